	.headerflags	@"EF_CUDA_TEXMODE_UNIFIED EF_CUDA_64BIT_ADDRESS EF_CUDA_SM86 EF_CUDA_VIRTUAL_SM(EF_CUDA_SM86)"
	.elftype	@"ET_EXEC"


//--------------------- .nv.info                  --------------------------
	.section	.nv.info,"",@"SHT_CUDA_INFO"
	.align	4


	//----- nvinfo : EIATTR_REGCOUNT
	.align		4
        /*0000*/ 	.byte	0x04, 0x2f
        /*0002*/ 	.short	(.L_1 - .L_0)
	.align		4
.L_0:
        /*0004*/ 	.word	index@(tvmgen_default_fused_nn_batch_flatten_kernel)
        /*0008*/ 	.word	0x00000008


	//----- nvinfo : EIATTR_FRAME_SIZE
	.align		4
.L_1:
        /*000c*/ 	.byte	0x04, 0x11
        /*000e*/ 	.short	(.L_3 - .L_2)
	.align		4
.L_2:
        /*0010*/ 	.word	index@(tvmgen_default_fused_nn_batch_flatten_kernel)
        /*0014*/ 	.word	0x00000000


	//----- nvinfo : EIATTR_REGCOUNT
	.align		4
.L_3:
        /*0018*/ 	.byte	0x04, 0x2f
        /*001a*/ 	.short	(.L_5 - .L_4)
	.align		4
.L_4:
        /*001c*/ 	.word	index@(tvmgen_default_fused_nn_conv2d_add_add_nn_relu_kernel)
        /*0020*/ 	.word	0x0000003e


	//----- nvinfo : EIATTR_FRAME_SIZE
	.align		4
.L_5:
        /*0024*/ 	.byte	0x04, 0x11
        /*0026*/ 	.short	(.L_7 - .L_6)
	.align		4
.L_6:
        /*0028*/ 	.word	index@(tvmgen_default_fused_nn_conv2d_add_add_nn_relu_kernel)
        /*002c*/ 	.word	0x00000000


	//----- nvinfo : EIATTR_REGCOUNT
	.align		4
.L_7:
        /*0030*/ 	.byte	0x04, 0x2f
        /*0032*/ 	.short	(.L_9 - .L_8)
	.align		4
.L_8:
        /*0034*/ 	.word	index@(tvmgen_default_fused_nn_max_pool2d_kernel)
        /*0038*/ 	.word	0x00000014


	//----- nvinfo : EIATTR_FRAME_SIZE
	.align		4
.L_9:
        /*003c*/ 	.byte	0x04, 0x11
        /*003e*/ 	.short	(.L_11 - .L_10)
	.align		4
.L_10:
        /*0040*/ 	.word	index@(tvmgen_default_fused_nn_max_pool2d_kernel)
        /*0044*/ 	.word	0x00000000


	//----- nvinfo : EIATTR_REGCOUNT
	.align		4
.L_11:
        /*0048*/ 	.byte	0x04, 0x2f
        /*004a*/ 	.short	(.L_13 - .L_12)
	.align		4
.L_12:
        /*004c*/ 	.word	index@(tvmgen_default_fused_nn_conv2d_add_nn_relu_6_kernel)
        /*0050*/ 	.word	0x00000040


	//----- nvinfo : EIATTR_FRAME_SIZE
	.align		4
.L_13:
        /*0054*/ 	.byte	0x04, 0x11
        /*0056*/ 	.short	(.L_15 - .L_14)
	.align		4
.L_14:
        /*0058*/ 	.word	index@(tvmgen_default_fused_nn_conv2d_add_nn_relu_6_kernel)
        /*005c*/ 	.word	0x00000000


	//----- nvinfo : EIATTR_REGCOUNT
	.align		4
.L_15:
        /*0060*/ 	.byte	0x04, 0x2f
        /*0062*/ 	.short	(.L_17 - .L_16)
	.align		4
.L_16:
        /*0064*/ 	.word	index@(tvmgen_default_fused_nn_conv2d_add_nn_relu_3_kernel)
        /*0068*/ 	.word	0x00000038


	//----- nvinfo : EIATTR_FRAME_SIZE
	.align		4
.L_17:
        /*006c*/ 	.byte	0x04, 0x11
        /*006e*/ 	.short	(.L_19 - .L_18)
	.align		4
.L_18:
        /*0070*/ 	.word	index@(tvmgen_default_fused_nn_conv2d_add_nn_relu_3_kernel)
        /*0074*/ 	.word	0x00000000


	//----- nvinfo : EIATTR_REGCOUNT
	.align		4
.L_19:
        /*0078*/ 	.byte	0x04, 0x2f
        /*007a*/ 	.short	(.L_21 - .L_20)
	.align		4
.L_20:
        /*007c*/ 	.word	index@(tvmgen_default_fused_nn_conv2d_add_3_kernel)
        /*0080*/ 	.word	0x00000028


	//----- nvinfo : EIATTR_FRAME_SIZE
	.align		4
.L_21:
        /*0084*/ 	.byte	0x04, 0x11
        /*0086*/ 	.short	(.L_23 - .L_22)
	.align		4
.L_22:
        /*0088*/ 	.word	index@(tvmgen_default_fused_nn_conv2d_add_3_kernel)
        /*008c*/ 	.word	0x00000000


	//----- nvinfo : EIATTR_REGCOUNT
	.align		4
.L_23:
        /*0090*/ 	.byte	0x04, 0x2f
        /*0092*/ 	.short	(.L_25 - .L_24)
	.align		4
.L_24:
        /*0094*/ 	.word	index@(tvmgen_default_fused_nn_contrib_conv2d_winograd_without_weight_transform_add_nn_relu_2_kernel_1)
        /*0098*/ 	.word	0x00000040


	//----- nvinfo : EIATTR_FRAME_SIZE
	.align		4
.L_25:
        /*009c*/ 	.byte	0x04, 0x11
        /*009e*/ 	.short	(.L_27 - .L_26)
	.align		4
.L_26:
        /*00a0*/ 	.word	index@(tvmgen_default_fused_nn_contrib_conv2d_winograd_without_weight_transform_add_nn_relu_2_kernel_1)
        /*00a4*/ 	.word	0x00000000


	//----- nvinfo : EIATTR_REGCOUNT
	.align		4
.L_27:
        /*00a8*/ 	.byte	0x04, 0x2f
        /*00aa*/ 	.short	(.L_29 - .L_28)
	.align		4
.L_28:
        /*00ac*/ 	.word	index@(tvmgen_default_fused_nn_conv2d_add_2_kernel)
        /*00b0*/ 	.word	0x00000038


	//----- nvinfo : EIATTR_FRAME_SIZE
	.align		4
.L_29:
        /*00b4*/ 	.byte	0x04, 0x11
        /*00b6*/ 	.short	(.L_31 - .L_30)
	.align		4
.L_30:
        /*00b8*/ 	.word	index@(tvmgen_default_fused_nn_conv2d_add_2_kernel)
        /*00bc*/ 	.word	0x00000000


	//----- nvinfo : EIATTR_REGCOUNT
	.align		4
.L_31:
        /*00c0*/ 	.byte	0x04, 0x2f
        /*00c2*/ 	.short	(.L_33 - .L_32)
	.align		4
.L_32:
        /*00c4*/ 	.word	index@(tvmgen_default_fused_nn_conv2d_add_kernel)
        /*00c8*/ 	.word	0x0000003c


	//----- nvinfo : EIATTR_FRAME_SIZE
	.align		4
.L_33:
        /*00cc*/ 	.byte	0x04, 0x11
        /*00ce*/ 	.short	(.L_35 - .L_34)
	.align		4
.L_34:
        /*00d0*/ 	.word	index@(tvmgen_default_fused_nn_conv2d_add_kernel)
        /*00d4*/ 	.word	0x00000000


	//----- nvinfo : EIATTR_REGCOUNT
	.align		4
.L_35:
        /*00d8*/ 	.byte	0x04, 0x2f
        /*00da*/ 	.short	(.L_37 - .L_36)
	.align		4
.L_36:
        /*00dc*/ 	.word	index@(tvmgen_default_fused_nn_contrib_conv2d_winograd_without_weight_transform_add_nn_relu_3_kernel)
        /*00e0*/ 	.word	0x0000001c


	//----- nvinfo : EIATTR_FRAME_SIZE
	.align		4
.L_37:
        /*00e4*/ 	.byte	0x04, 0x11
        /*00e6*/ 	.short	(.L_39 - .L_38)
	.align		4
.L_38:
        /*00e8*/ 	.word	index@(tvmgen_default_fused_nn_contrib_conv2d_winograd_without_weight_transform_add_nn_relu_3_kernel)
        /*00ec*/ 	.word	0x00000000


	//----- nvinfo : EIATTR_REGCOUNT
	.align		4
.L_39:
        /*00f0*/ 	.byte	0x04, 0x2f
        /*00f2*/ 	.short	(.L_41 - .L_40)
	.align		4
.L_40:
        /*00f4*/ 	.word	index@(tvmgen_default_fused_nn_contrib_conv2d_winograd_without_weight_transform_add_nn_relu_3_kernel_1)
        /*00f8*/ 	.word	0x00000028


	//----- nvinfo : EIATTR_FRAME_SIZE
	.align		4
.L_41:
        /*00fc*/ 	.byte	0x04, 0x11
        /*00fe*/ 	.short	(.L_43 - .L_42)
	.align		4
.L_42:
        /*0100*/ 	.word	index@(tvmgen_default_fused_nn_contrib_conv2d_winograd_without_weight_transform_add_nn_relu_3_kernel_1)
        /*0104*/ 	.word	0x00000000


	//----- nvinfo : EIATTR_REGCOUNT
	.align		4
.L_43:
        /*0108*/ 	.byte	0x04, 0x2f
        /*010a*/ 	.short	(.L_45 - .L_44)
	.align		4
.L_44:
        /*010c*/ 	.word	index@(tvmgen_default_fused_nn_contrib_conv2d_winograd_without_weight_transform_add_nn_relu_1_kernel)
        /*0110*/ 	.word	0x00000024


	//----- nvinfo : EIATTR_FRAME_SIZE
	.align		4
.L_45:
        /*0114*/ 	.byte	0x04, 0x11
        /*0116*/ 	.short	(.L_47 - .L_46)
	.align		4
.L_46:
        /*0118*/ 	.word	index@(tvmgen_default_fused_nn_contrib_conv2d_winograd_without_weight_transform_add_nn_relu_1_kernel)
        /*011c*/ 	.word	0x00000000


	//----- nvinfo : EIATTR_REGCOUNT
	.align		4
.L_47:
        /*0120*/ 	.byte	0x04, 0x2f
        /*0122*/ 	.short	(.L_49 - .L_48)
	.align		4
.L_48:
        /*0124*/ 	.word	index@(tvmgen_default_fused_nn_conv2d_add_nn_relu_5_kernel)
        /*0128*/ 	.word	0x00000028


	//----- nvinfo : EIATTR_FRAME_SIZE
	.align		4
.L_49:
        /*012c*/ 	.byte	0x04, 0x11
        /*012e*/ 	.short	(.L_51 - .L_50)
	.align		4
.L_50:
        /*0130*/ 	.word	index@(tvmgen_default_fused_nn_conv2d_add_nn_relu_5_kernel)
        /*0134*/ 	.word	0x00000000


	//----- nvinfo : EIATTR_REGCOUNT
	.align		4
.L_51:
        /*0138*/ 	.byte	0x04, 0x2f
        /*013a*/ 	.short	(.L_53 - .L_52)
	.align		4
.L_52:
        /*013c*/ 	.word	index@(tvmgen_default_fused_nn_conv2d_add_nn_relu_10_kernel)
        /*0140*/ 	.word	0x00000038


	//----- nvinfo : EIATTR_FRAME_SIZE
	.align		4
.L_53:
        /*0144*/ 	.byte	0x04, 0x11
        /*0146*/ 	.short	(.L_55 - .L_54)
	.align		4
.L_54:
        /*0148*/ 	.word	index@(tvmgen_default_fused_nn_conv2d_add_nn_relu_10_kernel)
        /*014c*/ 	.word	0x00000000


	//----- nvinfo : EIATTR_REGCOUNT
	.align		4
.L_55:
        /*0150*/ 	.byte	0x04, 0x2f
        /*0152*/ 	.short	(.L_57 - .L_56)
	.align		4
.L_56:
        /*0154*/ 	.word	index@(tvmgen_default_fused_nn_conv2d_add_1_kernel)
        /*0158*/ 	.word	0x00000047


	//----- nvinfo : EIATTR_FRAME_SIZE
	.align		4
.L_57:
        /*015c*/ 	.byte	0x04, 0x11
        /*015e*/ 	.short	(.L_59 - .L_58)
	.align		4
.L_58:
        /*0160*/ 	.word	index@(tvmgen_default_fused_nn_conv2d_add_1_kernel)
        /*0164*/ 	.word	0x00000000


	//----- nvinfo : EIATTR_REGCOUNT
	.align		4
.L_59:
        /*0168*/ 	.byte	0x04, 0x2f
        /*016a*/ 	.short	(.L_61 - .L_60)
	.align		4
.L_60:
        /*016c*/ 	.word	index@(tvmgen_default_fused_nn_conv2d_add_nn_relu_8_kernel)
        /*0170*/ 	.word	0x00000028


	//----- nvinfo : EIATTR_FRAME_SIZE
	.align		4
.L_61:
        /*0174*/ 	.byte	0x04, 0x11
        /*0176*/ 	.short	(.L_63 - .L_62)
	.align		4
.L_62:
        /*0178*/ 	.word	index@(tvmgen_default_fused_nn_conv2d_add_nn_relu_8_kernel)
        /*017c*/ 	.word	0x00000000


	//----- nvinfo : EIATTR_REGCOUNT
	.align		4
.L_63:
        /*0180*/ 	.byte	0x04, 0x2f
        /*0182*/ 	.short	(.L_65 - .L_64)
	.align		4
.L_64:
        /*0184*/ 	.word	index@(tvmgen_default_fused_nn_conv2d_add_nn_relu_1_kernel)
        /*0188*/ 	.word	0x00000042


	//----- nvinfo : EIATTR_FRAME_SIZE
	.align		4
.L_65:
        /*018c*/ 	.byte	0x04, 0x11
        /*018e*/ 	.short	(.L_67 - .L_66)
	.align		4
.L_66:
        /*0190*/ 	.word	index@(tvmgen_default_fused_nn_conv2d_add_nn_relu_1_kernel)
        /*0194*/ 	.word	0x00000000


	//----- nvinfo : EIATTR_REGCOUNT
	.align		4
.L_67:
        /*0198*/ 	.byte	0x04, 0x2f
        /*019a*/ 	.short	(.L_69 - .L_68)
	.align		4
.L_68:
        /*019c*/ 	.word	index@(tvmgen_default_fused_nn_contrib_conv2d_winograd_without_weight_transform_add_nn_relu_1_kernel_2)
        /*01a0*/ 	.word	0x0000001e


	//----- nvinfo : EIATTR_FRAME_SIZE
	.align		4
.L_69:
        /*01a4*/ 	.byte	0x04, 0x11
        /*01a6*/ 	.short	(.L_71 - .L_70)
	.align		4
.L_70:
        /*01a8*/ 	.word	index@(tvmgen_default_fused_nn_contrib_conv2d_winograd_without_weight_transform_add_nn_relu_1_kernel_2)
        /*01ac*/ 	.word	0x00000000


	//----- nvinfo : EIATTR_REGCOUNT
	.align		4
.L_71:
        /*01b0*/ 	.byte	0x04, 0x2f
        /*01b2*/ 	.short	(.L_73 - .L_72)
	.align		4
.L_72:
        /*01b4*/ 	.word	index@(tvmgen_default_fused_nn_global_avg_pool2d_kernel)
        /*01b8*/ 	.word	0x00000010


	//----- nvinfo : EIATTR_FRAME_SIZE
	.align		4
.L_73:
        /*01bc*/ 	.byte	0x04, 0x11
        /*01be*/ 	.short	(.L_75 - .L_74)
	.align		4
.L_74:
        /*01c0*/ 	.word	index@(tvmgen_default_fused_nn_global_avg_pool2d_kernel)
        /*01c4*/ 	.word	0x00000000


	//----- nvinfo : EIATTR_REGCOUNT
	.align		4
.L_75:
        /*01c8*/ 	.byte	0x04, 0x2f
        /*01ca*/ 	.short	(.L_77 - .L_76)
	.align		4
.L_76:
        /*01cc*/ 	.word	index@(tvmgen_default_fused_nn_conv2d_add_add_nn_relu_2_kernel)
        /*01d0*/ 	.word	0x00000038


	//----- nvinfo : EIATTR_FRAME_SIZE
	.align		4
.L_77:
        /*01d4*/ 	.byte	0x04, 0x11
        /*01d6*/ 	.short	(.L_79 - .L_78)
	.align		4
.L_78:
        /*01d8*/ 	.word	index@(tvmgen_default_fused_nn_conv2d_add_add_nn_relu_2_kernel)
        /*01dc*/ 	.word	0x00000000


	//----- nvinfo : EIATTR_REGCOUNT
	.align		4
.L_79:
        /*01e0*/ 	.byte	0x04, 0x2f
        /*01e2*/ 	.short	(.L_81 - .L_80)
	.align		4
.L_80:
        /*01e4*/ 	.word	index@(tvmgen_default_fused_nn_conv2d_add_add_nn_relu_3_kernel)
        /*01e8*/ 	.word	0x00000028


	//----- nvinfo : EIATTR_FRAME_SIZE
	.align		4
.L_81:
        /*01ec*/ 	.byte	0x04, 0x11
        /*01ee*/ 	.short	(.L_83 - .L_82)
	.align		4
.L_82:
        /*01f0*/ 	.word	index@(tvmgen_default_fused_nn_conv2d_add_add_nn_relu_3_kernel)
        /*01f4*/ 	.word	0x00000000


	//----- nvinfo : EIATTR_REGCOUNT
	.align		4
.L_83:
        /*01f8*/ 	.byte	0x04, 0x2f
        /*01fa*/ 	.short	(.L_85 - .L_84)
	.align		4
.L_84:
        /*01fc*/ 	.word	index@(tvmgen_default_fused_nn_conv2d_add_nn_relu_9_kernel)
        /*0200*/ 	.word	0x00000028


	//----- nvinfo : EIATTR_FRAME_SIZE
	.align		4
.L_85:
        /*0204*/ 	.byte	0x04, 0x11
        /*0206*/ 	.short	(.L_87 - .L_86)
	.align		4
.L_86:
        /*0208*/ 	.word	index@(tvmgen_default_fused_nn_conv2d_add_nn_relu_9_kernel)
        /*020c*/ 	.word	0x00000000


	//----- nvinfo : EIATTR_REGCOUNT
	.align		4
.L_87:
        /*0210*/ 	.byte	0x04, 0x2f
        /*0212*/ 	.short	(.L_89 - .L_88)
	.align		4
.L_88:
        /*0214*/ 	.word	index@(tvmgen_default_fused_nn_contrib_conv2d_winograd_without_weight_transform_add_nn_relu_kernel_1)
        /*0218*/ 	.word	0x00000038


	//----- nvinfo : EIATTR_FRAME_SIZE
	.align		4
.L_89:
        /*021c*/ 	.byte	0x04, 0x11
        /*021e*/ 	.short	(.L_91 - .L_90)
	.align		4
.L_90:
        /*0220*/ 	.word	index@(tvmgen_default_fused_nn_contrib_conv2d_winograd_without_weight_transform_add_nn_relu_kernel_1)
        /*0224*/ 	.word	0x00000000


	//----- nvinfo : EIATTR_REGCOUNT
	.align		4
.L_91:
        /*0228*/ 	.byte	0x04, 0x2f
        /*022a*/ 	.short	(.L_93 - .L_92)
	.align		4
.L_92:
        /*022c*/ 	.word	index@(tvmgen_default_fused_nn_contrib_conv2d_winograd_without_weight_transform_add_nn_relu_kernel)
        /*0230*/ 	.word	0x00000040


	//----- nvinfo : EIATTR_FRAME_SIZE
	.align		4
.L_93:
        /*0234*/ 	.byte	0x04, 0x11
        /*0236*/ 	.short	(.L_95 - .L_94)
	.align		4
.L_94:
        /*0238*/ 	.word	index@(tvmgen_default_fused_nn_contrib_conv2d_winograd_without_weight_transform_add_nn_relu_kernel)
        /*023c*/ 	.word	0x00000000


	//----- nvinfo : EIATTR_REGCOUNT
	.align		4
.L_95:
        /*0240*/ 	.byte	0x04, 0x2f
        /*0242*/ 	.short	(.L_97 - .L_96)
	.align		4
.L_96:
        /*0244*/ 	.word	index@(tvmgen_default_fused_nn_conv2d_add_nn_relu_2_kernel)
        /*0248*/ 	.word	0x00000028


	//----- nvinfo : EIATTR_FRAME_SIZE
	.align		4
.L_97:
        /*024c*/ 	.byte	0x04, 0x11
        /*024e*/ 	.short	(.L_99 - .L_98)
	.align		4
.L_98:
        /*0250*/ 	.word	index@(tvmgen_default_fused_nn_conv2d_add_nn_relu_2_kernel)
        /*0254*/ 	.word	0x00000000


	//----- nvinfo : EIATTR_REGCOUNT
	.align		4
.L_99:
        /*0258*/ 	.byte	0x04, 0x2f
        /*025a*/ 	.short	(.L_101 - .L_100)
	.align		4
.L_100:
        /*025c*/ 	.word	index@(tvmgen_default_fused_nn_contrib_conv2d_winograd_without_weight_transform_add_nn_relu_2_kernel)
        /*0260*/ 	.word	0x00000026


	//----- nvinfo : EIATTR_FRAME_SIZE
	.align		4
.L_101:
        /*0264*/ 	.byte	0x04, 0x11
        /*0266*/ 	.short	(.L_103 - .L_102)
	.align		4
.L_102:
        /*0268*/ 	.word	index@(tvmgen_default_fused_nn_contrib_conv2d_winograd_without_weight_transform_add_nn_relu_2_kernel)
        /*026c*/ 	.word	0x00000000


	//----- nvinfo : EIATTR_REGCOUNT
	.align		4
.L_103:
        /*0270*/ 	.byte	0x04, 0x2f
        /*0272*/ 	.short	(.L_105 - .L_104)
	.align		4
.L_104:
        /*0274*/ 	.word	index@(tvmgen_default_fused_nn_conv2d_add_nn_relu_4_kernel)
        /*0278*/ 	.word	0x00000038


	//----- nvinfo : EIATTR_FRAME_SIZE
	.align		4
.L_105:
        /*027c*/ 	.byte	0x04, 0x11
        /*027e*/ 	.short	(.L_107 - .L_106)
	.align		4
.L_106:
        /*0280*/ 	.word	index@(tvmgen_default_fused_nn_conv2d_add_nn_relu_4_kernel)
        /*0284*/ 	.word	0x00000000


	//----- nvinfo : EIATTR_REGCOUNT
	.align		4
.L_107:
        /*0288*/ 	.byte	0x04, 0x2f
        /*028a*/ 	.short	(.L_109 - .L_108)
	.align		4
.L_108:
        /*028c*/ 	.word	index@(tvmgen_default_fused_nn_conv2d_add_nn_relu_kernel)
        /*0290*/ 	.word	0x0000005d


	//----- nvinfo : EIATTR_FRAME_SIZE
	.align		4
.L_109:
        /*0294*/ 	.byte	0x04, 0x11
        /*0296*/ 	.short	(.L_111 - .L_110)
	.align		4
.L_110:
        /*0298*/ 	.word	index@(tvmgen_default_fused_nn_conv2d_add_nn_relu_kernel)
        /*029c*/ 	.word	0x00000000


	//----- nvinfo : EIATTR_REGCOUNT
	.align		4
.L_111:
        /*02a0*/ 	.byte	0x04, 0x2f
        /*02a2*/ 	.short	(.L_113 - .L_112)
	.align		4
.L_112:
        /*02a4*/ 	.word	index@(tvmgen_default_fused_nn_dense_add_kernel)
        /*02a8*/ 	.word	0x0000003e


	//----- nvinfo : EIATTR_FRAME_SIZE
	.align		4
.L_113:
        /*02ac*/ 	.byte	0x04, 0x11
        /*02ae*/ 	.short	(.L_115 - .L_114)
	.align		4
.L_114:
        /*02b0*/ 	.word	index@(tvmgen_default_fused_nn_dense_add_kernel)
        /*02b4*/ 	.word	0x00000000


	//----- nvinfo : EIATTR_REGCOUNT
	.align		4
.L_115:
        /*02b8*/ 	.byte	0x04, 0x2f
        /*02ba*/ 	.short	(.L_117 - .L_116)
	.align		4
.L_116:
        /*02bc*/ 	.word	index@(tvmgen_default_fused_nn_contrib_conv2d_winograd_without_weight_transform_add_nn_relu_1_kernel_1)
        /*02c0*/ 	.word	0x00000033


	//----- nvinfo : EIATTR_FRAME_SIZE
	.align		4
.L_117:
        /*02c4*/ 	.byte	0x04, 0x11
        /*02c6*/ 	.short	(.L_119 - .L_118)
	.align		4
.L_118:
        /*02c8*/ 	.word	index@(tvmgen_default_fused_nn_contrib_conv2d_winograd_without_weight_transform_add_nn_relu_1_kernel_1)
        /*02cc*/ 	.word	0x00000000


	//----- nvinfo : EIATTR_REGCOUNT
	.align		4
.L_119:
        /*02d0*/ 	.byte	0x04, 0x2f
        /*02d2*/ 	.short	(.L_121 - .L_120)
	.align		4
.L_120:
        /*02d4*/ 	.word	index@(tvmgen_default_fused_nn_contrib_conv2d_winograd_without_weight_transform_add_nn_relu_kernel_2)
        /*02d8*/ 	.word	0x00000028


	//----- nvinfo : EIATTR_FRAME_SIZE
	.align		4
.L_121:
        /*02dc*/ 	.byte	0x04, 0x11
        /*02de*/ 	.short	(.L_123 - .L_122)
	.align		4
.L_122:
        /*02e0*/ 	.word	index@(tvmgen_default_fused_nn_contrib_conv2d_winograd_without_weight_transform_add_nn_relu_kernel_2)
        /*02e4*/ 	.word	0x00000000


	//----- nvinfo : EIATTR_REGCOUNT
	.align		4
.L_123:
        /*02e8*/ 	.byte	0x04, 0x2f
        /*02ea*/ 	.short	(.L_125 - .L_124)
	.align		4
.L_124:
        /*02ec*/ 	.word	index@(tvmgen_default_fused_nn_conv2d_add_nn_relu_7_kernel)
        /*02f0*/ 	.word	0x00000080


	//----- nvinfo : EIATTR_FRAME_SIZE
	.align		4
.L_125:
        /*02f4*/ 	.byte	0x04, 0x11
        /*02f6*/ 	.short	(.L_127 - .L_126)
	.align		4
.L_126:
        /*02f8*/ 	.word	index@(tvmgen_default_fused_nn_conv2d_add_nn_relu_7_kernel)
        /*02fc*/ 	.word	0x00000000


	//----- nvinfo : EIATTR_REGCOUNT
	.align		4
.L_127:
        /*0300*/ 	.byte	0x04, 0x2f
        /*0302*/ 	.short	(.L_129 - .L_128)
	.align		4
.L_128:
        /*0304*/ 	.word	index@(tvmgen_default_fused_nn_conv2d_add_add_nn_relu_1_kernel)
        /*0308*/ 	.word	0x00000041


	//----- nvinfo : EIATTR_FRAME_SIZE
	.align		4
.L_129:
        /*030c*/ 	.byte	0x04, 0x11
        /*030e*/ 	.short	(.L_131 - .L_130)
	.align		4
.L_130:
        /*0310*/ 	.word	index@(tvmgen_default_fused_nn_conv2d_add_add_nn_relu_1_kernel)
        /*0314*/ 	.word	0x00000000


	//----- nvinfo : EIATTR_REGCOUNT
	.align		4
.L_131:
        /*0318*/ 	.byte	0x04, 0x2f
        /*031a*/ 	.short	(.L_133 - .L_132)
	.align		4
.L_132:
        /*031c*/ 	.word	index@(tvmgen_default_fused_nn_contrib_conv2d_winograd_without_weight_transform_add_nn_relu_3_kernel_2)
        /*0320*/ 	.word	0x0000001d


	//----- nvinfo : EIATTR_FRAME_SIZE
	.align		4
.L_133:
        /*0324*/ 	.byte	0x04, 0x11
        /*0326*/ 	.short	(.L_135 - .L_134)
	.align		4
.L_134:
        /*0328*/ 	.word	index@(tvmgen_default_fused_nn_contrib_conv2d_winograd_without_weight_transform_add_nn_relu_3_kernel_2)
        /*032c*/ 	.word	0x00000000


	//----- nvinfo : EIATTR_REGCOUNT
	.align		4
.L_135:
        /*0330*/ 	.byte	0x04, 0x2f
        /*0332*/ 	.short	(.L_137 - .L_136)
	.align		4
.L_136:
        /*0334*/ 	.word	index@(tvmgen_default_fused_nn_contrib_conv2d_winograd_without_weight_transform_add_nn_relu_2_kernel_2)
        /*0338*/ 	.word	0x0000001d


	//----- nvinfo : EIATTR_FRAME_SIZE
	.align		4
.L_137:
        /*033c*/ 	.byte	0x04, 0x11
        /*033e*/ 	.short	(.L_139 - .L_138)
	.align		4
.L_138:
        /*0340*/ 	.word	index@(tvmgen_default_fused_nn_contrib_conv2d_winograd_without_weight_transform_add_nn_relu_2_kernel_2)
        /*0344*/ 	.word	0x00000000


	//----- nvinfo : EIATTR_REGCOUNT
	.align		4
.L_139:
        /*0348*/ 	.byte	0x04, 0x2f
        /*034a*/ 	.short	(.L_141 - .L_140)
	.align		4
.L_140:
        /*034c*/ 	.word	index@(tvmgen_default_fused_nn_global_avg_pool2d_kernel_1)
        /*0350*/ 	.word	0x0000000a


	//----- nvinfo : EIATTR_FRAME_SIZE
	.align		4
.L_141:
        /*0354*/ 	.byte	0x04, 0x11
        /*0356*/ 	.short	(.L_143 - .L_142)
	.align		4
.L_142:
        /*0358*/ 	.word	index@(tvmgen_default_fused_nn_global_avg_pool2d_kernel_1)
        /*035c*/ 	.word	0x00000000


	//----- nvinfo : EIATTR_REGCOUNT
	.align		4
.L_143:
        /*0360*/ 	.byte	0x04, 0x2f
        /*0362*/ 	.short	(.L_145 - .L_144)
	.align		4
.L_144:
        /*0364*/ 	.word	index@(tvmgen_default_fused_nn_conv2d_add_nn_relu_11_kernel)
        /*0368*/ 	.word	0x00000028


	//----- nvinfo : EIATTR_FRAME_SIZE
	.align		4
.L_145:
        /*036c*/ 	.byte	0x04, 0x11
        /*036e*/ 	.short	(.L_147 - .L_146)
	.align		4
.L_146:
        /*0370*/ 	.word	index@(tvmgen_default_fused_nn_conv2d_add_nn_relu_11_kernel)
        /*0374*/ 	.word	0x00000000


	//----- nvinfo : EIATTR_MIN_STACK_SIZE
	.align		4
.L_147:
        /*0378*/ 	.byte	0x04, 0x12
        /*037a*/ 	.short	(.L_149 - .L_148)
	.align		4
.L_148:
        /*037c*/ 	.word	index@(tvmgen_default_fused_nn_conv2d_add_nn_relu_11_kernel)
        /*0380*/ 	.word	0x00000000


	//----- nvinfo : EIATTR_MIN_STACK_SIZE
	.align		4
.L_149:
        /*0384*/ 	.byte	0x04, 0x12
        /*0386*/ 	.short	(.L_151 - .L_150)
	.align		4
.L_150:
        /*0388*/ 	.word	index@(tvmgen_default_fused_nn_global_avg_pool2d_kernel_1)
        /*038c*/ 	.word	0x00000000


	//----- nvinfo : EIATTR_MIN_STACK_SIZE
	.align		4
.L_151:
        /*0390*/ 	.byte	0x04, 0x12
        /*0392*/ 	.short	(.L_153 - .L_152)
	.align		4
.L_152:
        /*0394*/ 	.word	index@(tvmgen_default_fused_nn_contrib_conv2d_winograd_without_weight_transform_add_nn_relu_2_kernel_2)
        /*0398*/ 	.word	0x00000000


	//----- nvinfo : EIATTR_MIN_STACK_SIZE
	.align		4
.L_153:
        /*039c*/ 	.byte	0x04, 0x12
        /*039e*/ 	.short	(.L_155 - .L_154)
	.align		4
.L_154:
        /*03a0*/ 	.word	index@(tvmgen_default_fused_nn_contrib_conv2d_winograd_without_weight_transform_add_nn_relu_3_kernel_2)
        /*03a4*/ 	.word	0x00000000


	//----- nvinfo : EIATTR_MIN_STACK_SIZE
	.align		4
.L_155:
        /*03a8*/ 	.byte	0x04, 0x12
        /*03aa*/ 	.short	(.L_157 - .L_156)
	.align		4
.L_156:
        /*03ac*/ 	.word	index@(tvmgen_default_fused_nn_conv2d_add_add_nn_relu_1_kernel)
        /*03b0*/ 	.word	0x00000000


	//----- nvinfo : EIATTR_MIN_STACK_SIZE
	.align		4
.L_157:
        /*03b4*/ 	.byte	0x04, 0x12
        /*03b6*/ 	.short	(.L_159 - .L_158)
	.align		4
.L_158:
        /*03b8*/ 	.word	index@(tvmgen_default_fused_nn_conv2d_add_nn_relu_7_kernel)
        /*03bc*/ 	.word	0x00000000


	//----- nvinfo : EIATTR_MIN_STACK_SIZE
	.align		4
.L_159:
        /*03c0*/ 	.byte	0x04, 0x12
        /*03c2*/ 	.short	(.L_161 - .L_160)
	.align		4
.L_160:
        /*03c4*/ 	.word	index@(tvmgen_default_fused_nn_contrib_conv2d_winograd_without_weight_transform_add_nn_relu_kernel_2)
        /*03c8*/ 	.word	0x00000000


	//----- nvinfo : EIATTR_MIN_STACK_SIZE
	.align		4
.L_161:
        /*03cc*/ 	.byte	0x04, 0x12
        /*03ce*/ 	.short	(.L_163 - .L_162)
	.align		4
.L_162:
        /*03d0*/ 	.word	index@(tvmgen_default_fused_nn_contrib_conv2d_winograd_without_weight_transform_add_nn_relu_1_kernel_1)
        /*03d4*/ 	.word	0x00000000


	//----- nvinfo : EIATTR_MIN_STACK_SIZE
	.align		4
.L_163:
        /*03d8*/ 	.byte	0x04, 0x12
        /*03da*/ 	.short	(.L_165 - .L_164)
	.align		4
.L_164:
        /*03dc*/ 	.word	index@(tvmgen_default_fused_nn_dense_add_kernel)
        /*03e0*/ 	.word	0x00000000


	//----- nvinfo : EIATTR_MIN_STACK_SIZE
	.align		4
.L_165:
        /*03e4*/ 	.byte	0x04, 0x12
        /*03e6*/ 	.short	(.L_167 - .L_166)
	.align		4
.L_166:
        /*03e8*/ 	.word	index@(tvmgen_default_fused_nn_conv2d_add_nn_relu_kernel)
        /*03ec*/ 	.word	0x00000000


	//----- nvinfo : EIATTR_MIN_STACK_SIZE
	.align		4
.L_167:
        /*03f0*/ 	.byte	0x04, 0x12
        /*03f2*/ 	.short	(.L_169 - .L_168)
	.align		4
.L_168:
        /*03f4*/ 	.word	index@(tvmgen_default_fused_nn_conv2d_add_nn_relu_4_kernel)
        /*03f8*/ 	.word	0x00000000


	//----- nvinfo : EIATTR_MIN_STACK_SIZE
	.align		4
.L_169:
        /*03fc*/ 	.byte	0x04, 0x12
        /*03fe*/ 	.short	(.L_171 - .L_170)
	.align		4
.L_170:
        /*0400*/ 	.word	index@(tvmgen_default_fused_nn_contrib_conv2d_winograd_without_weight_transform_add_nn_relu_2_kernel)
        /*0404*/ 	.word	0x00000000


	//----- nvinfo : EIATTR_MIN_STACK_SIZE
	.align		4
.L_171:
        /*0408*/ 	.byte	0x04, 0x12
        /*040a*/ 	.short	(.L_173 - .L_172)
	.align		4
.L_172:
        /*040c*/ 	.word	index@(tvmgen_default_fused_nn_conv2d_add_nn_relu_2_kernel)
        /*0410*/ 	.word	0x00000000


	//----- nvinfo : EIATTR_MIN_STACK_SIZE
	.align		4
.L_173:
        /*0414*/ 	.byte	0x04, 0x12
        /*0416*/ 	.short	(.L_175 - .L_174)
	.align		4
.L_174:
        /*0418*/ 	.word	index@(tvmgen_default_fused_nn_contrib_conv2d_winograd_without_weight_transform_add_nn_relu_kernel)
        /*041c*/ 	.word	0x00000000


	//----- nvinfo : EIATTR_MIN_STACK_SIZE
	.align		4
.L_175:
        /*0420*/ 	.byte	0x04, 0x12
        /*0422*/ 	.short	(.L_177 - .L_176)
	.align		4
.L_176:
        /*0424*/ 	.word	index@(tvmgen_default_fused_nn_contrib_conv2d_winograd_without_weight_transform_add_nn_relu_kernel_1)
        /*0428*/ 	.word	0x00000000


	//----- nvinfo : EIATTR_MIN_STACK_SIZE
	.align		4
.L_177:
        /*042c*/ 	.byte	0x04, 0x12
        /*042e*/ 	.short	(.L_179 - .L_178)
	.align		4
.L_178:
        /*0430*/ 	.word	index@(tvmgen_default_fused_nn_conv2d_add_nn_relu_9_kernel)
        /*0434*/ 	.word	0x00000000


	//----- nvinfo : EIATTR_MIN_STACK_SIZE
	.align		4
.L_179:
        /*0438*/ 	.byte	0x04, 0x12
        /*043a*/ 	.short	(.L_181 - .L_180)
	.align		4
.L_180:
        /*043c*/ 	.word	index@(tvmgen_default_fused_nn_conv2d_add_add_nn_relu_3_kernel)
        /*0440*/ 	.word	0x00000000


	//----- nvinfo : EIATTR_MIN_STACK_SIZE
	.align		4
.L_181:
        /*0444*/ 	.byte	0x04, 0x12
        /*0446*/ 	.short	(.L_183 - .L_182)
	.align		4
.L_182:
        /*0448*/ 	.word	index@(tvmgen_default_fused_nn_conv2d_add_add_nn_relu_2_kernel)
        /*044c*/ 	.word	0x00000000


	//----- nvinfo : EIATTR_MIN_STACK_SIZE
	.align		4
.L_183:
        /*0450*/ 	.byte	0x04, 0x12
        /*0452*/ 	.short	(.L_185 - .L_184)
	.align		4
.L_184:
        /*0454*/ 	.word	index@(tvmgen_default_fused_nn_global_avg_pool2d_kernel)
        /*0458*/ 	.word	0x00000000


	//----- nvinfo : EIATTR_MIN_STACK_SIZE
	.align		4
.L_185:
        /*045c*/ 	.byte	0x04, 0x12
        /*045e*/ 	.short	(.L_187 - .L_186)
	.align		4
.L_186:
        /*0460*/ 	.word	index@(tvmgen_default_fused_nn_contrib_conv2d_winograd_without_weight_transform_add_nn_relu_1_kernel_2)
        /*0464*/ 	.word	0x00000000


	//----- nvinfo : EIATTR_MIN_STACK_SIZE
	.align		4
.L_187:
        /*0468*/ 	.byte	0x04, 0x12
        /*046a*/ 	.short	(.L_189 - .L_188)
	.align		4
.L_188:
        /*046c*/ 	.word	index@(tvmgen_default_fused_nn_conv2d_add_nn_relu_1_kernel)
        /*0470*/ 	.word	0x00000000


	//----- nvinfo : EIATTR_MIN_STACK_SIZE
	.align		4
.L_189:
        /*0474*/ 	.byte	0x04, 0x12
        /*0476*/ 	.short	(.L_191 - .L_190)
	.align		4
.L_190:
        /*0478*/ 	.word	index@(tvmgen_default_fused_nn_conv2d_add_nn_relu_8_kernel)
        /*047c*/ 	.word	0x00000000


	//----- nvinfo : EIATTR_MIN_STACK_SIZE
	.align		4
.L_191:
        /*0480*/ 	.byte	0x04, 0x12
        /*0482*/ 	.short	(.L_193 - .L_192)
	.align		4
.L_192:
        /*0484*/ 	.word	index@(tvmgen_default_fused_nn_conv2d_add_1_kernel)
        /*0488*/ 	.word	0x00000000


	//----- nvinfo : EIATTR_MIN_STACK_SIZE
	.align		4
.L_193:
        /*048c*/ 	.byte	0x04, 0x12
        /*048e*/ 	.short	(.L_195 - .L_194)
	.align		4
.L_194:
        /*0490*/ 	.word	index@(tvmgen_default_fused_nn_conv2d_add_nn_relu_10_kernel)
        /*0494*/ 	.word	0x00000000


	//----- nvinfo : EIATTR_MIN_STACK_SIZE
	.align		4
.L_195:
        /*0498*/ 	.byte	0x04, 0x12
        /*049a*/ 	.short	(.L_197 - .L_196)
	.align		4
.L_196:
        /*049c*/ 	.word	index@(tvmgen_default_fused_nn_conv2d_add_nn_relu_5_kernel)
        /*04a0*/ 	.word	0x00000000


	//----- nvinfo : EIATTR_MIN_STACK_SIZE
	.align		4
.L_197:
        /*04a4*/ 	.byte	0x04, 0x12
        /*04a6*/ 	.short	(.L_199 - .L_198)
	.align		4
.L_198:
        /*04a8*/ 	.word	index@(tvmgen_default_fused_nn_contrib_conv2d_winograd_without_weight_transform_add_nn_relu_1_kernel)
        /*04ac*/ 	.word	0x00000000


	//----- nvinfo : EIATTR_MIN_STACK_SIZE
	.align		4
.L_199:
        /*04b0*/ 	.byte	0x04, 0x12
        /*04b2*/ 	.short	(.L_201 - .L_200)
	.align		4
.L_200:
        /*04b4*/ 	.word	index@(tvmgen_default_fused_nn_contrib_conv2d_winograd_without_weight_transform_add_nn_relu_3_kernel_1)
        /*04b8*/ 	.word	0x00000000


	//----- nvinfo : EIATTR_MIN_STACK_SIZE
	.align		4
.L_201:
        /*04bc*/ 	.byte	0x04, 0x12
        /*04be*/ 	.short	(.L_203 - .L_202)
	.align		4
.L_202:
        /*04c0*/ 	.word	index@(tvmgen_default_fused_nn_contrib_conv2d_winograd_without_weight_transform_add_nn_relu_3_kernel)
        /*04c4*/ 	.word	0x00000000


	//----- nvinfo : EIATTR_MIN_STACK_SIZE
	.align		4
.L_203:
        /*04c8*/ 	.byte	0x04, 0x12
        /*04ca*/ 	.short	(.L_205 - .L_204)
	.align		4
.L_204:
        /*04cc*/ 	.word	index@(tvmgen_default_fused_nn_conv2d_add_kernel)
        /*04d0*/ 	.word	0x00000000


	//----- nvinfo : EIATTR_MIN_STACK_SIZE
	.align		4
.L_205:
        /*04d4*/ 	.byte	0x04, 0x12
        /*04d6*/ 	.short	(.L_207 - .L_206)
	.align		4
.L_206:
        /*04d8*/ 	.word	index@(tvmgen_default_fused_nn_conv2d_add_2_kernel)
        /*04dc*/ 	.word	0x00000000


	//----- nvinfo : EIATTR_MIN_STACK_SIZE
	.align		4
.L_207:
        /*04e0*/ 	.byte	0x04, 0x12
        /*04e2*/ 	.short	(.L_209 - .L_208)
	.align		4
.L_208:
        /*04e4*/ 	.word	index@(tvmgen_default_fused_nn_contrib_conv2d_winograd_without_weight_transform_add_nn_relu_2_kernel_1)
        /*04e8*/ 	.word	0x00000000


	//----- nvinfo : EIATTR_MIN_STACK_SIZE
	.align		4
.L_209:
        /*04ec*/ 	.byte	0x04, 0x12
        /*04ee*/ 	.short	(.L_211 - .L_210)
	.align		4
.L_210:
        /*04f0*/ 	.word	index@(tvmgen_default_fused_nn_conv2d_add_3_kernel)
        /*04f4*/ 	.word	0x00000000


	//----- nvinfo : EIATTR_MIN_STACK_SIZE
	.align		4
.L_211:
        /*04f8*/ 	.byte	0x04, 0x12
        /*04fa*/ 	.short	(.L_213 - .L_212)
	.align		4
.L_212:
        /*04fc*/ 	.word	index@(tvmgen_default_fused_nn_conv2d_add_nn_relu_3_kernel)
        /*0500*/ 	.word	0x00000000


	//----- nvinfo : EIATTR_MIN_STACK_SIZE
	.align		4
.L_213:
        /*0504*/ 	.byte	0x04, 0x12
        /*0506*/ 	.short	(.L_215 - .L_214)
	.align		4
.L_214:
        /*0508*/ 	.word	index@(tvmgen_default_fused_nn_conv2d_add_nn_relu_6_kernel)
        /*050c*/ 	.word	0x00000000


	//----- nvinfo : EIATTR_MIN_STACK_SIZE
	.align		4
.L_215:
        /*0510*/ 	.byte	0x04, 0x12
        /*0512*/ 	.short	(.L_217 - .L_216)
	.align		4
.L_216:
        /*0514*/ 	.word	index@(tvmgen_default_fused_nn_max_pool2d_kernel)
        /*0518*/ 	.word	0x00000000


	//----- nvinfo : EIATTR_MIN_STACK_SIZE
	.align		4
.L_217:
        /*051c*/ 	.byte	0x04, 0x12
        /*051e*/ 	.short	(.L_219 - .L_218)
	.align		4
.L_218:
        /*0520*/ 	.word	index@(tvmgen_default_fused_nn_conv2d_add_add_nn_relu_kernel)
        /*0524*/ 	.word	0x00000000


	//----- nvinfo : EIATTR_MIN_STACK_SIZE
	.align		4
.L_219:
        /*0528*/ 	.byte	0x04, 0x12
        /*052a*/ 	.short	(.L_221 - .L_220)
	.align		4
.L_220:
        /*052c*/ 	.word	index@(tvmgen_default_fused_nn_batch_flatten_kernel)
        /*0530*/ 	.word	0x00000000
.L_221:


//--------------------- .nv.info.tvmgen_default_fused_nn_conv2d_add_nn_relu_11_kernel --------------------------
	.section	.nv.info.tvmgen_default_fused_nn_conv2d_add_nn_relu_11_kernel,"",@"SHT_CUDA_INFO"
	.sectionflags	@""
	.align	4


	//----- nvinfo : EIATTR_CUDA_API_VERSION
	.align		4
        /*0000*/ 	.byte	0x04, 0x37
        /*0002*/ 	.short	(.L_223 - .L_222)
.L_222:
        /*0004*/ 	.word	0x0000007e


	//----- nvinfo : EIATTR_SW2861232_WAR
	.align		4
.L_223:
        /*0008*/ 	.byte	0x01, 0x35
	.zero		2


	//----- nvinfo : EIATTR_PARAM_CBANK
	.align		4
        /*000c*/ 	.byte	0x04, 0x0a
        /*000e*/ 	.short	(.L_225 - .L_224)
	.align		4
.L_224:
        /*0010*/ 	.word	index@(.nv.constant0.tvmgen_default_fused_nn_conv2d_add_nn_relu_11_kernel)
        /*0014*/ 	.short	0x0160
        /*0016*/ 	.short	0x0020


	//----- nvinfo : EIATTR_CBANK_PARAM_SIZE
	.align		4
.L_225:
        /*0018*/ 	.byte	0x03, 0x19
        /*001a*/ 	.short	0x0020


	//----- nvinfo : EIATTR_KPARAM_INFO
	.align		4
        /*001c*/ 	.byte	0x04, 0x17
        /*001e*/ 	.short	(.L_227 - .L_226)
.L_226:
        /*0020*/ 	.word	0x00000000
        /*0024*/ 	.short	0x0003
        /*0026*/ 	.short	0x0018
        /*0028*/ 	.byte	0x00, 0xf0, 0x21, 0x00


	//----- nvinfo : EIATTR_KPARAM_INFO
	.align		4
.L_227:
        /*002c*/ 	.byte	0x04, 0x17
        /*002e*/ 	.short	(.L_229 - .L_228)
.L_228:
        /*0030*/ 	.word	0x00000000
        /*0034*/ 	.short	0x0002
        /*0036*/ 	.short	0x0010
        /*0038*/ 	.byte	0x00, 0xf0, 0x21, 0x00


	//----- nvinfo : EIATTR_KPARAM_INFO
	.align		4
.L_229:
        /*003c*/ 	.byte	0x04, 0x17
        /*003e*/ 	.short	(.L_231 - .L_230)
.L_230:
        /*0040*/ 	.word	0x00000000
        /*0044*/ 	.short	0x0001
        /*0046*/ 	.short	0x0008
        /*0048*/ 	.byte	0x00, 0xf0, 0x21, 0x00


	//----- nvinfo : EIATTR_KPARAM_INFO
	.align		4
.L_231:
        /*004c*/ 	.byte	0x04, 0x17
        /*004e*/ 	.short	(.L_233 - .L_232)
.L_232:
        /*0050*/ 	.word	0x00000000
        /*0054*/ 	.short	0x0000
        /*0056*/ 	.short	0x0000
        /*0058*/ 	.byte	0x00, 0xf0, 0x21, 0x00


	//----- nvinfo : EIATTR_MAXREG_COUNT
	.align		4
.L_233:
        /*005c*/ 	.byte	0x03, 0x1b
        /*005e*/ 	.short	0x00ff


	//----- nvinfo : EIATTR_EXIT_INSTR_OFFSETS
	.align		4
        /*0060*/ 	.byte	0x04, 0x1c
        /*0062*/ 	.short	(.L_235 - .L_234)


	//   ....[0]....
.L_234:
        /*0064*/ 	.word	0x00000980


	//----- nvinfo : EIATTR_CTAIDZ_USED
	.align		4
.L_235:
        /*0068*/ 	.byte	0x01, 0x04
	.zero		2


	//----- nvinfo : EIATTR_MAX_THREADS
	.align		4
        /*006c*/ 	.byte	0x04, 0x05
        /*006e*/ 	.short	(.L_237 - .L_236)
.L_236:
        /*0070*/ 	.word	0x000000e0
        /*0074*/ 	.word	0x00000001
        /*0078*/ 	.word	0x00000001
.L_237:


//--------------------- .nv.info.tvmgen_default_fused_nn_global_avg_pool2d_kernel_1 --------------------------
	.section	.nv.info.tvmgen_default_fused_nn_global_avg_pool2d_kernel_1,"",@"SHT_CUDA_INFO"
	.sectionflags	@""
	.align	4


	//----- nvinfo : EIATTR_CUDA_API_VERSION
	.align		4
        /*0000*/ 	.byte	0x04, 0x37
        /*0002*/ 	.short	(.L_239 - .L_238)
.L_238:
        /*0004*/ 	.word	0x0000007e


	//----- nvinfo : EIATTR_SW2861232_WAR
	.align		4
.L_239:
        /*0008*/ 	.byte	0x01, 0x35
	.zero		2


	//----- nvinfo : EIATTR_PARAM_CBANK
	.align		4
        /*000c*/ 	.byte	0x04, 0x0a
        /*000e*/ 	.short	(.L_241 - .L_240)
	.align		4
.L_240:
        /*0010*/ 	.word	index@(.nv.constant0.tvmgen_default_fused_nn_global_avg_pool2d_kernel_1)
        /*0014*/ 	.short	0x0160
        /*0016*/ 	.short	0x0010


	//----- nvinfo : EIATTR_CBANK_PARAM_SIZE
	.align		4
.L_241:
        /*0018*/ 	.byte	0x03, 0x19
        /*001a*/ 	.short	0x0010


	//----- nvinfo : EIATTR_KPARAM_INFO
	.align		4
        /*001c*/ 	.byte	0x04, 0x17
        /*001e*/ 	.short	(.L_243 - .L_242)
.L_242:
        /*0020*/ 	.word	0x00000000
        /*0024*/ 	.short	0x0001
        /*0026*/ 	.short	0x0008
        /*0028*/ 	.byte	0x00, 0xf0, 0x21, 0x00


	//----- nvinfo : EIATTR_KPARAM_INFO
	.align		4
.L_243:
        /*002c*/ 	.byte	0x04, 0x17
        /*002e*/ 	.short	(.L_245 - .L_244)
.L_244:
        /*0030*/ 	.word	0x00000000
        /*0034*/ 	.short	0x0000
        /*0036*/ 	.short	0x0000
        /*0038*/ 	.byte	0x00, 0xf0, 0x21, 0x00


	//----- nvinfo : EIATTR_MAXREG_COUNT
	.align		4
.L_245:
        /*003c*/ 	.byte	0x03, 0x1b
        /*003e*/ 	.short	0x0040


	//----- nvinfo : EIATTR_EXIT_INSTR_OFFSETS
	.align		4
        /*0040*/ 	.byte	0x04, 0x1c
        /*0042*/ 	.short	(.L_247 - .L_246)


	//   ....[0]....
.L_246:
        /*0044*/ 	.word	0x000000b0


	//----- nvinfo : EIATTR_MAX_THREADS
	.align		4
.L_247:
        /*0048*/ 	.byte	0x04, 0x05
        /*004a*/ 	.short	(.L_249 - .L_248)
.L_248:
        /*004c*/ 	.word	0x00000400
        /*0050*/ 	.word	0x00000001
        /*0054*/ 	.word	0x00000001
.L_249:


//--------------------- .nv.info.tvmgen_default_fused_nn_contrib_conv2d_winograd_without_weight_transform_add_nn_relu_2_kernel_2 --------------------------
	.section	.nv.info.tvmgen_default_fused_nn_contrib_conv2d_winograd_without_weight_transform_add_nn_relu_2_kernel_2,"",@"SHT_CUDA_INFO"
	.sectionflags	@""
	.align	4


	//----- nvinfo : EIATTR_CUDA_API_VERSION
	.align		4
        /*0000*/ 	.byte	0x04, 0x37
        /*0002*/ 	.short	(.L_251 - .L_250)
.L_250:
        /*0004*/ 	.word	0x0000007e


	//----- nvinfo : EIATTR_SW2861232_WAR
	.align		4
.L_251:
        /*0008*/ 	.byte	0x01, 0x35
	.zero		2


	//----- nvinfo : EIATTR_PARAM_CBANK
	.align		4
        /*000c*/ 	.byte	0x04, 0x0a
        /*000e*/ 	.short	(.L_253 - .L_252)
	.align		4
.L_252:
        /*0010*/ 	.word	index@(.nv.constant0.tvmgen_default_fused_nn_contrib_conv2d_winograd_without_weight_transform_add_nn_relu_2_kernel_2)
        /*0014*/ 	.short	0x0160
        /*0016*/ 	.short	0x0018


	//----- nvinfo : EIATTR_CBANK_PARAM_SIZE
	.align		4
.L_253:
        /*0018*/ 	.byte	0x03, 0x19
        /*001a*/ 	.short	0x0018


	//----- nvinfo : EIATTR_KPARAM_INFO
	.align		4
        /*001c*/ 	.byte	0x04, 0x17
        /*001e*/ 	.short	(.L_255 - .L_254)
.L_254:
        /*0020*/ 	.word	0x00000000
        /*0024*/ 	.short	0x0002
        /*0026*/ 	.short	0x0010
        /*0028*/ 	.byte	0x00, 0xf0, 0x21, 0x00


	//----- nvinfo : EIATTR_KPARAM_INFO
	.align		4
.L_255:
        /*002c*/ 	.byte	0x04, 0x17
        /*002e*/ 	.short	(.L_257 - .L_256)
.L_256:
        /*0030*/ 	.word	0x00000000
        /*0034*/ 	.short	0x0001
        /*0036*/ 	.short	0x0008
        /*0038*/ 	.byte	0x00, 0xf0, 0x21, 0x00


	//----- nvinfo : EIATTR_KPARAM_INFO
	.align		4
.L_257:
        /*003c*/ 	.byte	0x04, 0x17
        /*003e*/ 	.short	(.L_259 - .L_258)
.L_258:
        /*0040*/ 	.word	0x00000000
        /*0044*/ 	.short	0x0000
        /*0046*/ 	.short	0x0000
        /*0048*/ 	.byte	0x00, 0xf0, 0x21, 0x00


	//----- nvinfo : EIATTR_MAXREG_COUNT
	.align		4
.L_259:
        /*004c*/ 	.byte	0x03, 0x1b
        /*004e*/ 	.short	0x00ff


	//----- nvinfo : EIATTR_EXIT_INSTR_OFFSETS
	.align		4
        /*0050*/ 	.byte	0x04, 0x1c
        /*0052*/ 	.short	(.L_261 - .L_260)


	//   ....[0]....
.L_260:
        /*0054*/ 	.word	0x00000650


	//----- nvinfo : EIATTR_MAX_THREADS
	.align		4
.L_261:
        /*0058*/ 	.byte	0x04, 0x05
        /*005a*/ 	.short	(.L_263 - .L_262)
.L_262:
        /*005c*/ 	.word	0x00000080
        /*0060*/ 	.word	0x00000001
        /*0064*/ 	.word	0x00000001
.L_263:


//--------------------- .nv.info.tvmgen_default_fused_nn_contrib_conv2d_winograd_without_weight_transform_add_nn_relu_3_kernel_2 --------------------------
	.section	.nv.info.tvmgen_default_fused_nn_contrib_conv2d_winograd_without_weight_transform_add_nn_relu_3_kernel_2,"",@"SHT_CUDA_INFO"
	.sectionflags	@""
	.align	4


	//----- nvinfo : EIATTR_CUDA_API_VERSION
	.align		4
        /*0000*/ 	.byte	0x04, 0x37
        /*0002*/ 	.short	(.L_265 - .L_264)
.L_264:
        /*0004*/ 	.word	0x0000007e


	//----- nvinfo : EIATTR_SW2861232_WAR
	.align		4
.L_265:
        /*0008*/ 	.byte	0x01, 0x35
	.zero		2


	//----- nvinfo : EIATTR_PARAM_CBANK
	.align		4
        /*000c*/ 	.byte	0x04, 0x0a
        /*000e*/ 	.short	(.L_267 - .L_266)
	.align		4
.L_266:
        /*0010*/ 	.word	index@(.nv.constant0.tvmgen_default_fused_nn_contrib_conv2d_winograd_without_weight_transform_add_nn_relu_3_kernel_2)
        /*0014*/ 	.short	0x0160
        /*0016*/ 	.short	0x0018


	//----- nvinfo : EIATTR_CBANK_PARAM_SIZE
	.align		4
.L_267:
        /*0018*/ 	.byte	0x03, 0x19
        /*001a*/ 	.short	0x0018


	//----- nvinfo : EIATTR_KPARAM_INFO
	.align		4
        /*001c*/ 	.byte	0x04, 0x17
        /*001e*/ 	.short	(.L_269 - .L_268)
.L_268:
        /*0020*/ 	.word	0x00000000
        /*0024*/ 	.short	0x0002
        /*0026*/ 	.short	0x0010
        /*0028*/ 	.byte	0x00, 0xf0, 0x21, 0x00


	//----- nvinfo : EIATTR_KPARAM_INFO
	.align		4
.L_269:
        /*002c*/ 	.byte	0x04, 0x17
        /*002e*/ 	.short	(.L_271 - .L_270)
.L_270:
        /*0030*/ 	.word	0x00000000
        /*0034*/ 	.short	0x0001
        /*0036*/ 	.short	0x0008
        /*0038*/ 	.byte	0x00, 0xf0, 0x21, 0x00


	//----- nvinfo : EIATTR_KPARAM_INFO
	.align		4
.L_271:
        /*003c*/ 	.byte	0x04, 0x17
        /*003e*/ 	.short	(.L_273 - .L_272)
.L_272:
        /*0040*/ 	.word	0x00000000
        /*0044*/ 	.short	0x0000
        /*0046*/ 	.short	0x0000
        /*0048*/ 	.byte	0x00, 0xf0, 0x21, 0x00


	//----- nvinfo : EIATTR_MAXREG_COUNT
	.align		4
.L_273:
        /*004c*/ 	.byte	0x03, 0x1b
        /*004e*/ 	.short	0x00ff


	//----- nvinfo : EIATTR_EXIT_INSTR_OFFSETS
	.align		4
        /*0050*/ 	.byte	0x04, 0x1c
        /*0052*/ 	.short	(.L_275 - .L_274)


	//   ....[0]....
.L_274:
        /*0054*/ 	.word	0x000004d0


	//   ....[1]....
        /*0058*/ 	.word	0x00000530


	//   ....[2]....
        /*005c*/ 	.word	0x00000570


	//----- nvinfo : EIATTR_MAX_THREADS
	.align		4
.L_275:
        /*0060*/ 	.byte	0x04, 0x05
        /*0062*/ 	.short	(.L_277 - .L_276)
.L_276:
        /*0064*/ 	.word	0x00000080
        /*0068*/ 	.word	0x00000001
        /*006c*/ 	.word	0x00000001
.L_277:


//--------------------- .nv.info.tvmgen_default_fused_nn_conv2d_add_add_nn_relu_1_kernel --------------------------
	.section	.nv.info.tvmgen_default_fused_nn_conv2d_add_add_nn_relu_1_kernel,"",@"SHT_CUDA_INFO"
	.sectionflags	@""
	.align	4


	//----- nvinfo : EIATTR_CUDA_API_VERSION
	.align		4
        /*0000*/ 	.byte	0x04, 0x37
        /*0002*/ 	.short	(.L_279 - .L_278)
.L_278:
        /*0004*/ 	.word	0x0000007e


	//----- nvinfo : EIATTR_SW2861232_WAR
	.align		4
.L_279:
        /*0008*/ 	.byte	0x01, 0x35
	.zero		2


	//----- nvinfo : EIATTR_PARAM_CBANK
	.align		4
        /*000c*/ 	.byte	0x04, 0x0a
        /*000e*/ 	.short	(.L_281 - .L_280)
	.align		4
.L_280:
        /*0010*/ 	.word	index@(.nv.constant0.tvmgen_default_fused_nn_conv2d_add_add_nn_relu_1_kernel)
        /*0014*/ 	.short	0x0160
        /*0016*/ 	.short	0x0028


	//----- nvinfo : EIATTR_CBANK_PARAM_SIZE
	.align		4
.L_281:
        /*0018*/ 	.byte	0x03, 0x19
        /*001a*/ 	.short	0x0028


	//----- nvinfo : EIATTR_KPARAM_INFO
	.align		4
        /*001c*/ 	.byte	0x04, 0x17
        /*001e*/ 	.short	(.L_283 - .L_282)
.L_282:
        /*0020*/ 	.word	0x00000000
        /*0024*/ 	.short	0x0004
        /*0026*/ 	.short	0x0020
        /*0028*/ 	.byte	0x00, 0xf0, 0x21, 0x00


	//----- nvinfo : EIATTR_KPARAM_INFO
	.align		4
.L_283:
        /*002c*/ 	.byte	0x04, 0x17
        /*002e*/ 	.short	(.L_285 - .L_284)
.L_284:
        /*0030*/ 	.word	0x00000000
        /*0034*/ 	.short	0x0003
        /*0036*/ 	.short	0x0018
        /*0038*/ 	.byte	0x00, 0xf0, 0x21, 0x00


	//----- nvinfo : EIATTR_KPARAM_INFO
	.align		4
.L_285:
        /*003c*/ 	.byte	0x04, 0x17
        /*003e*/ 	.short	(.L_287 - .L_286)
.L_286:
        /*0040*/ 	.word	0x00000000
        /*0044*/ 	.short	0x0002
        /*0046*/ 	.short	0x0010
        /*0048*/ 	.byte	0x00, 0xf0, 0x21, 0x00


	//----- nvinfo : EIATTR_KPARAM_INFO
	.align		4
.L_287:
        /*004c*/ 	.byte	0x04, 0x17
        /*004e*/ 	.short	(.L_289 - .L_288)
.L_288:
        /*0050*/ 	.word	0x00000000
        /*0054*/ 	.short	0x0001
        /*0056*/ 	.short	0x0008
        /*0058*/ 	.byte	0x00, 0xf0, 0x21, 0x00


	//----- nvinfo : EIATTR_KPARAM_INFO
	.align		4
.L_289:
        /*005c*/ 	.byte	0x04, 0x17
        /*005e*/ 	.short	(.L_291 - .L_290)
.L_290:
        /*0060*/ 	.word	0x00000000
        /*0064*/ 	.short	0x0000
        /*0066*/ 	.short	0x0000
        /*0068*/ 	.byte	0x00, 0xf0, 0x21, 0x00


	//----- nvinfo : EIATTR_MAXREG_COUNT
	.align		4
.L_291:
        /*006c*/ 	.byte	0x03, 0x1b
        /*006e*/ 	.short	0x0048


	//----- nvinfo : EIATTR_EXIT_INSTR_OFFSETS
	.align		4
        /*0070*/ 	.byte	0x04, 0x1c
        /*0072*/ 	.short	(.L_293 - .L_292)


	//   ....[0]....
.L_292:
        /*0074*/ 	.word	0x000013c0


	//----- nvinfo : EIATTR_CTAIDZ_USED
	.align		4
.L_293:
        /*0078*/ 	.byte	0x01, 0x04
	.zero		2


	//----- nvinfo : EIATTR_MAX_THREADS
	.align		4
        /*007c*/ 	.byte	0x04, 0x05
        /*007e*/ 	.short	(.L_295 - .L_294)
.L_294:
        /*0080*/ 	.word	0x00000380
        /*0084*/ 	.word	0x00000001
        /*0088*/ 	.word	0x00000001
.L_295:


//--------------------- .nv.info.tvmgen_default_fused_nn_conv2d_add_nn_relu_7_kernel --------------------------
	.section	.nv.info.tvmgen_default_fused_nn_conv2d_add_nn_relu_7_kernel,"",@"SHT_CUDA_INFO"
	.sectionflags	@""
	.align	4


	//----- nvinfo : EIATTR_CUDA_API_VERSION
	.align		4
        /*0000*/ 	.byte	0x04, 0x37
        /*0002*/ 	.short	(.L_297 - .L_296)
.L_296:
        /*0004*/ 	.word	0x0000007e


	//----- nvinfo : EIATTR_SW2861232_WAR
	.align		4
.L_297:
        /*0008*/ 	.byte	0x01, 0x35
	.zero		2


	//----- nvinfo : EIATTR_PARAM_CBANK
	.align		4
        /*000c*/ 	.byte	0x04, 0x0a
        /*000e*/ 	.short	(.L_299 - .L_298)
	.align		4
.L_298:
        /*0010*/ 	.word	index@(.nv.constant0.tvmgen_default_fused_nn_conv2d_add_nn_relu_7_kernel)
        /*0014*/ 	.short	0x0160
        /*0016*/ 	.short	0x0020


	//----- nvinfo : EIATTR_CBANK_PARAM_SIZE
	.align		4
.L_299:
        /*0018*/ 	.byte	0x03, 0x19
        /*001a*/ 	.short	0x0020


	//----- nvinfo : EIATTR_KPARAM_INFO
	.align		4
        /*001c*/ 	.byte	0x04, 0x17
        /*001e*/ 	.short	(.L_301 - .L_300)
.L_300:
        /*0020*/ 	.word	0x00000000
        /*0024*/ 	.short	0x0003
        /*0026*/ 	.short	0x0018
        /*0028*/ 	.byte	0x00, 0xf0, 0x21, 0x00


	//----- nvinfo : EIATTR_KPARAM_INFO
	.align		4
.L_301:
        /*002c*/ 	.byte	0x04, 0x17
        /*002e*/ 	.short	(.L_303 - .L_302)
.L_302:
        /*0030*/ 	.word	0x00000000
        /*0034*/ 	.short	0x0002
        /*0036*/ 	.short	0x0010
        /*0038*/ 	.byte	0x00, 0xf0, 0x21, 0x00


	//----- nvinfo : EIATTR_KPARAM_INFO
	.align		4
.L_303:
        /*003c*/ 	.byte	0x04, 0x17
        /*003e*/ 	.short	(.L_305 - .L_304)
.L_304:
        /*0040*/ 	.word	0x00000000
        /*0044*/ 	.short	0x0001
        /*0046*/ 	.short	0x0008
        /*0048*/ 	.byte	0x00, 0xf0, 0x21, 0x00


	//----- nvinfo : EIATTR_KPARAM_INFO
	.align		4
.L_305:
        /*004c*/ 	.byte	0x04, 0x17
        /*004e*/ 	.short	(.L_307 - .L_306)
.L_306:
        /*0050*/ 	.word	0x00000000
        /*0054*/ 	.short	0x0000
        /*0056*/ 	.short	0x0000
        /*0058*/ 	.byte	0x00, 0xf0, 0x21, 0x00


	//----- nvinfo : EIATTR_MAXREG_COUNT
	.align		4
.L_307:
        /*005c*/ 	.byte	0x03, 0x1b
        /*005e*/ 	.short	0x00ff


	//----- nvinfo : EIATTR_EXIT_INSTR_OFFSETS
	.align		4
        /*0060*/ 	.byte	0x04, 0x1c
        /*0062*/ 	.short	(.L_309 - .L_308)


	//   ....[0]....
.L_308:
        /*0064*/ 	.word	0x00003e20


	//----- nvinfo : EIATTR_CTAIDZ_USED
	.align		4
.L_309:
        /*0068*/ 	.byte	0x01, 0x04
	.zero		2


	//----- nvinfo : EIATTR_MAX_THREADS
	.align		4
        /*006c*/ 	.byte	0x04, 0x05
        /*006e*/ 	.short	(.L_311 - .L_310)
.L_310:
        /*0070*/ 	.word	0x00000070
        /*0074*/ 	.word	0x00000001
        /*0078*/ 	.word	0x00000001


	//----- nvinfo : EIATTR_CRS_STACK_SIZE
	.align		4
.L_311:
        /*007c*/ 	.byte	0x04, 0x1e
        /*007e*/ 	.short	(.L_313 - .L_312)
.L_312:
        /*0080*/ 	.word	0x00000000
.L_313:


//--------------------- .nv.info.tvmgen_default_fused_nn_contrib_conv2d_winograd_without_weight_transform_add_nn_relu_kernel_2 --------------------------
	.section	.nv.info.tvmgen_default_fused_nn_contrib_conv2d_winograd_without_weight_transform_add_nn_relu_kernel_2,"",@"SHT_CUDA_INFO"
	.sectionflags	@""
	.align	4


	//----- nvinfo : EIATTR_CUDA_API_VERSION
	.align		4
        /*0000*/ 	.byte	0x04, 0x37
        /*0002*/ 	.short	(.L_315 - .L_314)
.L_314:
        /*0004*/ 	.word	0x0000007e


	//----- nvinfo : EIATTR_SW2861232_WAR
	.align		4
.L_315:
        /*0008*/ 	.byte	0x01, 0x35
	.zero		2


	//----- nvinfo : EIATTR_PARAM_CBANK
	.align		4
        /*000c*/ 	.byte	0x04, 0x0a
        /*000e*/ 	.short	(.L_317 - .L_316)
	.align		4
.L_316:
        /*0010*/ 	.word	index@(.nv.constant0.tvmgen_default_fused_nn_contrib_conv2d_winograd_without_weight_transform_add_nn_relu_kernel_2)
        /*0014*/ 	.short	0x0160
        /*0016*/ 	.short	0x0018


	//----- nvinfo : EIATTR_CBANK_PARAM_SIZE
	.align		4
.L_317:
        /*0018*/ 	.byte	0x03, 0x19
        /*001a*/ 	.short	0x0018


	//----- nvinfo : EIATTR_KPARAM_INFO
	.align		4
        /*001c*/ 	.byte	0x04, 0x17
        /*001e*/ 	.short	(.L_319 - .L_318)
.L_318:
        /*0020*/ 	.word	0x00000000
        /*0024*/ 	.short	0x0002
        /*0026*/ 	.short	0x0010
        /*0028*/ 	.byte	0x00, 0xf0, 0x21, 0x00


	//----- nvinfo : EIATTR_KPARAM_INFO
	.align		4
.L_319:
        /*002c*/ 	.byte	0x04, 0x17
        /*002e*/ 	.short	(.L_321 - .L_320)
.L_320:
        /*0030*/ 	.word	0x00000000
        /*0034*/ 	.short	0x0001
        /*0036*/ 	.short	0x0008
        /*0038*/ 	.byte	0x00, 0xf0, 0x21, 0x00


	//----- nvinfo : EIATTR_KPARAM_INFO
	.align		4
.L_321:
        /*003c*/ 	.byte	0x04, 0x17
        /*003e*/ 	.short	(.L_323 - .L_322)
.L_322:
        /*0040*/ 	.word	0x00000000
        /*0044*/ 	.short	0x0000
        /*0046*/ 	.short	0x0000
        /*0048*/ 	.byte	0x00, 0xf0, 0x21, 0x00


	//----- nvinfo : EIATTR_MAXREG_COUNT
	.align		4
.L_323:
        /*004c*/ 	.byte	0x03, 0x1b
        /*004e*/ 	.short	0x00ff


	//----- nvinfo : EIATTR_EXIT_INSTR_OFFSETS
	.align		4
        /*0050*/ 	.byte	0x04, 0x1c
        /*0052*/ 	.short	(.L_325 - .L_324)


	//   ....[0]....
.L_324:
        /*0054*/ 	.word	0x00001a60


	//----- nvinfo : EIATTR_MAX_THREADS
	.align		4
.L_325:
        /*0058*/ 	.byte	0x04, 0x05
        /*005a*/ 	.short	(.L_327 - .L_326)
.L_326:
        /*005c*/ 	.word	0x00000080
        /*0060*/ 	.word	0x00000001
        /*0064*/ 	.word	0x00000001
.L_327:


//--------------------- .nv.info.tvmgen_default_fused_nn_contrib_conv2d_winograd_without_weight_transform_add_nn_relu_1_kernel_1 --------------------------
	.section	.nv.info.tvmgen_default_fused_nn_contrib_conv2d_winograd_without_weight_transform_add_nn_relu_1_kernel_1,"",@"SHT_CUDA_INFO"
	.sectionflags	@""
	.align	4


	//----- nvinfo : EIATTR_CUDA_API_VERSION
	.align		4
        /*0000*/ 	.byte	0x04, 0x37
        /*0002*/ 	.short	(.L_329 - .L_328)
.L_328:
        /*0004*/ 	.word	0x0000007e


	//----- nvinfo : EIATTR_SW2861232_WAR
	.align		4
.L_329:
        /*0008*/ 	.byte	0x01, 0x35
	.zero		2


	//----- nvinfo : EIATTR_PARAM_CBANK
	.align		4
        /*000c*/ 	.byte	0x04, 0x0a
        /*000e*/ 	.short	(.L_331 - .L_330)
	.align		4
.L_330:
        /*0010*/ 	.word	index@(.nv.constant0.tvmgen_default_fused_nn_contrib_conv2d_winograd_without_weight_transform_add_nn_relu_1_kernel_1)
        /*0014*/ 	.short	0x0160
        /*0016*/ 	.short	0x0018


	//----- nvinfo : EIATTR_CBANK_PARAM_SIZE
	.align		4
.L_331:
        /*0018*/ 	.byte	0x03, 0x19
        /*001a*/ 	.short	0x0018


	//----- nvinfo : EIATTR_KPARAM_INFO
	.align		4
        /*001c*/ 	.byte	0x04, 0x17
        /*001e*/ 	.short	(.L_333 - .L_332)
.L_332:
        /*0020*/ 	.word	0x00000000
        /*0024*/ 	.short	0x0002
        /*0026*/ 	.short	0x0010
        /*0028*/ 	.byte	0x00, 0xf0, 0x21, 0x00


	//----- nvinfo : EIATTR_KPARAM_INFO
	.align		4
.L_333:
        /*002c*/ 	.byte	0x04, 0x17
        /*002e*/ 	.short	(.L_335 - .L_334)
.L_334:
        /*0030*/ 	.word	0x00000000
        /*0034*/ 	.short	0x0001
        /*0036*/ 	.short	0x0008
        /*0038*/ 	.byte	0x00, 0xf0, 0x21, 0x00


	//----- nvinfo : EIATTR_KPARAM_INFO
	.align		4
.L_335:
        /*003c*/ 	.byte	0x04, 0x17
        /*003e*/ 	.short	(.L_337 - .L_336)
.L_336:
        /*0040*/ 	.word	0x00000000
        /*0044*/ 	.short	0x0000
        /*0046*/ 	.short	0x0000
        /*0048*/ 	.byte	0x00, 0xf0, 0x21, 0x00


	//----- nvinfo : EIATTR_MAXREG_COUNT
	.align		4
.L_337:
        /*004c*/ 	.byte	0x03, 0x1b
        /*004e*/ 	.short	0x00ff


	//----- nvinfo : EIATTR_EXIT_INSTR_OFFSETS
	.align		4
        /*0050*/ 	.byte	0x04, 0x1c
        /*0052*/ 	.short	(.L_339 - .L_338)


	//   ....[0]....
.L_338:
        /*0054*/ 	.word	0x00001200


	//----- nvinfo : EIATTR_CTAIDZ_USED
	.align		4
.L_339:
        /*0058*/ 	.byte	0x01, 0x04
	.zero		2


	//----- nvinfo : EIATTR_MAX_THREADS
	.align		4
        /*005c*/ 	.byte	0x04, 0x05
        /*005e*/ 	.short	(.L_341 - .L_340)
.L_340:
        /*0060*/ 	.word	0x000000c4
        /*0064*/ 	.word	0x00000001
        /*0068*/ 	.word	0x00000001
.L_341:


//--------------------- .nv.info.tvmgen_default_fused_nn_dense_add_kernel --------------------------
	.section	.nv.info.tvmgen_default_fused_nn_dense_add_kernel,"",@"SHT_CUDA_INFO"
	.sectionflags	@""
	.align	4


	//----- nvinfo : EIATTR_CUDA_API_VERSION
	.align		4
        /*0000*/ 	.byte	0x04, 0x37
        /*0002*/ 	.short	(.L_343 - .L_342)
.L_342:
        /*0004*/ 	.word	0x0000007e


	//----- nvinfo : EIATTR_SW2861232_WAR
	.align		4
.L_343:
        /*0008*/ 	.byte	0x01, 0x35
	.zero		2


	//----- nvinfo : EIATTR_PARAM_CBANK
	.align		4
        /*000c*/ 	.byte	0x04, 0x0a
        /*000e*/ 	.short	(.L_345 - .L_344)
	.align		4
.L_344:
        /*0010*/ 	.word	index@(.nv.constant0.tvmgen_default_fused_nn_dense_add_kernel)
        /*0014*/ 	.short	0x0160
        /*0016*/ 	.short	0x0020


	//----- nvinfo : EIATTR_CBANK_PARAM_SIZE
	.align		4
.L_345:
        /*0018*/ 	.byte	0x03, 0x19
        /*001a*/ 	.short	0x0020


	//----- nvinfo : EIATTR_KPARAM_INFO
	.align		4
        /*001c*/ 	.byte	0x04, 0x17
        /*001e*/ 	.short	(.L_347 - .L_346)
.L_346:
        /*0020*/ 	.word	0x00000000
        /*0024*/ 	.short	0x0003
        /*0026*/ 	.short	0x0018
        /*0028*/ 	.byte	0x00, 0xf0, 0x21, 0x00


	//----- nvinfo : EIATTR_KPARAM_INFO
	.align		4
.L_347:
        /*002c*/ 	.byte	0x04, 0x17
        /*002e*/ 	.short	(.L_349 - .L_348)
.L_348:
        /*0030*/ 	.word	0x00000000
        /*0034*/ 	.short	0x0002
        /*0036*/ 	.short	0x0010
        /*0038*/ 	.byte	0x00, 0xf0, 0x21, 0x00


	//----- nvinfo : EIATTR_KPARAM_INFO
	.align		4
.L_349:
        /*003c*/ 	.byte	0x04, 0x17
        /*003e*/ 	.short	(.L_351 - .L_350)
.L_350:
        /*0040*/ 	.word	0x00000000
        /*0044*/ 	.short	0x0001
        /*0046*/ 	.short	0x0008
        /*0048*/ 	.byte	0x00, 0xf0, 0x21, 0x00


	//----- nvinfo : EIATTR_KPARAM_INFO
	.align		4
.L_351:
        /*004c*/ 	.byte	0x04, 0x17
        /*004e*/ 	.short	(.L_353 - .L_352)
.L_352:
        /*0050*/ 	.word	0x00000000
        /*0054*/ 	.short	0x0000
        /*0056*/ 	.short	0x0000
        /*0058*/ 	.byte	0x00, 0xf0, 0x21, 0x00


	//----- nvinfo : EIATTR_MAXREG_COUNT
	.align		4
.L_353:
        /*005c*/ 	.byte	0x03, 0x1b
        /*005e*/ 	.short	0x00ff


	//----- nvinfo : EIATTR_COOP_GROUP_MASK_REGIDS
	.align		4
        /*0060*/ 	.byte	0x04, 0x29
        /*0062*/ 	.short	(.L_355 - .L_354)


	//   ....[0]....
.L_354:
        /*0064*/ 	.word	0x05000003


	//   ....[1]....
        /*0068*/ 	.word	0x05000003


	//   ....[2]....
        /*006c*/ 	.word	0x05000003


	//   ....[3]....
        /*0070*/ 	.word	0x05000003


	//   ....[4]....
        /*0074*/ 	.word	0x05000003


	//   ....[5]....
        /*0078*/ 	.word	0x05000005


	//----- nvinfo : EIATTR_COOP_GROUP_INSTR_OFFSETS
	.align		4
.L_355:
        /*007c*/ 	.byte	0x04, 0x28
        /*007e*/ 	.short	(.L_357 - .L_356)


	//   ....[0]....
.L_356:
        /*0080*/ 	.word	0x00000690


	//   ....[1]....
        /*0084*/ 	.word	0x000006b0


	//   ....[2]....
        /*0088*/ 	.word	0x000006d0


	//   ....[3]....
        /*008c*/ 	.word	0x000006f0


	//   ....[4]....
        /*0090*/ 	.word	0x00000720


	//   ....[5]....
        /*0094*/ 	.word	0x000007b0


	//----- nvinfo : EIATTR_EXIT_INSTR_OFFSETS
	.align		4
.L_357:
        /*0098*/ 	.byte	0x04, 0x1c
        /*009a*/ 	.short	(.L_359 - .L_358)


	//   ....[0]....
.L_358:
        /*009c*/ 	.word	0x00000820


	//   ....[1]....
        /*00a0*/ 	.word	0x00000890


	//----- nvinfo : EIATTR_MAX_THREADS
	.align		4
.L_359:
        /*00a4*/ 	.byte	0x04, 0x05
        /*00a6*/ 	.short	(.L_361 - .L_360)
.L_360:
        /*00a8*/ 	.word	0x00000040
        /*00ac*/ 	.word	0x00000001
        /*00b0*/ 	.word	0x00000001
.L_361:


//--------------------- .nv.info.tvmgen_default_fused_nn_conv2d_add_nn_relu_kernel --------------------------
	.section	.nv.info.tvmgen_default_fused_nn_conv2d_add_nn_relu_kernel,"",@"SHT_CUDA_INFO"
	.sectionflags	@""
	.align	4


	//----- nvinfo : EIATTR_CUDA_API_VERSION
	.align		4
        /*0000*/ 	.byte	0x04, 0x37
        /*0002*/ 	.short	(.L_363 - .L_362)
.L_362:
        /*0004*/ 	.word	0x0000007e


	//----- nvinfo : EIATTR_SW2861232_WAR
	.align		4
.L_363:
        /*0008*/ 	.byte	0x01, 0x35
	.zero		2


	//----- nvinfo : EIATTR_PARAM_CBANK
	.align		4
        /*000c*/ 	.byte	0x04, 0x0a
        /*000e*/ 	.short	(.L_365 - .L_364)
	.align		4
.L_364:
        /*0010*/ 	.word	index@(.nv.constant0.tvmgen_default_fused_nn_conv2d_add_nn_relu_kernel)
        /*0014*/ 	.short	0x0160
        /*0016*/ 	.short	0x0020


	//----- nvinfo : EIATTR_CBANK_PARAM_SIZE
	.align		4
.L_365:
        /*0018*/ 	.byte	0x03, 0x19
        /*001a*/ 	.short	0x0020


	//----- nvinfo : EIATTR_KPARAM_INFO
	.align		4
        /*001c*/ 	.byte	0x04, 0x17
        /*001e*/ 	.short	(.L_367 - .L_366)
.L_366:
        /*0020*/ 	.word	0x00000000
        /*0024*/ 	.short	0x0003
        /*0026*/ 	.short	0x0018
        /*0028*/ 	.byte	0x00, 0xf0, 0x21, 0x00


	//----- nvinfo : EIATTR_KPARAM_INFO
	.align		4
.L_367:
        /*002c*/ 	.byte	0x04, 0x17
        /*002e*/ 	.short	(.L_369 - .L_368)
.L_368:
        /*0030*/ 	.word	0x00000000
        /*0034*/ 	.short	0x0002
        /*0036*/ 	.short	0x0010
        /*0038*/ 	.byte	0x00, 0xf0, 0x21, 0x00


	//----- nvinfo : EIATTR_KPARAM_INFO
	.align		4
.L_369:
        /*003c*/ 	.byte	0x04, 0x17
        /*003e*/ 	.short	(.L_371 - .L_370)
.L_370:
        /*0040*/ 	.word	0x00000000
        /*0044*/ 	.short	0x0001
        /*0046*/ 	.short	0x0008
        /*0048*/ 	.byte	0x00, 0xf0, 0x21, 0x00


	//----- nvinfo : EIATTR_KPARAM_INFO
	.align		4
.L_371:
        /*004c*/ 	.byte	0x04, 0x17
        /*004e*/ 	.short	(.L_373 - .L_372)
.L_372:
        /*0050*/ 	.word	0x00000000
        /*0054*/ 	.short	0x0000
        /*0056*/ 	.short	0x0000
        /*0058*/ 	.byte	0x00, 0xf0, 0x21, 0x00


	//----- nvinfo : EIATTR_MAXREG_COUNT
	.align		4
.L_373:
        /*005c*/ 	.byte	0x03, 0x1b
        /*005e*/ 	.short	0x00ff


	//----- nvinfo : EIATTR_EXIT_INSTR_OFFSETS
	.align		4
        /*0060*/ 	.byte	0x04, 0x1c
        /*0062*/ 	.short	(.L_375 - .L_374)


	//   ....[0]....
.L_374:
        /*0064*/ 	.word	0x000019d0


	//----- nvinfo : EIATTR_MAX_THREADS
	.align		4
.L_375:
        /*0068*/ 	.byte	0x04, 0x05
        /*006a*/ 	.short	(.L_377 - .L_376)
.L_376:
        /*006c*/ 	.word	0x00000080
        /*0070*/ 	.word	0x00000001
        /*0074*/ 	.word	0x00000001


	//----- nvinfo : EIATTR_CRS_STACK_SIZE
	.align		4
.L_377:
        /*0078*/ 	.byte	0x04, 0x1e
        /*007a*/ 	.short	(.L_379 - .L_378)
.L_378:
        /*007c*/ 	.word	0x00000000
.L_379:


//--------------------- .nv.info.tvmgen_default_fused_nn_conv2d_add_nn_relu_4_kernel --------------------------
	.section	.nv.info.tvmgen_default_fused_nn_conv2d_add_nn_relu_4_kernel,"",@"SHT_CUDA_INFO"
	.sectionflags	@""
	.align	4


	//----- nvinfo : EIATTR_CUDA_API_VERSION
	.align		4
        /*0000*/ 	.byte	0x04, 0x37
        /*0002*/ 	.short	(.L_381 - .L_380)
.L_380:
        /*0004*/ 	.word	0x0000007e


	//----- nvinfo : EIATTR_SW2861232_WAR
	.align		4
.L_381:
        /*0008*/ 	.byte	0x01, 0x35
	.zero		2


	//----- nvinfo : EIATTR_PARAM_CBANK
	.align		4
        /*000c*/ 	.byte	0x04, 0x0a
        /*000e*/ 	.short	(.L_383 - .L_382)
	.align		4
.L_382:
        /*0010*/ 	.word	index@(.nv.constant0.tvmgen_default_fused_nn_conv2d_add_nn_relu_4_kernel)
        /*0014*/ 	.short	0x0160
        /*0016*/ 	.short	0x0020


	//----- nvinfo : EIATTR_CBANK_PARAM_SIZE
	.align		4
.L_383:
        /*0018*/ 	.byte	0x03, 0x19
        /*001a*/ 	.short	0x0020


	//----- nvinfo : EIATTR_KPARAM_INFO
	.align		4
        /*001c*/ 	.byte	0x04, 0x17
        /*001e*/ 	.short	(.L_385 - .L_384)
.L_384:
        /*0020*/ 	.word	0x00000000
        /*0024*/ 	.short	0x0003
        /*0026*/ 	.short	0x0018
        /*0028*/ 	.byte	0x00, 0xf0, 0x21, 0x00


	//----- nvinfo : EIATTR_KPARAM_INFO
	.align		4
.L_385:
        /*002c*/ 	.byte	0x04, 0x17
        /*002e*/ 	.short	(.L_387 - .L_386)
.L_386:
        /*0030*/ 	.word	0x00000000
        /*0034*/ 	.short	0x0002
        /*0036*/ 	.short	0x0010
        /*0038*/ 	.byte	0x00, 0xf0, 0x21, 0x00


	//----- nvinfo : EIATTR_KPARAM_INFO
	.align		4
.L_387:
        /*003c*/ 	.byte	0x04, 0x17
        /*003e*/ 	.short	(.L_389 - .L_388)
.L_388:
        /*0040*/ 	.word	0x00000000
        /*0044*/ 	.short	0x0001
        /*0046*/ 	.short	0x0008
        /*0048*/ 	.byte	0x00, 0xf0, 0x21, 0x00


	//----- nvinfo : EIATTR_KPARAM_INFO
	.align		4
.L_389:
        /*004c*/ 	.byte	0x04, 0x17
        /*004e*/ 	.short	(.L_391 - .L_390)
.L_390:
        /*0050*/ 	.word	0x00000000
        /*0054*/ 	.short	0x0000
        /*0056*/ 	.short	0x0000
        /*0058*/ 	.byte	0x00, 0xf0, 0x21, 0x00


	//----- nvinfo : EIATTR_MAXREG_COUNT
	.align		4
.L_391:
        /*005c*/ 	.byte	0x03, 0x1b
        /*005e*/ 	.short	0x00ff


	//----- nvinfo : EIATTR_EXIT_INSTR_OFFSETS
	.align		4
        /*0060*/ 	.byte	0x04, 0x1c
        /*0062*/ 	.short	(.L_393 - .L_392)


	//   ....[0]....
.L_392:
        /*0064*/ 	.word	0x000022f0


	//----- nvinfo : EIATTR_CTAIDZ_USED
	.align		4
.L_393:
        /*0068*/ 	.byte	0x01, 0x04
	.zero		2


	//----- nvinfo : EIATTR_MAX_THREADS
	.align		4
        /*006c*/ 	.byte	0x04, 0x05
        /*006e*/ 	.short	(.L_395 - .L_394)
.L_394:
        /*0070*/ 	.word	0x000000e0
        /*0074*/ 	.word	0x00000001
        /*0078*/ 	.word	0x00000001


	//----- nvinfo : EIATTR_CRS_STACK_SIZE
	.align		4
.L_395:
        /*007c*/ 	.byte	0x04, 0x1e
        /*007e*/ 	.short	(.L_397 - .L_396)
.L_396:
        /*0080*/ 	.word	0x00000000
.L_397:


//--------------------- .nv.info.tvmgen_default_fused_nn_contrib_conv2d_winograd_without_weight_transform_add_nn_relu_2_kernel --------------------------
	.section	.nv.info.tvmgen_default_fused_nn_contrib_conv2d_winograd_without_weight_transform_add_nn_relu_2_kernel,"",@"SHT_CUDA_INFO"
	.sectionflags	@""
	.align	4


	//----- nvinfo : EIATTR_CUDA_API_VERSION
	.align		4
        /*0000*/ 	.byte	0x04, 0x37
        /*0002*/ 	.short	(.L_399 - .L_398)
.L_398:
        /*0004*/ 	.word	0x0000007e


	//----- nvinfo : EIATTR_SW2861232_WAR
	.align		4
.L_399:
        /*0008*/ 	.byte	0x01, 0x35
	.zero		2


	//----- nvinfo : EIATTR_PARAM_CBANK
	.align		4
        /*000c*/ 	.byte	0x04, 0x0a
        /*000e*/ 	.short	(.L_401 - .L_400)
	.align		4
.L_400:
        /*0010*/ 	.word	index@(.nv.constant0.tvmgen_default_fused_nn_contrib_conv2d_winograd_without_weight_transform_add_nn_relu_2_kernel)
        /*0014*/ 	.short	0x0160
        /*0016*/ 	.short	0x0010


	//----- nvinfo : EIATTR_CBANK_PARAM_SIZE
	.align		4
.L_401:
        /*0018*/ 	.byte	0x03, 0x19
        /*001a*/ 	.short	0x0010


	//----- nvinfo : EIATTR_KPARAM_INFO
	.align		4
        /*001c*/ 	.byte	0x04, 0x17
        /*001e*/ 	.short	(.L_403 - .L_402)
.L_402:
        /*0020*/ 	.word	0x00000000
        /*0024*/ 	.short	0x0001
        /*0026*/ 	.short	0x0008
        /*0028*/ 	.byte	0x00, 0xf0, 0x21, 0x00


	//----- nvinfo : EIATTR_KPARAM_INFO
	.align		4
.L_403:
        /*002c*/ 	.byte	0x04, 0x17
        /*002e*/ 	.short	(.L_405 - .L_404)
.L_404:
        /*0030*/ 	.word	0x00000000
        /*0034*/ 	.short	0x0000
        /*0036*/ 	.short	0x0000
        /*0038*/ 	.byte	0x00, 0xf0, 0x21, 0x00


	//----- nvinfo : EIATTR_MAXREG_COUNT
	.align		4
.L_405:
        /*003c*/ 	.byte	0x03, 0x1b
        /*003e*/ 	.short	0x00ff


	//----- nvinfo : EIATTR_EXIT_INSTR_OFFSETS
	.align		4
        /*0040*/ 	.byte	0x04, 0x1c
        /*0042*/ 	.short	(.L_407 - .L_406)


	//   ....[0]....
.L_406:
        /*0044*/ 	.word	0x00000990


	//----- nvinfo : EIATTR_MAX_THREADS
	.align		4
.L_407:
        /*0048*/ 	.byte	0x04, 0x05
        /*004a*/ 	.short	(.L_409 - .L_408)
.L_408:
        /*004c*/ 	.word	0x00000080
        /*0050*/ 	.word	0x00000001
        /*0054*/ 	.word	0x00000001
.L_409:


//--------------------- .nv.info.tvmgen_default_fused_nn_conv2d_add_nn_relu_2_kernel --------------------------
	.section	.nv.info.tvmgen_default_fused_nn_conv2d_add_nn_relu_2_kernel,"",@"SHT_CUDA_INFO"
	.sectionflags	@""
	.align	4


	//----- nvinfo : EIATTR_CUDA_API_VERSION
	.align		4
        /*0000*/ 	.byte	0x04, 0x37
        /*0002*/ 	.short	(.L_411 - .L_410)
.L_410:
        /*0004*/ 	.word	0x0000007e


	//----- nvinfo : EIATTR_SW2861232_WAR
	.align		4
.L_411:
        /*0008*/ 	.byte	0x01, 0x35
	.zero		2


	//----- nvinfo : EIATTR_PARAM_CBANK
	.align		4
        /*000c*/ 	.byte	0x04, 0x0a
        /*000e*/ 	.short	(.L_413 - .L_412)
	.align		4
.L_412:
        /*0010*/ 	.word	index@(.nv.constant0.tvmgen_default_fused_nn_conv2d_add_nn_relu_2_kernel)
        /*0014*/ 	.short	0x0160
        /*0016*/ 	.short	0x0020


	//----- nvinfo : EIATTR_CBANK_PARAM_SIZE
	.align		4
.L_413:
        /*0018*/ 	.byte	0x03, 0x19
        /*001a*/ 	.short	0x0020


	//----- nvinfo : EIATTR_KPARAM_INFO
	.align		4
        /*001c*/ 	.byte	0x04, 0x17
        /*001e*/ 	.short	(.L_415 - .L_414)
.L_414:
        /*0020*/ 	.word	0x00000000
        /*0024*/ 	.short	0x0003
        /*0026*/ 	.short	0x0018
        /*0028*/ 	.byte	0x00, 0xf0, 0x21, 0x00


	//----- nvinfo : EIATTR_KPARAM_INFO
	.align		4
.L_415:
        /*002c*/ 	.byte	0x04, 0x17
        /*002e*/ 	.short	(.L_417 - .L_416)
.L_416:
        /*0030*/ 	.word	0x00000000
        /*0034*/ 	.short	0x0002
        /*0036*/ 	.short	0x0010
        /*0038*/ 	.byte	0x00, 0xf0, 0x21, 0x00


	//----- nvinfo : EIATTR_KPARAM_INFO
	.align		4
.L_417:
        /*003c*/ 	.byte	0x04, 0x17
        /*003e*/ 	.short	(.L_419 - .L_418)
.L_418:
        /*0040*/ 	.word	0x00000000
        /*0044*/ 	.short	0x0001
        /*0046*/ 	.short	0x0008
        /*0048*/ 	.byte	0x00, 0xf0, 0x21, 0x00


	//----- nvinfo : EIATTR_KPARAM_INFO
	.align		4
.L_419:
        /*004c*/ 	.byte	0x04, 0x17
        /*004e*/ 	.short	(.L_421 - .L_420)
.L_420:
        /*0050*/ 	.word	0x00000000
        /*0054*/ 	.short	0x0000
        /*0056*/ 	.short	0x0000
        /*0058*/ 	.byte	0x00, 0xf0, 0x21, 0x00


	//----- nvinfo : EIATTR_MAXREG_COUNT
	.align		4
.L_421:
        /*005c*/ 	.byte	0x03, 0x1b
        /*005e*/ 	.short	0x00ff


	//----- nvinfo : EIATTR_EXIT_INSTR_OFFSETS
	.align		4
        /*0060*/ 	.byte	0x04, 0x1c
        /*0062*/ 	.short	(.L_423 - .L_422)


	//   ....[0]....
.L_422:
        /*0064*/ 	.word	0x00001240


	//----- nvinfo : EIATTR_CTAIDZ_USED
	.align		4
.L_423:
        /*0068*/ 	.byte	0x01, 0x04
	.zero		2


	//----- nvinfo : EIATTR_MAX_THREADS
	.align		4
        /*006c*/ 	.byte	0x04, 0x05
        /*006e*/ 	.short	(.L_425 - .L_424)
.L_424:
        /*0070*/ 	.word	0x000000e0
        /*0074*/ 	.word	0x00000001
        /*0078*/ 	.word	0x00000001
.L_425:


//--------------------- .nv.info.tvmgen_default_fused_nn_contrib_conv2d_winograd_without_weight_transform_add_nn_relu_kernel --------------------------
	.section	.nv.info.tvmgen_default_fused_nn_contrib_conv2d_winograd_without_weight_transform_add_nn_relu_kernel,"",@"SHT_CUDA_INFO"
	.sectionflags	@""
	.align	4


	//----- nvinfo : EIATTR_CUDA_API_VERSION
	.align		4
        /*0000*/ 	.byte	0x04, 0x37
        /*0002*/ 	.short	(.L_427 - .L_426)
.L_426:
        /*0004*/ 	.word	0x0000007e


	//----- nvinfo : EIATTR_SW2861232_WAR
	.align		4
.L_427:
        /*0008*/ 	.byte	0x01, 0x35
	.zero		2


	//----- nvinfo : EIATTR_PARAM_CBANK
	.align		4
        /*000c*/ 	.byte	0x04, 0x0a
        /*000e*/ 	.short	(.L_429 - .L_428)
	.align		4
.L_428:
        /*0010*/ 	.word	index@(.nv.constant0.tvmgen_default_fused_nn_contrib_conv2d_winograd_without_weight_transform_add_nn_relu_kernel)
        /*0014*/ 	.short	0x0160
        /*0016*/ 	.short	0x0010


	//----- nvinfo : EIATTR_CBANK_PARAM_SIZE
	.align		4
.L_429:
        /*0018*/ 	.byte	0x03, 0x19
        /*001a*/ 	.short	0x0010


	//----- nvinfo : EIATTR_KPARAM_INFO
	.align		4
        /*001c*/ 	.byte	0x04, 0x17
        /*001e*/ 	.short	(.L_431 - .L_430)
.L_430:
        /*0020*/ 	.word	0x00000000
        /*0024*/ 	.short	0x0001
        /*0026*/ 	.short	0x0008
        /*0028*/ 	.byte	0x00, 0xf0, 0x21, 0x00


	//----- nvinfo : EIATTR_KPARAM_INFO
	.align		4
.L_431:
        /*002c*/ 	.byte	0x04, 0x17
        /*002e*/ 	.short	(.L_433 - .L_432)
.L_432:
        /*0030*/ 	.word	0x00000000
        /*0034*/ 	.short	0x0000
        /*0036*/ 	.short	0x0000
        /*0038*/ 	.byte	0x00, 0xf0, 0x21, 0x00


	//----- nvinfo : EIATTR_MAXREG_COUNT
	.align		4
.L_433:
        /*003c*/ 	.byte	0x03, 0x1b
        /*003e*/ 	.short	0x00ff


	//----- nvinfo : EIATTR_EXIT_INSTR_OFFSETS
	.align		4
        /*0040*/ 	.byte	0x04, 0x1c
        /*0042*/ 	.short	(.L_435 - .L_434)


	//   ....[0]....
.L_434:
        /*0044*/ 	.word	0x00003ad0


	//----- nvinfo : EIATTR_MAX_THREADS
	.align		4
.L_435:
        /*0048*/ 	.byte	0x04, 0x05
        /*004a*/ 	.short	(.L_437 - .L_436)
.L_436:
        /*004c*/ 	.word	0x00000080
        /*0050*/ 	.word	0x00000001
        /*0054*/ 	.word	0x00000001
.L_437:


//--------------------- .nv.info.tvmgen_default_fused_nn_contrib_conv2d_winograd_without_weight_transform_add_nn_relu_kernel_1 --------------------------
	.section	.nv.info.tvmgen_default_fused_nn_contrib_conv2d_winograd_without_weight_transform_add_nn_relu_kernel_1,"",@"SHT_CUDA_INFO"
	.sectionflags	@""
	.align	4


	//----- nvinfo : EIATTR_CUDA_API_VERSION
	.align		4
        /*0000*/ 	.byte	0x04, 0x37
        /*0002*/ 	.short	(.L_439 - .L_438)
.L_438:
        /*0004*/ 	.word	0x0000007e


	//----- nvinfo : EIATTR_SW2861232_WAR
	.align		4
.L_439:
        /*0008*/ 	.byte	0x01, 0x35
	.zero		2


	//----- nvinfo : EIATTR_PARAM_CBANK
	.align		4
        /*000c*/ 	.byte	0x04, 0x0a
        /*000e*/ 	.short	(.L_441 - .L_440)
	.align		4
.L_440:
        /*0010*/ 	.word	index@(.nv.constant0.tvmgen_default_fused_nn_contrib_conv2d_winograd_without_weight_transform_add_nn_relu_kernel_1)
        /*0014*/ 	.short	0x0160
        /*0016*/ 	.short	0x0018


	//----- nvinfo : EIATTR_CBANK_PARAM_SIZE
	.align		4
.L_441:
        /*0018*/ 	.byte	0x03, 0x19
        /*001a*/ 	.short	0x0018


	//----- nvinfo : EIATTR_KPARAM_INFO
	.align		4
        /*001c*/ 	.byte	0x04, 0x17
        /*001e*/ 	.short	(.L_443 - .L_442)
.L_442:
        /*0020*/ 	.word	0x00000000
        /*0024*/ 	.short	0x0002
        /*0026*/ 	.short	0x0010
        /*0028*/ 	.byte	0x00, 0xf0, 0x21, 0x00


	//----- nvinfo : EIATTR_KPARAM_INFO
	.align		4
.L_443:
        /*002c*/ 	.byte	0x04, 0x17
        /*002e*/ 	.short	(.L_445 - .L_444)
.L_444:
        /*0030*/ 	.word	0x00000000
        /*0034*/ 	.short	0x0001
        /*0036*/ 	.short	0x0008
        /*0038*/ 	.byte	0x00, 0xf0, 0x21, 0x00


	//----- nvinfo : EIATTR_KPARAM_INFO
	.align		4
.L_445:
        /*003c*/ 	.byte	0x04, 0x17
        /*003e*/ 	.short	(.L_447 - .L_446)
.L_446:
        /*0040*/ 	.word	0x00000000
        /*0044*/ 	.short	0x0000
        /*0046*/ 	.short	0x0000
        /*0048*/ 	.byte	0x00, 0xf0, 0x21, 0x00


	//----- nvinfo : EIATTR_MAXREG_COUNT
	.align		4
.L_447:
        /*004c*/ 	.byte	0x03, 0x1b
        /*004e*/ 	.short	0x00ff


	//----- nvinfo : EIATTR_EXIT_INSTR_OFFSETS
	.align		4
        /*0050*/ 	.byte	0x04, 0x1c
        /*0052*/ 	.short	(.L_449 - .L_448)


	//   ....[0]....
.L_448:
        /*0054*/ 	.word	0x00001180


	//----- nvinfo : EIATTR_CTAIDZ_USED
	.align		4
.L_449:
        /*0058*/ 	.byte	0x01, 0x04
	.zero		2


	//----- nvinfo : EIATTR_MAX_THREADS
	.align		4
        /*005c*/ 	.byte	0x04, 0x05
        /*005e*/ 	.short	(.L_451 - .L_450)
.L_450:
        /*0060*/ 	.word	0x000000c4
        /*0064*/ 	.word	0x00000001
        /*0068*/ 	.word	0x00000001
.L_451:


//--------------------- .nv.info.tvmgen_default_fused_nn_conv2d_add_nn_relu_9_kernel --------------------------
	.section	.nv.info.tvmgen_default_fused_nn_conv2d_add_nn_relu_9_kernel,"",@"SHT_CUDA_INFO"
	.sectionflags	@""
	.align	4


	//----- nvinfo : EIATTR_CUDA_API_VERSION
	.align		4
        /*0000*/ 	.byte	0x04, 0x37
        /*0002*/ 	.short	(.L_453 - .L_452)
.L_452:
        /*0004*/ 	.word	0x0000007e


	//----- nvinfo : EIATTR_SW2861232_WAR
	.align		4
.L_453:
        /*0008*/ 	.byte	0x01, 0x35
	.zero		2


	//----- nvinfo : EIATTR_PARAM_CBANK
	.align		4
        /*000c*/ 	.byte	0x04, 0x0a
        /*000e*/ 	.short	(.L_455 - .L_454)
	.align		4
.L_454:
        /*0010*/ 	.word	index@(.nv.constant0.tvmgen_default_fused_nn_conv2d_add_nn_relu_9_kernel)
        /*0014*/ 	.short	0x0160
        /*0016*/ 	.short	0x0020


	//----- nvinfo : EIATTR_CBANK_PARAM_SIZE
	.align		4
.L_455:
        /*0018*/ 	.byte	0x03, 0x19
        /*001a*/ 	.short	0x0020


	//----- nvinfo : EIATTR_KPARAM_INFO
	.align		4
        /*001c*/ 	.byte	0x04, 0x17
        /*001e*/ 	.short	(.L_457 - .L_456)
.L_456:
        /*0020*/ 	.word	0x00000000
        /*0024*/ 	.short	0x0003
        /*0026*/ 	.short	0x0018
        /*0028*/ 	.byte	0x00, 0xf0, 0x21, 0x00


	//----- nvinfo : EIATTR_KPARAM_INFO
	.align		4
.L_457:
        /*002c*/ 	.byte	0x04, 0x17
        /*002e*/ 	.short	(.L_459 - .L_458)
.L_458:
        /*0030*/ 	.word	0x00000000
        /*0034*/ 	.short	0x0002
        /*0036*/ 	.short	0x0010
        /*0038*/ 	.byte	0x00, 0xf0, 0x21, 0x00


	//----- nvinfo : EIATTR_KPARAM_INFO
	.align		4
.L_459:
        /*003c*/ 	.byte	0x04, 0x17
        /*003e*/ 	.short	(.L_461 - .L_460)
.L_460:
        /*0040*/ 	.word	0x00000000
        /*0044*/ 	.short	0x0001
        /*0046*/ 	.short	0x0008
        /*0048*/ 	.byte	0x00, 0xf0, 0x21, 0x00


	//----- nvinfo : EIATTR_KPARAM_INFO
	.align		4
.L_461:
        /*004c*/ 	.byte	0x04, 0x17
        /*004e*/ 	.short	(.L_463 - .L_462)
.L_462:
        /*0050*/ 	.word	0x00000000
        /*0054*/ 	.short	0x0000
        /*0056*/ 	.short	0x0000
        /*0058*/ 	.byte	0x00, 0xf0, 0x21, 0x00


	//----- nvinfo : EIATTR_MAXREG_COUNT
	.align		4
.L_463:
        /*005c*/ 	.byte	0x03, 0x1b
        /*005e*/ 	.short	0x00ff


	//----- nvinfo : EIATTR_EXIT_INSTR_OFFSETS
	.align		4
        /*0060*/ 	.byte	0x04, 0x1c
        /*0062*/ 	.short	(.L_465 - .L_464)


	//   ....[0]....
.L_464:
        /*0064*/ 	.word	0x00000dd0


	//----- nvinfo : EIATTR_CTAIDZ_USED
	.align		4
.L_465:
        /*0068*/ 	.byte	0x01, 0x04
	.zero		2


	//----- nvinfo : EIATTR_MAX_THREADS
	.align		4
        /*006c*/ 	.byte	0x04, 0x05
        /*006e*/ 	.short	(.L_467 - .L_466)
.L_466:
        /*0070*/ 	.word	0x000000e0
        /*0074*/ 	.word	0x00000001
        /*0078*/ 	.word	0x00000001
.L_467:


//--------------------- .nv.info.tvmgen_default_fused_nn_conv2d_add_add_nn_relu_3_kernel --------------------------
	.section	.nv.info.tvmgen_default_fused_nn_conv2d_add_add_nn_relu_3_kernel,"",@"SHT_CUDA_INFO"
	.sectionflags	@""
	.align	4


	//----- nvinfo : EIATTR_CUDA_API_VERSION
	.align		4
        /*0000*/ 	.byte	0x04, 0x37
        /*0002*/ 	.short	(.L_469 - .L_468)
.L_468:
        /*0004*/ 	.word	0x0000007e


	//----- nvinfo : EIATTR_SW2861232_WAR
	.align		4
.L_469:
        /*0008*/ 	.byte	0x01, 0x35
	.zero		2


	//----- nvinfo : EIATTR_PARAM_CBANK
	.align		4
        /*000c*/ 	.byte	0x04, 0x0a
        /*000e*/ 	.short	(.L_471 - .L_470)
	.align		4
.L_470:
        /*0010*/ 	.word	index@(.nv.constant0.tvmgen_default_fused_nn_conv2d_add_add_nn_relu_3_kernel)
        /*0014*/ 	.short	0x0160
        /*0016*/ 	.short	0x0028


	//----- nvinfo : EIATTR_CBANK_PARAM_SIZE
	.align		4
.L_471:
        /*0018*/ 	.byte	0x03, 0x19
        /*001a*/ 	.short	0x0028


	//----- nvinfo : EIATTR_KPARAM_INFO
	.align		4
        /*001c*/ 	.byte	0x04, 0x17
        /*001e*/ 	.short	(.L_473 - .L_472)
.L_472:
        /*0020*/ 	.word	0x00000000
        /*0024*/ 	.short	0x0004
        /*0026*/ 	.short	0x0020
        /*0028*/ 	.byte	0x00, 0xf0, 0x21, 0x00


	//----- nvinfo : EIATTR_KPARAM_INFO
	.align		4
.L_473:
        /*002c*/ 	.byte	0x04, 0x17
        /*002e*/ 	.short	(.L_475 - .L_474)
.L_474:
        /*0030*/ 	.word	0x00000000
        /*0034*/ 	.short	0x0003
        /*0036*/ 	.short	0x0018
        /*0038*/ 	.byte	0x00, 0xf0, 0x21, 0x00


	//----- nvinfo : EIATTR_KPARAM_INFO
	.align		4
.L_475:
        /*003c*/ 	.byte	0x04, 0x17
        /*003e*/ 	.short	(.L_477 - .L_476)
.L_476:
        /*0040*/ 	.word	0x00000000
        /*0044*/ 	.short	0x0002
        /*0046*/ 	.short	0x0010
        /*0048*/ 	.byte	0x00, 0xf0, 0x21, 0x00


	//----- nvinfo : EIATTR_KPARAM_INFO
	.align		4
.L_477:
        /*004c*/ 	.byte	0x04, 0x17
        /*004e*/ 	.short	(.L_479 - .L_478)
.L_478:
        /*0050*/ 	.word	0x00000000
        /*0054*/ 	.short	0x0001
        /*0056*/ 	.short	0x0008
        /*0058*/ 	.byte	0x00, 0xf0, 0x21, 0x00


	//----- nvinfo : EIATTR_KPARAM_INFO
	.align		4
.L_479:
        /*005c*/ 	.byte	0x04, 0x17
        /*005e*/ 	.short	(.L_481 - .L_480)
.L_480:
        /*0060*/ 	.word	0x00000000
        /*0064*/ 	.short	0x0000
        /*0066*/ 	.short	0x0000
        /*0068*/ 	.byte	0x00, 0xf0, 0x21, 0x00


	//----- nvinfo : EIATTR_MAXREG_COUNT
	.align		4
.L_481:
        /*006c*/ 	.byte	0x03, 0x1b
        /*006e*/ 	.short	0x00ff


	//----- nvinfo : EIATTR_EXIT_INSTR_OFFSETS
	.align		4
        /*0070*/ 	.byte	0x04, 0x1c
        /*0072*/ 	.short	(.L_483 - .L_482)


	//   ....[0]....
.L_482:
        /*0074*/ 	.word	0x00001890


	//----- nvinfo : EIATTR_CTAIDZ_USED
	.align		4
.L_483:
        /*0078*/ 	.byte	0x01, 0x04
	.zero		2


	//----- nvinfo : EIATTR_MAX_THREADS
	.align		4
        /*007c*/ 	.byte	0x04, 0x05
        /*007e*/ 	.short	(.L_485 - .L_484)
.L_484:
        /*0080*/ 	.word	0x00000070
        /*0084*/ 	.word	0x00000001
        /*0088*/ 	.word	0x00000001
.L_485:


//--------------------- .nv.info.tvmgen_default_fused_nn_conv2d_add_add_nn_relu_2_kernel --------------------------
	.section	.nv.info.tvmgen_default_fused_nn_conv2d_add_add_nn_relu_2_kernel,"",@"SHT_CUDA_INFO"
	.sectionflags	@""
	.align	4


	//----- nvinfo : EIATTR_CUDA_API_VERSION
	.align		4
        /*0000*/ 	.byte	0x04, 0x37
        /*0002*/ 	.short	(.L_487 - .L_486)
.L_486:
        /*0004*/ 	.word	0x0000007e


	//----- nvinfo : EIATTR_SW2861232_WAR
	.align		4
.L_487:
        /*0008*/ 	.byte	0x01, 0x35
	.zero		2


	//----- nvinfo : EIATTR_PARAM_CBANK
	.align		4
        /*000c*/ 	.byte	0x04, 0x0a
        /*000e*/ 	.short	(.L_489 - .L_488)
	.align		4
.L_488:
        /*0010*/ 	.word	index@(.nv.constant0.tvmgen_default_fused_nn_conv2d_add_add_nn_relu_2_kernel)
        /*0014*/ 	.short	0x0160
        /*0016*/ 	.short	0x0028


	//----- nvinfo : EIATTR_CBANK_PARAM_SIZE
	.align		4
.L_489:
        /*0018*/ 	.byte	0x03, 0x19
        /*001a*/ 	.short	0x0028


	//----- nvinfo : EIATTR_KPARAM_INFO
	.align		4
        /*001c*/ 	.byte	0x04, 0x17
        /*001e*/ 	.short	(.L_491 - .L_490)
.L_490:
        /*0020*/ 	.word	0x00000000
        /*0024*/ 	.short	0x0004
        /*0026*/ 	.short	0x0020
        /*0028*/ 	.byte	0x00, 0xf0, 0x21, 0x00


	//----- nvinfo : EIATTR_KPARAM_INFO
	.align		4
.L_491:
        /*002c*/ 	.byte	0x04, 0x17
        /*002e*/ 	.short	(.L_493 - .L_492)
.L_492:
        /*0030*/ 	.word	0x00000000
        /*0034*/ 	.short	0x0003
        /*0036*/ 	.short	0x0018
        /*0038*/ 	.byte	0x00, 0xf0, 0x21, 0x00


	//----- nvinfo : EIATTR_KPARAM_INFO
	.align		4
.L_493:
        /*003c*/ 	.byte	0x04, 0x17
        /*003e*/ 	.short	(.L_495 - .L_494)
.L_494:
        /*0040*/ 	.word	0x00000000
        /*0044*/ 	.short	0x0002
        /*0046*/ 	.short	0x0010
        /*0048*/ 	.byte	0x00, 0xf0, 0x21, 0x00


	//----- nvinfo : EIATTR_KPARAM_INFO
	.align		4
.L_495:
        /*004c*/ 	.byte	0x04, 0x17
        /*004e*/ 	.short	(.L_497 - .L_496)
.L_496:
        /*0050*/ 	.word	0x00000000
        /*0054*/ 	.short	0x0001
        /*0056*/ 	.short	0x0008
        /*0058*/ 	.byte	0x00, 0xf0, 0x21, 0x00


	//----- nvinfo : EIATTR_KPARAM_INFO
	.align		4
.L_497:
        /*005c*/ 	.byte	0x04, 0x17
        /*005e*/ 	.short	(.L_499 - .L_498)
.L_498:
        /*0060*/ 	.word	0x00000000
        /*0064*/ 	.short	0x0000
        /*0066*/ 	.short	0x0000
        /*0068*/ 	.byte	0x00, 0xf0, 0x21, 0x00


	//----- nvinfo : EIATTR_MAXREG_COUNT
	.align		4
.L_499:
        /*006c*/ 	.byte	0x03, 0x1b
        /*006e*/ 	.short	0x00ff


	//----- nvinfo : EIATTR_EXIT_INSTR_OFFSETS
	.align		4
        /*0070*/ 	.byte	0x04, 0x1c
        /*0072*/ 	.short	(.L_501 - .L_500)


	//   ....[0]....
.L_500:
        /*0074*/ 	.word	0x00000dd0


	//----- nvinfo : EIATTR_CTAIDZ_USED
	.align		4
.L_501:
        /*0078*/ 	.byte	0x01, 0x04
	.zero		2


	//----- nvinfo : EIATTR_MAX_THREADS
	.align		4
        /*007c*/ 	.byte	0x04, 0x05
        /*007e*/ 	.short	(.L_503 - .L_502)
.L_502:
        /*0080*/ 	.word	0x000000e0
        /*0084*/ 	.word	0x00000001
        /*0088*/ 	.word	0x00000001
.L_503:


//--------------------- .nv.info.tvmgen_default_fused_nn_global_avg_pool2d_kernel --------------------------
	.section	.nv.info.tvmgen_default_fused_nn_global_avg_pool2d_kernel,"",@"SHT_CUDA_INFO"
	.sectionflags	@""
	.align	4


	//----- nvinfo : EIATTR_CUDA_API_VERSION
	.align		4
        /*0000*/ 	.byte	0x04, 0x37
        /*0002*/ 	.short	(.L_505 - .L_504)
.L_504:
        /*0004*/ 	.word	0x0000007e


	//----- nvinfo : EIATTR_SW2861232_WAR
	.align		4
.L_505:
        /*0008*/ 	.byte	0x01, 0x35
	.zero		2


	//----- nvinfo : EIATTR_PARAM_CBANK
	.align		4
        /*000c*/ 	.byte	0x04, 0x0a
        /*000e*/ 	.short	(.L_507 - .L_506)
	.align		4
.L_506:
        /*0010*/ 	.word	index@(.nv.constant0.tvmgen_default_fused_nn_global_avg_pool2d_kernel)
        /*0014*/ 	.short	0x0160
        /*0016*/ 	.short	0x0010


	//----- nvinfo : EIATTR_CBANK_PARAM_SIZE
	.align		4
.L_507:
        /*0018*/ 	.byte	0x03, 0x19
        /*001a*/ 	.short	0x0010


	//----- nvinfo : EIATTR_KPARAM_INFO
	.align		4
        /*001c*/ 	.byte	0x04, 0x17
        /*001e*/ 	.short	(.L_509 - .L_508)
.L_508:
        /*0020*/ 	.word	0x00000000
        /*0024*/ 	.short	0x0001
        /*0026*/ 	.short	0x0008
        /*0028*/ 	.byte	0x00, 0xf0, 0x21, 0x00


	//----- nvinfo : EIATTR_KPARAM_INFO
	.align		4
.L_509:
        /*002c*/ 	.byte	0x04, 0x17
        /*002e*/ 	.short	(.L_511 - .L_510)
.L_510:
        /*0030*/ 	.word	0x00000000
        /*0034*/ 	.short	0x0000
        /*0036*/ 	.short	0x0000
        /*0038*/ 	.byte	0x00, 0xf0, 0x21, 0x00


	//----- nvinfo : EIATTR_MAXREG_COUNT
	.align		4
.L_511:
        /*003c*/ 	.byte	0x03, 0x1b
        /*003e*/ 	.short	0x0040


	//----- nvinfo : EIATTR_COOP_GROUP_MASK_REGIDS
	.align		4
        /*0040*/ 	.byte	0x04, 0x29
        /*0042*/ 	.short	(.L_513 - .L_512)


	//   ....[0]....
.L_512:
        /*0044*/ 	.word	0x05000007


	//   ....[1]....
        /*0048*/ 	.word	0x05000007


	//   ....[2]....
        /*004c*/ 	.word	0x05000007


	//   ....[3]....
        /*0050*/ 	.word	0x05000007


	//   ....[4]....
        /*0054*/ 	.word	0x05000007


	//   ....[5]....
        /*0058*/ 	.word	0x05000007


	//----- nvinfo : EIATTR_COOP_GROUP_INSTR_OFFSETS
	.align		4
.L_513:
        /*005c*/ 	.byte	0x04, 0x28
        /*005e*/ 	.short	(.L_515 - .L_514)


	//   ....[0]....
.L_514:
        /*0060*/ 	.word	0x00000120


	//   ....[1]....
        /*0064*/ 	.word	0x00000140


	//   ....[2]....
        /*0068*/ 	.word	0x00000160


	//   ....[3]....
        /*006c*/ 	.word	0x00000190


	//   ....[4]....
        /*0070*/ 	.word	0x000001b0


	//   ....[5]....
        /*0074*/ 	.word	0x000001d0


	//----- nvinfo : EIATTR_EXIT_INSTR_OFFSETS
	.align		4
.L_515:
        /*0078*/ 	.byte	0x04, 0x1c
        /*007a*/ 	.short	(.L_517 - .L_516)


	//   ....[0]....
.L_516:
        /*007c*/ 	.word	0x000001e0


	//   ....[1]....
        /*0080*/ 	.word	0x00000220


	//----- nvinfo : EIATTR_MAX_THREADS
	.align		4
.L_517:
        /*0084*/ 	.byte	0x04, 0x05
        /*0086*/ 	.short	(.L_519 - .L_518)
.L_518:
        /*0088*/ 	.word	0x00000400
        /*008c*/ 	.word	0x00000001
        /*0090*/ 	.word	0x00000001
.L_519:


//--------------------- .nv.info.tvmgen_default_fused_nn_contrib_conv2d_winograd_without_weight_transform_add_nn_relu_1_kernel_2 --------------------------
	.section	.nv.info.tvmgen_default_fused_nn_contrib_conv2d_winograd_without_weight_transform_add_nn_relu_1_kernel_2,"",@"SHT_CUDA_INFO"
	.sectionflags	@""
	.align	4


	//----- nvinfo : EIATTR_CUDA_API_VERSION
	.align		4
        /*0000*/ 	.byte	0x04, 0x37
        /*0002*/ 	.short	(.L_521 - .L_520)
.L_520:
        /*0004*/ 	.word	0x0000007e


	//----- nvinfo : EIATTR_SW2861232_WAR
	.align		4
.L_521:
        /*0008*/ 	.byte	0x01, 0x35
	.zero		2


	//----- nvinfo : EIATTR_PARAM_CBANK
	.align		4
        /*000c*/ 	.byte	0x04, 0x0a
        /*000e*/ 	.short	(.L_523 - .L_522)
	.align		4
.L_522:
        /*0010*/ 	.word	index@(.nv.constant0.tvmgen_default_fused_nn_contrib_conv2d_winograd_without_weight_transform_add_nn_relu_1_kernel_2)
        /*0014*/ 	.short	0x0160
        /*0016*/ 	.short	0x0018


	//----- nvinfo : EIATTR_CBANK_PARAM_SIZE
	.align		4
.L_523:
        /*0018*/ 	.byte	0x03, 0x19
        /*001a*/ 	.short	0x0018


	//----- nvinfo : EIATTR_KPARAM_INFO
	.align		4
        /*001c*/ 	.byte	0x04, 0x17
        /*001e*/ 	.short	(.L_525 - .L_524)
.L_524:
        /*0020*/ 	.word	0x00000000
        /*0024*/ 	.short	0x0002
        /*0026*/ 	.short	0x0010
        /*0028*/ 	.byte	0x00, 0xf0, 0x21, 0x00


	//----- nvinfo : EIATTR_KPARAM_INFO
	.align		4
.L_525:
        /*002c*/ 	.byte	0x04, 0x17
        /*002e*/ 	.short	(.L_527 - .L_526)
.L_526:
        /*0030*/ 	.word	0x00000000
        /*0034*/ 	.short	0x0001
        /*0036*/ 	.short	0x0008
        /*0038*/ 	.byte	0x00, 0xf0, 0x21, 0x00


	//----- nvinfo : EIATTR_KPARAM_INFO
	.align		4
.L_527:
        /*003c*/ 	.byte	0x04, 0x17
        /*003e*/ 	.short	(.L_529 - .L_528)
.L_528:
        /*0040*/ 	.word	0x00000000
        /*0044*/ 	.short	0x0000
        /*0046*/ 	.short	0x0000
        /*0048*/ 	.byte	0x00, 0xf0, 0x21, 0x00


	//----- nvinfo : EIATTR_MAXREG_COUNT
	.align		4
.L_529:
        /*004c*/ 	.byte	0x03, 0x1b
        /*004e*/ 	.short	0x00ff


	//----- nvinfo : EIATTR_EXIT_INSTR_OFFSETS
	.align		4
        /*0050*/ 	.byte	0x04, 0x1c
        /*0052*/ 	.short	(.L_531 - .L_530)


	//   ....[0]....
.L_530:
        /*0054*/ 	.word	0x000005d0


	//----- nvinfo : EIATTR_MAX_THREADS
	.align		4
.L_531:
        /*0058*/ 	.byte	0x04, 0x05
        /*005a*/ 	.short	(.L_533 - .L_532)
.L_532:
        /*005c*/ 	.word	0x00000080
        /*0060*/ 	.word	0x00000001
        /*0064*/ 	.word	0x00000001
.L_533:


//--------------------- .nv.info.tvmgen_default_fused_nn_conv2d_add_nn_relu_1_kernel --------------------------
	.section	.nv.info.tvmgen_default_fused_nn_conv2d_add_nn_relu_1_kernel,"",@"SHT_CUDA_INFO"
	.sectionflags	@""
	.align	4


	//----- nvinfo : EIATTR_CUDA_API_VERSION
	.align		4
        /*0000*/ 	.byte	0x04, 0x37
        /*0002*/ 	.short	(.L_535 - .L_534)
.L_534:
        /*0004*/ 	.word	0x0000007e


	//----- nvinfo : EIATTR_SW2861232_WAR
	.align		4
.L_535:
        /*0008*/ 	.byte	0x01, 0x35
	.zero		2


	//----- nvinfo : EIATTR_PARAM_CBANK
	.align		4
        /*000c*/ 	.byte	0x04, 0x0a
        /*000e*/ 	.short	(.L_537 - .L_536)
	.align		4
.L_536:
        /*0010*/ 	.word	index@(.nv.constant0.tvmgen_default_fused_nn_conv2d_add_nn_relu_1_kernel)
        /*0014*/ 	.short	0x0160
        /*0016*/ 	.short	0x0020


	//----- nvinfo : EIATTR_CBANK_PARAM_SIZE
	.align		4
.L_537:
        /*0018*/ 	.byte	0x03, 0x19
        /*001a*/ 	.short	0x0020


	//----- nvinfo : EIATTR_KPARAM_INFO
	.align		4
        /*001c*/ 	.byte	0x04, 0x17
        /*001e*/ 	.short	(.L_539 - .L_538)
.L_538:
        /*0020*/ 	.word	0x00000000
        /*0024*/ 	.short	0x0003
        /*0026*/ 	.short	0x0018
        /*0028*/ 	.byte	0x00, 0xf0, 0x21, 0x00


	//----- nvinfo : EIATTR_KPARAM_INFO
	.align		4
.L_539:
        /*002c*/ 	.byte	0x04, 0x17
        /*002e*/ 	.short	(.L_541 - .L_540)
.L_540:
        /*0030*/ 	.word	0x00000000
        /*0034*/ 	.short	0x0002
        /*0036*/ 	.short	0x0010
        /*0038*/ 	.byte	0x00, 0xf0, 0x21, 0x00


	//----- nvinfo : EIATTR_KPARAM_INFO
	.align		4
.L_541:
        /*003c*/ 	.byte	0x04, 0x17
        /*003e*/ 	.short	(.L_543 - .L_542)
.L_542:
        /*0040*/ 	.word	0x00000000
        /*0044*/ 	.short	0x0001
        /*0046*/ 	.short	0x0008
        /*0048*/ 	.byte	0x00, 0xf0, 0x21, 0x00


	//----- nvinfo : EIATTR_KPARAM_INFO
	.align		4
.L_543:
        /*004c*/ 	.byte	0x04, 0x17
        /*004e*/ 	.short	(.L_545 - .L_544)
.L_544:
        /*0050*/ 	.word	0x00000000
        /*0054*/ 	.short	0x0000
        /*0056*/ 	.short	0x0000
        /*0058*/ 	.byte	0x00, 0xf0, 0x21, 0x00


	//----- nvinfo : EIATTR_MAXREG_COUNT
	.align		4
.L_545:
        /*005c*/ 	.byte	0x03, 0x1b
        /*005e*/ 	.short	0x00ff


	//----- nvinfo : EIATTR_EXIT_INSTR_OFFSETS
	.align		4
        /*0060*/ 	.byte	0x04, 0x1c
        /*0062*/ 	.short	(.L_547 - .L_546)


	//   ....[0]....
.L_546:
        /*0064*/ 	.word	0x00001590


	//----- nvinfo : EIATTR_MAX_THREADS
	.align		4
.L_547:
        /*0068*/ 	.byte	0x04, 0x05
        /*006a*/ 	.short	(.L_549 - .L_548)
.L_548:
        /*006c*/ 	.word	0x000000e0
        /*0070*/ 	.word	0x00000001
        /*0074*/ 	.word	0x00000001
.L_549:


//--------------------- .nv.info.tvmgen_default_fused_nn_conv2d_add_nn_relu_8_kernel --------------------------
	.section	.nv.info.tvmgen_default_fused_nn_conv2d_add_nn_relu_8_kernel,"",@"SHT_CUDA_INFO"
	.sectionflags	@""
	.align	4


	//----- nvinfo : EIATTR_CUDA_API_VERSION
	.align		4
        /*0000*/ 	.byte	0x04, 0x37
        /*0002*/ 	.short	(.L_551 - .L_550)
.L_550:
        /*0004*/ 	.word	0x0000007e


	//----- nvinfo : EIATTR_SW2861232_WAR
	.align		4
.L_551:
        /*0008*/ 	.byte	0x01, 0x35
	.zero		2


	//----- nvinfo : EIATTR_PARAM_CBANK
	.align		4
        /*000c*/ 	.byte	0x04, 0x0a
        /*000e*/ 	.short	(.L_553 - .L_552)
	.align		4
.L_552:
        /*0010*/ 	.word	index@(.nv.constant0.tvmgen_default_fused_nn_conv2d_add_nn_relu_8_kernel)
        /*0014*/ 	.short	0x0160
        /*0016*/ 	.short	0x0020


	//----- nvinfo : EIATTR_CBANK_PARAM_SIZE
	.align		4
.L_553:
        /*0018*/ 	.byte	0x03, 0x19
        /*001a*/ 	.short	0x0020


	//----- nvinfo : EIATTR_KPARAM_INFO
	.align		4
        /*001c*/ 	.byte	0x04, 0x17
        /*001e*/ 	.short	(.L_555 - .L_554)
.L_554:
        /*0020*/ 	.word	0x00000000
        /*0024*/ 	.short	0x0003
        /*0026*/ 	.short	0x0018
        /*0028*/ 	.byte	0x00, 0xf0, 0x21, 0x00


	//----- nvinfo : EIATTR_KPARAM_INFO
	.align		4
.L_555:
        /*002c*/ 	.byte	0x04, 0x17
        /*002e*/ 	.short	(.L_557 - .L_556)
.L_556:
        /*0030*/ 	.word	0x00000000
        /*0034*/ 	.short	0x0002
        /*0036*/ 	.short	0x0010
        /*0038*/ 	.byte	0x00, 0xf0, 0x21, 0x00


	//----- nvinfo : EIATTR_KPARAM_INFO
	.align		4
.L_557:
        /*003c*/ 	.byte	0x04, 0x17
        /*003e*/ 	.short	(.L_559 - .L_558)
.L_558:
        /*0040*/ 	.word	0x00000000
        /*0044*/ 	.short	0x0001
        /*0046*/ 	.short	0x0008
        /*0048*/ 	.byte	0x00, 0xf0, 0x21, 0x00


	//----- nvinfo : EIATTR_KPARAM_INFO
	.align		4
.L_559:
        /*004c*/ 	.byte	0x04, 0x17
        /*004e*/ 	.short	(.L_561 - .L_560)
.L_560:
        /*0050*/ 	.word	0x00000000
        /*0054*/ 	.short	0x0000
        /*0056*/ 	.short	0x0000
        /*0058*/ 	.byte	0x00, 0xf0, 0x21, 0x00


	//----- nvinfo : EIATTR_MAXREG_COUNT
	.align		4
.L_561:
        /*005c*/ 	.byte	0x03, 0x1b
        /*005e*/ 	.short	0x0080


	//----- nvinfo : EIATTR_EXIT_INSTR_OFFSETS
	.align		4
        /*0060*/ 	.byte	0x04, 0x1c
        /*0062*/ 	.short	(.L_563 - .L_562)


	//   ....[0]....
.L_562:
        /*0064*/ 	.word	0x00000750


	//----- nvinfo : EIATTR_CTAIDZ_USED
	.align		4
.L_563:
        /*0068*/ 	.byte	0x01, 0x04
	.zero		2


	//----- nvinfo : EIATTR_MAX_THREADS
	.align		4
        /*006c*/ 	.byte	0x04, 0x05
        /*006e*/ 	.short	(.L_565 - .L_564)
.L_564:
        /*0070*/ 	.word	0x000001c0
        /*0074*/ 	.word	0x00000001
        /*0078*/ 	.word	0x00000001
.L_565:


//--------------------- .nv.info.tvmgen_default_fused_nn_conv2d_add_1_kernel --------------------------
	.section	.nv.info.tvmgen_default_fused_nn_conv2d_add_1_kernel,"",@"SHT_CUDA_INFO"
	.sectionflags	@""
	.align	4


	//----- nvinfo : EIATTR_CUDA_API_VERSION
	.align		4
        /*0000*/ 	.byte	0x04, 0x37
        /*0002*/ 	.short	(.L_567 - .L_566)
.L_566:
        /*0004*/ 	.word	0x0000007e


	//----- nvinfo : EIATTR_SW2861232_WAR
	.align		4
.L_567:
        /*0008*/ 	.byte	0x01, 0x35
	.zero		2


	//----- nvinfo : EIATTR_PARAM_CBANK
	.align		4
        /*000c*/ 	.byte	0x04, 0x0a
        /*000e*/ 	.short	(.L_569 - .L_568)
	.align		4
.L_568:
        /*0010*/ 	.word	index@(.nv.constant0.tvmgen_default_fused_nn_conv2d_add_1_kernel)
        /*0014*/ 	.short	0x0160
        /*0016*/ 	.short	0x0020


	//----- nvinfo : EIATTR_CBANK_PARAM_SIZE
	.align		4
.L_569:
        /*0018*/ 	.byte	0x03, 0x19
        /*001a*/ 	.short	0x0020


	//----- nvinfo : EIATTR_KPARAM_INFO
	.align		4
        /*001c*/ 	.byte	0x04, 0x17
        /*001e*/ 	.short	(.L_571 - .L_570)
.L_570:
        /*0020*/ 	.word	0x00000000
        /*0024*/ 	.short	0x0003
        /*0026*/ 	.short	0x0018
        /*0028*/ 	.byte	0x00, 0xf0, 0x21, 0x00


	//----- nvinfo : EIATTR_KPARAM_INFO
	.align		4
.L_571:
        /*002c*/ 	.byte	0x04, 0x17
        /*002e*/ 	.short	(.L_573 - .L_572)
.L_572:
        /*0030*/ 	.word	0x00000000
        /*0034*/ 	.short	0x0002
        /*0036*/ 	.short	0x0010
        /*0038*/ 	.byte	0x00, 0xf0, 0x21, 0x00


	//----- nvinfo : EIATTR_KPARAM_INFO
	.align		4
.L_573:
        /*003c*/ 	.byte	0x04, 0x17
        /*003e*/ 	.short	(.L_575 - .L_574)
.L_574:
        /*0040*/ 	.word	0x00000000
        /*0044*/ 	.short	0x0001
        /*0046*/ 	.short	0x0008
        /*0048*/ 	.byte	0x00, 0xf0, 0x21, 0x00


	//----- nvinfo : EIATTR_KPARAM_INFO
	.align		4
.L_575:
        /*004c*/ 	.byte	0x04, 0x17
        /*004e*/ 	.short	(.L_577 - .L_576)
.L_576:
        /*0050*/ 	.word	0x00000000
        /*0054*/ 	.short	0x0000
        /*0056*/ 	.short	0x0000
        /*0058*/ 	.byte	0x00, 0xf0, 0x21, 0x00


	//----- nvinfo : EIATTR_MAXREG_COUNT
	.align		4
.L_577:
        /*005c*/ 	.byte	0x03, 0x1b
        /*005e*/ 	.short	0x00ff


	//----- nvinfo : EIATTR_EXIT_INSTR_OFFSETS
	.align		4
        /*0060*/ 	.byte	0x04, 0x1c
        /*0062*/ 	.short	(.L_579 - .L_578)


	//   ....[0]....
.L_578:
        /*0064*/ 	.word	0x00001d30


	//----- nvinfo : EIATTR_CTAIDZ_USED
	.align		4
.L_579:
        /*0068*/ 	.byte	0x01, 0x04
	.zero		2


	//----- nvinfo : EIATTR_MAX_THREADS
	.align		4
        /*006c*/ 	.byte	0x04, 0x05
        /*006e*/ 	.short	(.L_581 - .L_580)
.L_580:
        /*0070*/ 	.word	0x00000080
        /*0074*/ 	.word	0x00000001
        /*0078*/ 	.word	0x00000001
.L_581:


//--------------------- .nv.info.tvmgen_default_fused_nn_conv2d_add_nn_relu_10_kernel --------------------------
	.section	.nv.info.tvmgen_default_fused_nn_conv2d_add_nn_relu_10_kernel,"",@"SHT_CUDA_INFO"
	.sectionflags	@""
	.align	4


	//----- nvinfo : EIATTR_CUDA_API_VERSION
	.align		4
        /*0000*/ 	.byte	0x04, 0x37
        /*0002*/ 	.short	(.L_583 - .L_582)
.L_582:
        /*0004*/ 	.word	0x0000007e


	//----- nvinfo : EIATTR_SW2861232_WAR
	.align		4
.L_583:
        /*0008*/ 	.byte	0x01, 0x35
	.zero		2


	//----- nvinfo : EIATTR_PARAM_CBANK
	.align		4
        /*000c*/ 	.byte	0x04, 0x0a
        /*000e*/ 	.short	(.L_585 - .L_584)
	.align		4
.L_584:
        /*0010*/ 	.word	index@(.nv.constant0.tvmgen_default_fused_nn_conv2d_add_nn_relu_10_kernel)
        /*0014*/ 	.short	0x0160
        /*0016*/ 	.short	0x0020


	//----- nvinfo : EIATTR_CBANK_PARAM_SIZE
	.align		4
.L_585:
        /*0018*/ 	.byte	0x03, 0x19
        /*001a*/ 	.short	0x0020


	//----- nvinfo : EIATTR_KPARAM_INFO
	.align		4
        /*001c*/ 	.byte	0x04, 0x17
        /*001e*/ 	.short	(.L_587 - .L_586)
.L_586:
        /*0020*/ 	.word	0x00000000
        /*0024*/ 	.short	0x0003
        /*0026*/ 	.short	0x0018
        /*0028*/ 	.byte	0x00, 0xf0, 0x21, 0x00


	//----- nvinfo : EIATTR_KPARAM_INFO
	.align		4
.L_587:
        /*002c*/ 	.byte	0x04, 0x17
        /*002e*/ 	.short	(.L_589 - .L_588)
.L_588:
        /*0030*/ 	.word	0x00000000
        /*0034*/ 	.short	0x0002
        /*0036*/ 	.short	0x0010
        /*0038*/ 	.byte	0x00, 0xf0, 0x21, 0x00


	//----- nvinfo : EIATTR_KPARAM_INFO
	.align		4
.L_589:
        /*003c*/ 	.byte	0x04, 0x17
        /*003e*/ 	.short	(.L_591 - .L_590)
.L_590:
        /*0040*/ 	.word	0x00000000
        /*0044*/ 	.short	0x0001
        /*0046*/ 	.short	0x0008
        /*0048*/ 	.byte	0x00, 0xf0, 0x21, 0x00


	//----- nvinfo : EIATTR_KPARAM_INFO
	.align		4
.L_591:
        /*004c*/ 	.byte	0x04, 0x17
        /*004e*/ 	.short	(.L_593 - .L_592)
.L_592:
        /*0050*/ 	.word	0x00000000
        /*0054*/ 	.short	0x0000
        /*0056*/ 	.short	0x0000
        /*0058*/ 	.byte	0x00, 0xf0, 0x21, 0x00


	//----- nvinfo : EIATTR_MAXREG_COUNT
	.align		4
.L_593:
        /*005c*/ 	.byte	0x03, 0x1b
        /*005e*/ 	.short	0x00ff


	//----- nvinfo : EIATTR_EXIT_INSTR_OFFSETS
	.align		4
        /*0060*/ 	.byte	0x04, 0x1c
        /*0062*/ 	.short	(.L_595 - .L_594)


	//   ....[0]....
.L_594:
        /*0064*/ 	.word	0x00001d20


	//----- nvinfo : EIATTR_CTAIDZ_USED
	.align		4
.L_595:
        /*0068*/ 	.byte	0x01, 0x04
	.zero		2


	//----- nvinfo : EIATTR_MAX_THREADS
	.align		4
        /*006c*/ 	.byte	0x04, 0x05
        /*006e*/ 	.short	(.L_597 - .L_596)
.L_596:
        /*0070*/ 	.word	0x000000e0
        /*0074*/ 	.word	0x00000001
        /*0078*/ 	.word	0x00000001


	//----- nvinfo : EIATTR_CRS_STACK_SIZE
	.align		4
.L_597:
        /*007c*/ 	.byte	0x04, 0x1e
        /*007e*/ 	.short	(.L_599 - .L_598)
.L_598:
        /*0080*/ 	.word	0x00000000
.L_599:


//--------------------- .nv.info.tvmgen_default_fused_nn_conv2d_add_nn_relu_5_kernel --------------------------
	.section	.nv.info.tvmgen_default_fused_nn_conv2d_add_nn_relu_5_kernel,"",@"SHT_CUDA_INFO"
	.sectionflags	@""
	.align	4


	//----- nvinfo : EIATTR_CUDA_API_VERSION
	.align		4
        /*0000*/ 	.byte	0x04, 0x37
        /*0002*/ 	.short	(.L_601 - .L_600)
.L_600:
        /*0004*/ 	.word	0x0000007e


	//----- nvinfo : EIATTR_SW2861232_WAR
	.align		4
.L_601:
        /*0008*/ 	.byte	0x01, 0x35
	.zero		2


	//----- nvinfo : EIATTR_PARAM_CBANK
	.align		4
        /*000c*/ 	.byte	0x04, 0x0a
        /*000e*/ 	.short	(.L_603 - .L_602)
	.align		4
.L_602:
        /*0010*/ 	.word	index@(.nv.constant0.tvmgen_default_fused_nn_conv2d_add_nn_relu_5_kernel)
        /*0014*/ 	.short	0x0160
        /*0016*/ 	.short	0x0020


	//----- nvinfo : EIATTR_CBANK_PARAM_SIZE
	.align		4
.L_603:
        /*0018*/ 	.byte	0x03, 0x19
        /*001a*/ 	.short	0x0020


	//----- nvinfo : EIATTR_KPARAM_INFO
	.align		4
        /*001c*/ 	.byte	0x04, 0x17
        /*001e*/ 	.short	(.L_605 - .L_604)
.L_604:
        /*0020*/ 	.word	0x00000000
        /*0024*/ 	.short	0x0003
        /*0026*/ 	.short	0x0018
        /*0028*/ 	.byte	0x00, 0xf0, 0x21, 0x00


	//----- nvinfo : EIATTR_KPARAM_INFO
	.align		4
.L_605:
        /*002c*/ 	.byte	0x04, 0x17
        /*002e*/ 	.short	(.L_607 - .L_606)
.L_606:
        /*0030*/ 	.word	0x00000000
        /*0034*/ 	.short	0x0002
        /*0036*/ 	.short	0x0010
        /*0038*/ 	.byte	0x00, 0xf0, 0x21, 0x00


	//----- nvinfo : EIATTR_KPARAM_INFO
	.align		4
.L_607:
        /*003c*/ 	.byte	0x04, 0x17
        /*003e*/ 	.short	(.L_609 - .L_608)
.L_608:
        /*0040*/ 	.word	0x00000000
        /*0044*/ 	.short	0x0001
        /*0046*/ 	.short	0x0008
        /*0048*/ 	.byte	0x00, 0xf0, 0x21, 0x00


	//----- nvinfo : EIATTR_KPARAM_INFO
	.align		4
.L_609:
        /*004c*/ 	.byte	0x04, 0x17
        /*004e*/ 	.short	(.L_611 - .L_610)
.L_610:
        /*0050*/ 	.word	0x00000000
        /*0054*/ 	.short	0x0000
        /*0056*/ 	.short	0x0000
        /*0058*/ 	.byte	0x00, 0xf0, 0x21, 0x00


	//----- nvinfo : EIATTR_MAXREG_COUNT
	.align		4
.L_611:
        /*005c*/ 	.byte	0x03, 0x1b
        /*005e*/ 	.short	0x0080


	//----- nvinfo : EIATTR_EXIT_INSTR_OFFSETS
	.align		4
        /*0060*/ 	.byte	0x04, 0x1c
        /*0062*/ 	.short	(.L_613 - .L_612)


	//   ....[0]....
.L_612:
        /*0064*/ 	.word	0x00000770


	//----- nvinfo : EIATTR_CTAIDZ_USED
	.align		4
.L_613:
        /*0068*/ 	.byte	0x01, 0x04
	.zero		2


	//----- nvinfo : EIATTR_MAX_THREADS
	.align		4
        /*006c*/ 	.byte	0x04, 0x05
        /*006e*/ 	.short	(.L_615 - .L_614)
.L_614:
        /*0070*/ 	.word	0x000001c0
        /*0074*/ 	.word	0x00000001
        /*0078*/ 	.word	0x00000001
.L_615:


//--------------------- .nv.info.tvmgen_default_fused_nn_contrib_conv2d_winograd_without_weight_transform_add_nn_relu_1_kernel --------------------------
	.section	.nv.info.tvmgen_default_fused_nn_contrib_conv2d_winograd_without_weight_transform_add_nn_relu_1_kernel,"",@"SHT_CUDA_INFO"
	.sectionflags	@""
	.align	4


	//----- nvinfo : EIATTR_CUDA_API_VERSION
	.align		4
        /*0000*/ 	.byte	0x04, 0x37
        /*0002*/ 	.short	(.L_617 - .L_616)
.L_616:
        /*0004*/ 	.word	0x0000007e


	//----- nvinfo : EIATTR_SW2861232_WAR
	.align		4
.L_617:
        /*0008*/ 	.byte	0x01, 0x35
	.zero		2


	//----- nvinfo : EIATTR_PARAM_CBANK
	.align		4
        /*000c*/ 	.byte	0x04, 0x0a
        /*000e*/ 	.short	(.L_619 - .L_618)
	.align		4
.L_618:
        /*0010*/ 	.word	index@(.nv.constant0.tvmgen_default_fused_nn_contrib_conv2d_winograd_without_weight_transform_add_nn_relu_1_kernel)
        /*0014*/ 	.short	0x0160
        /*0016*/ 	.short	0x0010


	//----- nvinfo : EIATTR_CBANK_PARAM_SIZE
	.align		4
.L_619:
        /*0018*/ 	.byte	0x03, 0x19
        /*001a*/ 	.short	0x0010


	//----- nvinfo : EIATTR_KPARAM_INFO
	.align		4
        /*001c*/ 	.byte	0x04, 0x17
        /*001e*/ 	.short	(.L_621 - .L_620)
.L_620:
        /*0020*/ 	.word	0x00000000
        /*0024*/ 	.short	0x0001
        /*0026*/ 	.short	0x0008
        /*0028*/ 	.byte	0x00, 0xf0, 0x21, 0x00


	//----- nvinfo : EIATTR_KPARAM_INFO
	.align		4
.L_621:
        /*002c*/ 	.byte	0x04, 0x17
        /*002e*/ 	.short	(.L_623 - .L_622)
.L_622:
        /*0030*/ 	.word	0x00000000
        /*0034*/ 	.short	0x0000
        /*0036*/ 	.short	0x0000
        /*0038*/ 	.byte	0x00, 0xf0, 0x21, 0x00


	//----- nvinfo : EIATTR_MAXREG_COUNT
	.align		4
.L_623:
        /*003c*/ 	.byte	0x03, 0x1b
        /*003e*/ 	.short	0x00ff


	//----- nvinfo : EIATTR_EXIT_INSTR_OFFSETS
	.align		4
        /*0040*/ 	.byte	0x04, 0x1c
        /*0042*/ 	.short	(.L_625 - .L_624)


	//   ....[0]....
.L_624:
        /*0044*/ 	.word	0x00000970


	//----- nvinfo : EIATTR_MAX_THREADS
	.align		4
.L_625:
        /*0048*/ 	.byte	0x04, 0x05
        /*004a*/ 	.short	(.L_627 - .L_626)
.L_626:
        /*004c*/ 	.word	0x00000080
        /*0050*/ 	.word	0x00000001
        /*0054*/ 	.word	0x00000001
.L_627:


//--------------------- .nv.info.tvmgen_default_fused_nn_contrib_conv2d_winograd_without_weight_transform_add_nn_relu_3_kernel_1 --------------------------
	.section	.nv.info.tvmgen_default_fused_nn_contrib_conv2d_winograd_without_weight_transform_add_nn_relu_3_kernel_1,"",@"SHT_CUDA_INFO"
	.sectionflags	@""
	.align	4


	//----- nvinfo : EIATTR_CUDA_API_VERSION
	.align		4
        /*0000*/ 	.byte	0x04, 0x37
        /*0002*/ 	.short	(.L_629 - .L_628)
.L_628:
        /*0004*/ 	.word	0x0000007e


	//----- nvinfo : EIATTR_SW2861232_WAR
	.align		4
.L_629:
        /*0008*/ 	.byte	0x01, 0x35
	.zero		2


	//----- nvinfo : EIATTR_PARAM_CBANK
	.align		4
        /*000c*/ 	.byte	0x04, 0x0a
        /*000e*/ 	.short	(.L_631 - .L_630)
	.align		4
.L_630:
        /*0010*/ 	.word	index@(.nv.constant0.tvmgen_default_fused_nn_contrib_conv2d_winograd_without_weight_transform_add_nn_relu_3_kernel_1)
        /*0014*/ 	.short	0x0160
        /*0016*/ 	.short	0x0018


	//----- nvinfo : EIATTR_CBANK_PARAM_SIZE
	.align		4
.L_631:
        /*0018*/ 	.byte	0x03, 0x19
        /*001a*/ 	.short	0x0018


	//----- nvinfo : EIATTR_KPARAM_INFO
	.align		4
        /*001c*/ 	.byte	0x04, 0x17
        /*001e*/ 	.short	(.L_633 - .L_632)
.L_632:
        /*0020*/ 	.word	0x00000000
        /*0024*/ 	.short	0x0002
        /*0026*/ 	.short	0x0010
        /*0028*/ 	.byte	0x00, 0xf0, 0x21, 0x00


	//----- nvinfo : EIATTR_KPARAM_INFO
	.align		4
.L_633:
        /*002c*/ 	.byte	0x04, 0x17
        /*002e*/ 	.short	(.L_635 - .L_634)
.L_634:
        /*0030*/ 	.word	0x00000000
        /*0034*/ 	.short	0x0001
        /*0036*/ 	.short	0x0008
        /*0038*/ 	.byte	0x00, 0xf0, 0x21, 0x00


	//----- nvinfo : EIATTR_KPARAM_INFO
	.align		4
.L_635:
        /*003c*/ 	.byte	0x04, 0x17
        /*003e*/ 	.short	(.L_637 - .L_636)
.L_636:
        /*0040*/ 	.word	0x00000000
        /*0044*/ 	.short	0x0000
        /*0046*/ 	.short	0x0000
        /*0048*/ 	.byte	0x00, 0xf0, 0x21, 0x00


	//----- nvinfo : EIATTR_MAXREG_COUNT
	.align		4
.L_637:
        /*004c*/ 	.byte	0x03, 0x1b
        /*004e*/ 	.short	0x00ff


	//----- nvinfo : EIATTR_EXIT_INSTR_OFFSETS
	.align		4
        /*0050*/ 	.byte	0x04, 0x1c
        /*0052*/ 	.short	(.L_639 - .L_638)


	//   ....[0]....
.L_638:
        /*0054*/ 	.word	0x00000e10


	//----- nvinfo : EIATTR_CTAIDZ_USED
	.align		4
.L_639:
        /*0058*/ 	.byte	0x01, 0x04
	.zero		2


	//----- nvinfo : EIATTR_MAX_THREADS
	.align		4
        /*005c*/ 	.byte	0x04, 0x05
        /*005e*/ 	.short	(.L_641 - .L_640)
.L_640:
        /*0060*/ 	.word	0x00000080
        /*0064*/ 	.word	0x00000001
        /*0068*/ 	.word	0x00000001
.L_641:


//--------------------- .nv.info.tvmgen_default_fused_nn_contrib_conv2d_winograd_without_weight_transform_add_nn_relu_3_kernel --------------------------
	.section	.nv.info.tvmgen_default_fused_nn_contrib_conv2d_winograd_without_weight_transform_add_nn_relu_3_kernel,"",@"SHT_CUDA_INFO"
	.sectionflags	@""
	.align	4


	//----- nvinfo : EIATTR_CUDA_API_VERSION
	.align		4
        /*0000*/ 	.byte	0x04, 0x37
        /*0002*/ 	.short	(.L_643 - .L_642)
.L_642:
        /*0004*/ 	.word	0x0000007e


	//----- nvinfo : EIATTR_SW2861232_WAR
	.align		4
.L_643:
        /*0008*/ 	.byte	0x01, 0x35
	.zero		2


	//----- nvinfo : EIATTR_PARAM_CBANK
	.align		4
        /*000c*/ 	.byte	0x04, 0x0a
        /*000e*/ 	.short	(.L_645 - .L_644)
	.align		4
.L_644:
        /*0010*/ 	.word	index@(.nv.constant0.tvmgen_default_fused_nn_contrib_conv2d_winograd_without_weight_transform_add_nn_relu_3_kernel)
        /*0014*/ 	.short	0x0160
        /*0016*/ 	.short	0x0010


	//----- nvinfo : EIATTR_CBANK_PARAM_SIZE
	.align		4
.L_645:
        /*0018*/ 	.byte	0x03, 0x19
        /*001a*/ 	.short	0x0010


	//----- nvinfo : EIATTR_KPARAM_INFO
	.align		4
        /*001c*/ 	.byte	0x04, 0x17
        /*001e*/ 	.short	(.L_647 - .L_646)
.L_646:
        /*0020*/ 	.word	0x00000000
        /*0024*/ 	.short	0x0001
        /*0026*/ 	.short	0x0008
        /*0028*/ 	.byte	0x00, 0xf0, 0x21, 0x00


	//----- nvinfo : EIATTR_KPARAM_INFO
	.align		4
.L_647:
        /*002c*/ 	.byte	0x04, 0x17
        /*002e*/ 	.short	(.L_649 - .L_648)
.L_648:
        /*0030*/ 	.word	0x00000000
        /*0034*/ 	.short	0x0000
        /*0036*/ 	.short	0x0000
        /*0038*/ 	.byte	0x00, 0xf0, 0x21, 0x00


	//----- nvinfo : EIATTR_MAXREG_COUNT
	.align		4
.L_649:
        /*003c*/ 	.byte	0x03, 0x1b
        /*003e*/ 	.short	0x00ff


	//----- nvinfo : EIATTR_EXIT_INSTR_OFFSETS
	.align		4
        /*0040*/ 	.byte	0x04, 0x1c
        /*0042*/ 	.short	(.L_651 - .L_650)


	//   ....[0]....
.L_650:
        /*0044*/ 	.word	0x000007a0


	//----- nvinfo : EIATTR_MAX_THREADS
	.align		4
.L_651:
        /*0048*/ 	.byte	0x04, 0x05
        /*004a*/ 	.short	(.L_653 - .L_652)
.L_652:
        /*004c*/ 	.word	0x00000080
        /*0050*/ 	.word	0x00000001
        /*0054*/ 	.word	0x00000001
.L_653:


//--------------------- .nv.info.tvmgen_default_fused_nn_conv2d_add_kernel --------------------------
	.section	.nv.info.tvmgen_default_fused_nn_conv2d_add_kernel,"",@"SHT_CUDA_INFO"
	.sectionflags	@""
	.align	4


	//----- nvinfo : EIATTR_CUDA_API_VERSION
	.align		4
        /*0000*/ 	.byte	0x04, 0x37
        /*0002*/ 	.short	(.L_655 - .L_654)
.L_654:
        /*0004*/ 	.word	0x0000007e


	//----- nvinfo : EIATTR_SW2861232_WAR
	.align		4
.L_655:
        /*0008*/ 	.byte	0x01, 0x35
	.zero		2


	//----- nvinfo : EIATTR_PARAM_CBANK
	.align		4
        /*000c*/ 	.byte	0x04, 0x0a
        /*000e*/ 	.short	(.L_657 - .L_656)
	.align		4
.L_656:
        /*0010*/ 	.word	index@(.nv.constant0.tvmgen_default_fused_nn_conv2d_add_kernel)
        /*0014*/ 	.short	0x0160
        /*0016*/ 	.short	0x0020


	//----- nvinfo : EIATTR_CBANK_PARAM_SIZE
	.align		4
.L_657:
        /*0018*/ 	.byte	0x03, 0x19
        /*001a*/ 	.short	0x0020


	//----- nvinfo : EIATTR_KPARAM_INFO
	.align		4
        /*001c*/ 	.byte	0x04, 0x17
        /*001e*/ 	.short	(.L_659 - .L_658)
.L_658:
        /*0020*/ 	.word	0x00000000
        /*0024*/ 	.short	0x0003
        /*0026*/ 	.short	0x0018
        /*0028*/ 	.byte	0x00, 0xf0, 0x21, 0x00


	//----- nvinfo : EIATTR_KPARAM_INFO
	.align		4
.L_659:
        /*002c*/ 	.byte	0x04, 0x17
        /*002e*/ 	.short	(.L_661 - .L_660)
.L_660:
        /*0030*/ 	.word	0x00000000
        /*0034*/ 	.short	0x0002
        /*0036*/ 	.short	0x0010
        /*0038*/ 	.byte	0x00, 0xf0, 0x21, 0x00


	//----- nvinfo : EIATTR_KPARAM_INFO
	.align		4
.L_661:
        /*003c*/ 	.byte	0x04, 0x17
        /*003e*/ 	.short	(.L_663 - .L_662)
.L_662:
        /*0040*/ 	.word	0x00000000
        /*0044*/ 	.short	0x0001
        /*0046*/ 	.short	0x0008
        /*0048*/ 	.byte	0x00, 0xf0, 0x21, 0x00


	//----- nvinfo : EIATTR_KPARAM_INFO
	.align		4
.L_663:
        /*004c*/ 	.byte	0x04, 0x17
        /*004e*/ 	.short	(.L_665 - .L_664)
.L_664:
        /*0050*/ 	.word	0x00000000
        /*0054*/ 	.short	0x0000
        /*0056*/ 	.short	0x0000
        /*0058*/ 	.byte	0x00, 0xf0, 0x21, 0x00


	//----- nvinfo : EIATTR_MAXREG_COUNT
	.align		4
.L_665:
        /*005c*/ 	.byte	0x03, 0x1b
        /*005e*/ 	.short	0x0080


	//----- nvinfo : EIATTR_EXIT_INSTR_OFFSETS
	.align		4
        /*0060*/ 	.byte	0x04, 0x1c
        /*0062*/ 	.short	(.L_667 - .L_666)


	//   ....[0]....
.L_666:
        /*0064*/ 	.word	0x000013e0


	//----- nvinfo : EIATTR_CTAIDZ_USED
	.align		4
.L_667:
        /*0068*/ 	.byte	0x01, 0x04
	.zero		2


	//----- nvinfo : EIATTR_MAX_THREADS
	.align		4
        /*006c*/ 	.byte	0x04, 0x05
        /*006e*/ 	.short	(.L_669 - .L_668)
.L_668:
        /*0070*/ 	.word	0x000001c0
        /*0074*/ 	.word	0x00000001
        /*0078*/ 	.word	0x00000001
.L_669:


//--------------------- .nv.info.tvmgen_default_fused_nn_conv2d_add_2_kernel --------------------------
	.section	.nv.info.tvmgen_default_fused_nn_conv2d_add_2_kernel,"",@"SHT_CUDA_INFO"
	.sectionflags	@""
	.align	4


	//----- nvinfo : EIATTR_CUDA_API_VERSION
	.align		4
        /*0000*/ 	.byte	0x04, 0x37
        /*0002*/ 	.short	(.L_671 - .L_670)
.L_670:
        /*0004*/ 	.word	0x0000007e


	//----- nvinfo : EIATTR_SW2861232_WAR
	.align		4
.L_671:
        /*0008*/ 	.byte	0x01, 0x35
	.zero		2


	//----- nvinfo : EIATTR_PARAM_CBANK
	.align		4
        /*000c*/ 	.byte	0x04, 0x0a
        /*000e*/ 	.short	(.L_673 - .L_672)
	.align		4
.L_672:
        /*0010*/ 	.word	index@(.nv.constant0.tvmgen_default_fused_nn_conv2d_add_2_kernel)
        /*0014*/ 	.short	0x0160
        /*0016*/ 	.short	0x0020


	//----- nvinfo : EIATTR_CBANK_PARAM_SIZE
	.align		4
.L_673:
        /*0018*/ 	.byte	0x03, 0x19
        /*001a*/ 	.short	0x0020


	//----- nvinfo : EIATTR_KPARAM_INFO
	.align		4
        /*001c*/ 	.byte	0x04, 0x17
        /*001e*/ 	.short	(.L_675 - .L_674)
.L_674:
        /*0020*/ 	.word	0x00000000
        /*0024*/ 	.short	0x0003
        /*0026*/ 	.short	0x0018
        /*0028*/ 	.byte	0x00, 0xf0, 0x21, 0x00


	//----- nvinfo : EIATTR_KPARAM_INFO
	.align		4
.L_675:
        /*002c*/ 	.byte	0x04, 0x17
        /*002e*/ 	.short	(.L_677 - .L_676)
.L_676:
        /*0030*/ 	.word	0x00000000
        /*0034*/ 	.short	0x0002
        /*0036*/ 	.short	0x0010
        /*0038*/ 	.byte	0x00, 0xf0, 0x21, 0x00


	//----- nvinfo : EIATTR_KPARAM_INFO
	.align		4
.L_677:
        /*003c*/ 	.byte	0x04, 0x17
        /*003e*/ 	.short	(.L_679 - .L_678)
.L_678:
        /*0040*/ 	.word	0x00000000
        /*0044*/ 	.short	0x0001
        /*0046*/ 	.short	0x0008
        /*0048*/ 	.byte	0x00, 0xf0, 0x21, 0x00


	//----- nvinfo : EIATTR_KPARAM_INFO
	.align		4
.L_679:
        /*004c*/ 	.byte	0x04, 0x17
        /*004e*/ 	.short	(.L_681 - .L_680)
.L_680:
        /*0050*/ 	.word	0x00000000
        /*0054*/ 	.short	0x0000
        /*0056*/ 	.short	0x0000
        /*0058*/ 	.byte	0x00, 0xf0, 0x21, 0x00


	//----- nvinfo : EIATTR_MAXREG_COUNT
	.align		4
.L_681:
        /*005c*/ 	.byte	0x03, 0x1b
        /*005e*/ 	.short	0x00ff


	//----- nvinfo : EIATTR_EXIT_INSTR_OFFSETS
	.align		4
        /*0060*/ 	.byte	0x04, 0x1c
        /*0062*/ 	.short	(.L_683 - .L_682)


	//   ....[0]....
.L_682:
        /*0064*/ 	.word	0x000011b0


	//----- nvinfo : EIATTR_CTAIDZ_USED
	.align		4
.L_683:
        /*0068*/ 	.byte	0x01, 0x04
	.zero		2


	//----- nvinfo : EIATTR_MAX_THREADS
	.align		4
        /*006c*/ 	.byte	0x04, 0x05
        /*006e*/ 	.short	(.L_685 - .L_684)
.L_684:
        /*0070*/ 	.word	0x00000070
        /*0074*/ 	.word	0x00000001
        /*0078*/ 	.word	0x00000001
.L_685:


//--------------------- .nv.info.tvmgen_default_fused_nn_contrib_conv2d_winograd_without_weight_transform_add_nn_relu_2_kernel_1 --------------------------
	.section	.nv.info.tvmgen_default_fused_nn_contrib_conv2d_winograd_without_weight_transform_add_nn_relu_2_kernel_1,"",@"SHT_CUDA_INFO"
	.sectionflags	@""
	.align	4


	//----- nvinfo : EIATTR_CUDA_API_VERSION
	.align		4
        /*0000*/ 	.byte	0x04, 0x37
        /*0002*/ 	.short	(.L_687 - .L_686)
.L_686:
        /*0004*/ 	.word	0x0000007e


	//----- nvinfo : EIATTR_SW2861232_WAR
	.align		4
.L_687:
        /*0008*/ 	.byte	0x01, 0x35
	.zero		2


	//----- nvinfo : EIATTR_PARAM_CBANK
	.align		4
        /*000c*/ 	.byte	0x04, 0x0a
        /*000e*/ 	.short	(.L_689 - .L_688)
	.align		4
.L_688:
        /*0010*/ 	.word	index@(.nv.constant0.tvmgen_default_fused_nn_contrib_conv2d_winograd_without_weight_transform_add_nn_relu_2_kernel_1)
        /*0014*/ 	.short	0x0160
        /*0016*/ 	.short	0x0018


	//----- nvinfo : EIATTR_CBANK_PARAM_SIZE
	.align		4
.L_689:
        /*0018*/ 	.byte	0x03, 0x19
        /*001a*/ 	.short	0x0018


	//----- nvinfo : EIATTR_KPARAM_INFO
	.align		4
        /*001c*/ 	.byte	0x04, 0x17
        /*001e*/ 	.short	(.L_691 - .L_690)
.L_690:
        /*0020*/ 	.word	0x00000000
        /*0024*/ 	.short	0x0002
        /*0026*/ 	.short	0x0010
        /*0028*/ 	.byte	0x00, 0xf0, 0x21, 0x00


	//----- nvinfo : EIATTR_KPARAM_INFO
	.align		4
.L_691:
        /*002c*/ 	.byte	0x04, 0x17
        /*002e*/ 	.short	(.L_693 - .L_692)
.L_692:
        /*0030*/ 	.word	0x00000000
        /*0034*/ 	.short	0x0001
        /*0036*/ 	.short	0x0008
        /*0038*/ 	.byte	0x00, 0xf0, 0x21, 0x00


	//----- nvinfo : EIATTR_KPARAM_INFO
	.align		4
.L_693:
        /*003c*/ 	.byte	0x04, 0x17
        /*003e*/ 	.short	(.L_695 - .L_694)
.L_694:
        /*0040*/ 	.word	0x00000000
        /*0044*/ 	.short	0x0000
        /*0046*/ 	.short	0x0000
        /*0048*/ 	.byte	0x00, 0xf0, 0x21, 0x00


	//----- nvinfo : EIATTR_MAXREG_COUNT
	.align		4
.L_695:
        /*004c*/ 	.byte	0x03, 0x1b
        /*004e*/ 	.short	0x00ff


	//----- nvinfo : EIATTR_EXIT_INSTR_OFFSETS
	.align		4
        /*0050*/ 	.byte	0x04, 0x1c
        /*0052*/ 	.short	(.L_697 - .L_696)


	//   ....[0]....
.L_696:
        /*0054*/ 	.word	0x000010e0


	//----- nvinfo : EIATTR_CTAIDZ_USED
	.align		4
.L_697:
        /*0058*/ 	.byte	0x01, 0x04
	.zero		2


	//----- nvinfo : EIATTR_MAX_THREADS
	.align		4
        /*005c*/ 	.byte	0x04, 0x05
        /*005e*/ 	.short	(.L_699 - .L_698)
.L_698:
        /*0060*/ 	.word	0x00000031
        /*0064*/ 	.word	0x00000001
        /*0068*/ 	.word	0x00000001
.L_699:


//--------------------- .nv.info.tvmgen_default_fused_nn_conv2d_add_3_kernel --------------------------
	.section	.nv.info.tvmgen_default_fused_nn_conv2d_add_3_kernel,"",@"SHT_CUDA_INFO"
	.sectionflags	@""
	.align	4


	//----- nvinfo : EIATTR_CUDA_API_VERSION
	.align		4
        /*0000*/ 	.byte	0x04, 0x37
        /*0002*/ 	.short	(.L_701 - .L_700)
.L_700:
        /*0004*/ 	.word	0x0000007e


	//----- nvinfo : EIATTR_SW2861232_WAR
	.align		4
.L_701:
        /*0008*/ 	.byte	0x01, 0x35
	.zero		2


	//----- nvinfo : EIATTR_PARAM_CBANK
	.align		4
        /*000c*/ 	.byte	0x04, 0x0a
        /*000e*/ 	.short	(.L_703 - .L_702)
	.align		4
.L_702:
        /*0010*/ 	.word	index@(.nv.constant0.tvmgen_default_fused_nn_conv2d_add_3_kernel)
        /*0014*/ 	.short	0x0160
        /*0016*/ 	.short	0x0020


	//----- nvinfo : EIATTR_CBANK_PARAM_SIZE
	.align		4
.L_703:
        /*0018*/ 	.byte	0x03, 0x19
        /*001a*/ 	.short	0x0020


	//----- nvinfo : EIATTR_KPARAM_INFO
	.align		4
        /*001c*/ 	.byte	0x04, 0x17
        /*001e*/ 	.short	(.L_705 - .L_704)
.L_704:
        /*0020*/ 	.word	0x00000000
        /*0024*/ 	.short	0x0003
        /*0026*/ 	.short	0x0018
        /*0028*/ 	.byte	0x00, 0xf0, 0x21, 0x00


	//----- nvinfo : EIATTR_KPARAM_INFO
	.align		4
.L_705:
        /*002c*/ 	.byte	0x04, 0x17
        /*002e*/ 	.short	(.L_707 - .L_706)
.L_706:
        /*0030*/ 	.word	0x00000000
        /*0034*/ 	.short	0x0002
        /*0036*/ 	.short	0x0010
        /*0038*/ 	.byte	0x00, 0xf0, 0x21, 0x00


	//----- nvinfo : EIATTR_KPARAM_INFO
	.align		4
.L_707:
        /*003c*/ 	.byte	0x04, 0x17
        /*003e*/ 	.short	(.L_709 - .L_708)
.L_708:
        /*0040*/ 	.word	0x00000000
        /*0044*/ 	.short	0x0001
        /*0046*/ 	.short	0x0008
        /*0048*/ 	.byte	0x00, 0xf0, 0x21, 0x00


	//----- nvinfo : EIATTR_KPARAM_INFO
	.align		4
.L_709:
        /*004c*/ 	.byte	0x04, 0x17
        /*004e*/ 	.short	(.L_711 - .L_710)
.L_710:
        /*0050*/ 	.word	0x00000000
        /*0054*/ 	.short	0x0000
        /*0056*/ 	.short	0x0000
        /*0058*/ 	.byte	0x00, 0xf0, 0x21, 0x00


	//----- nvinfo : EIATTR_MAXREG_COUNT
	.align		4
.L_711:
        /*005c*/ 	.byte	0x03, 0x1b
        /*005e*/ 	.short	0x00ff


	//----- nvinfo : EIATTR_EXIT_INSTR_OFFSETS
	.align		4
        /*0060*/ 	.byte	0x04, 0x1c
        /*0062*/ 	.short	(.L_713 - .L_712)


	//   ....[0]....
.L_712:
        /*0064*/ 	.word	0x00000b10


	//----- nvinfo : EIATTR_CTAIDZ_USED
	.align		4
.L_713:
        /*0068*/ 	.byte	0x01, 0x04
	.zero		2


	//----- nvinfo : EIATTR_MAX_THREADS
	.align		4
        /*006c*/ 	.byte	0x04, 0x05
        /*006e*/ 	.short	(.L_715 - .L_714)
.L_714:
        /*0070*/ 	.word	0x000000e0
        /*0074*/ 	.word	0x00000001
        /*0078*/ 	.word	0x00000001
.L_715:


//--------------------- .nv.info.tvmgen_default_fused_nn_conv2d_add_nn_relu_3_kernel --------------------------
	.section	.nv.info.tvmgen_default_fused_nn_conv2d_add_nn_relu_3_kernel,"",@"SHT_CUDA_INFO"
	.sectionflags	@""
	.align	4


	//----- nvinfo : EIATTR_CUDA_API_VERSION
	.align		4
        /*0000*/ 	.byte	0x04, 0x37
        /*0002*/ 	.short	(.L_717 - .L_716)
.L_716:
        /*0004*/ 	.word	0x0000007e


	//----- nvinfo : EIATTR_SW2861232_WAR
	.align		4
.L_717:
        /*0008*/ 	.byte	0x01, 0x35
	.zero		2


	//----- nvinfo : EIATTR_PARAM_CBANK
	.align		4
        /*000c*/ 	.byte	0x04, 0x0a
        /*000e*/ 	.short	(.L_719 - .L_718)
	.align		4
.L_718:
        /*0010*/ 	.word	index@(.nv.constant0.tvmgen_default_fused_nn_conv2d_add_nn_relu_3_kernel)
        /*0014*/ 	.short	0x0160
        /*0016*/ 	.short	0x0020


	//----- nvinfo : EIATTR_CBANK_PARAM_SIZE
	.align		4
.L_719:
        /*0018*/ 	.byte	0x03, 0x19
        /*001a*/ 	.short	0x0020


	//----- nvinfo : EIATTR_KPARAM_INFO
	.align		4
        /*001c*/ 	.byte	0x04, 0x17
        /*001e*/ 	.short	(.L_721 - .L_720)
.L_720:
        /*0020*/ 	.word	0x00000000
        /*0024*/ 	.short	0x0003
        /*0026*/ 	.short	0x0018
        /*0028*/ 	.byte	0x00, 0xf0, 0x21, 0x00


	//----- nvinfo : EIATTR_KPARAM_INFO
	.align		4
.L_721:
        /*002c*/ 	.byte	0x04, 0x17
        /*002e*/ 	.short	(.L_723 - .L_722)
.L_722:
        /*0030*/ 	.word	0x00000000
        /*0034*/ 	.short	0x0002
        /*0036*/ 	.short	0x0010
        /*0038*/ 	.byte	0x00, 0xf0, 0x21, 0x00


	//----- nvinfo : EIATTR_KPARAM_INFO
	.align		4
.L_723:
        /*003c*/ 	.byte	0x04, 0x17
        /*003e*/ 	.short	(.L_725 - .L_724)
.L_724:
        /*0040*/ 	.word	0x00000000
        /*0044*/ 	.short	0x0001
        /*0046*/ 	.short	0x0008
        /*0048*/ 	.byte	0x00, 0xf0, 0x21, 0x00


	//----- nvinfo : EIATTR_KPARAM_INFO
	.align		4
.L_725:
        /*004c*/ 	.byte	0x04, 0x17
        /*004e*/ 	.short	(.L_727 - .L_726)
.L_726:
        /*0050*/ 	.word	0x00000000
        /*0054*/ 	.short	0x0000
        /*0056*/ 	.short	0x0000
        /*0058*/ 	.byte	0x00, 0xf0, 0x21, 0x00


	//----- nvinfo : EIATTR_MAXREG_COUNT
	.align		4
.L_727:
        /*005c*/ 	.byte	0x03, 0x1b
        /*005e*/ 	.short	0x00ff


	//----- nvinfo : EIATTR_EXIT_INSTR_OFFSETS
	.align		4
        /*0060*/ 	.byte	0x04, 0x1c
        /*0062*/ 	.short	(.L_729 - .L_728)


	//   ....[0]....
.L_728:
        /*0064*/ 	.word	0x00001230


	//----- nvinfo : EIATTR_CTAIDZ_USED
	.align		4
.L_729:
        /*0068*/ 	.byte	0x01, 0x04
	.zero		2


	//----- nvinfo : EIATTR_MAX_THREADS
	.align		4
        /*006c*/ 	.byte	0x04, 0x05
        /*006e*/ 	.short	(.L_731 - .L_730)
.L_730:
        /*0070*/ 	.word	0x000000e0
        /*0074*/ 	.word	0x00000001
        /*0078*/ 	.word	0x00000001
.L_731:


//--------------------- .nv.info.tvmgen_default_fused_nn_conv2d_add_nn_relu_6_kernel --------------------------
	.section	.nv.info.tvmgen_default_fused_nn_conv2d_add_nn_relu_6_kernel,"",@"SHT_CUDA_INFO"
	.sectionflags	@""
	.align	4


	//----- nvinfo : EIATTR_CUDA_API_VERSION
	.align		4
        /*0000*/ 	.byte	0x04, 0x37
        /*0002*/ 	.short	(.L_733 - .L_732)
.L_732:
        /*0004*/ 	.word	0x0000007e


	//----- nvinfo : EIATTR_SW2861232_WAR
	.align		4
.L_733:
        /*0008*/ 	.byte	0x01, 0x35
	.zero		2


	//----- nvinfo : EIATTR_PARAM_CBANK
	.align		4
        /*000c*/ 	.byte	0x04, 0x0a
        /*000e*/ 	.short	(.L_735 - .L_734)
	.align		4
.L_734:
        /*0010*/ 	.word	index@(.nv.constant0.tvmgen_default_fused_nn_conv2d_add_nn_relu_6_kernel)
        /*0014*/ 	.short	0x0160
        /*0016*/ 	.short	0x0020


	//----- nvinfo : EIATTR_CBANK_PARAM_SIZE
	.align		4
.L_735:
        /*0018*/ 	.byte	0x03, 0x19
        /*001a*/ 	.short	0x0020


	//----- nvinfo : EIATTR_KPARAM_INFO
	.align		4
        /*001c*/ 	.byte	0x04, 0x17
        /*001e*/ 	.short	(.L_737 - .L_736)
.L_736:
        /*0020*/ 	.word	0x00000000
        /*0024*/ 	.short	0x0003
        /*0026*/ 	.short	0x0018
        /*0028*/ 	.byte	0x00, 0xf0, 0x21, 0x00


	//----- nvinfo : EIATTR_KPARAM_INFO
	.align		4
.L_737:
        /*002c*/ 	.byte	0x04, 0x17
        /*002e*/ 	.short	(.L_739 - .L_738)
.L_738:
        /*0030*/ 	.word	0x00000000
        /*0034*/ 	.short	0x0002
        /*0036*/ 	.short	0x0010
        /*0038*/ 	.byte	0x00, 0xf0, 0x21, 0x00


	//----- nvinfo : EIATTR_KPARAM_INFO
	.align		4
.L_739:
        /*003c*/ 	.byte	0x04, 0x17
        /*003e*/ 	.short	(.L_741 - .L_740)
.L_740:
        /*0040*/ 	.word	0x00000000
        /*0044*/ 	.short	0x0001
        /*0046*/ 	.short	0x0008
        /*0048*/ 	.byte	0x00, 0xf0, 0x21, 0x00


	//----- nvinfo : EIATTR_KPARAM_INFO
	.align		4
.L_741:
        /*004c*/ 	.byte	0x04, 0x17
        /*004e*/ 	.short	(.L_743 - .L_742)
.L_742:
        /*0050*/ 	.word	0x00000000
        /*0054*/ 	.short	0x0000
        /*0056*/ 	.short	0x0000
        /*0058*/ 	.byte	0x00, 0xf0, 0x21, 0x00


	//----- nvinfo : EIATTR_MAXREG_COUNT
	.align		4
.L_743:
        /*005c*/ 	.byte	0x03, 0x1b
        /*005e*/ 	.short	0x00ff


	//----- nvinfo : EIATTR_EXIT_INSTR_OFFSETS
	.align		4
        /*0060*/ 	.byte	0x04, 0x1c
        /*0062*/ 	.short	(.L_745 - .L_744)


	//   ....[0]....
.L_744:
        /*0064*/ 	.word	0x00002f00


	//----- nvinfo : EIATTR_CTAIDZ_USED
	.align		4
.L_745:
        /*0068*/ 	.byte	0x01, 0x04
	.zero		2


	//----- nvinfo : EIATTR_MAX_THREADS
	.align		4
        /*006c*/ 	.byte	0x04, 0x05
        /*006e*/ 	.short	(.L_747 - .L_746)
.L_746:
        /*0070*/ 	.word	0x00000080
        /*0074*/ 	.word	0x00000001
        /*0078*/ 	.word	0x00000001
.L_747:


//--------------------- .nv.info.tvmgen_default_fused_nn_max_pool2d_kernel --------------------------
	.section	.nv.info.tvmgen_default_fused_nn_max_pool2d_kernel,"",@"SHT_CUDA_INFO"
	.sectionflags	@""
	.align	4


	//----- nvinfo : EIATTR_CUDA_API_VERSION
	.align		4
        /*0000*/ 	.byte	0x04, 0x37
        /*0002*/ 	.short	(.L_749 - .L_748)
.L_748:
        /*0004*/ 	.word	0x0000007e


	//----- nvinfo : EIATTR_SW2861232_WAR
	.align		4
.L_749:
        /*0008*/ 	.byte	0x01, 0x35
	.zero		2


	//----- nvinfo : EIATTR_PARAM_CBANK
	.align		4
        /*000c*/ 	.byte	0x04, 0x0a
        /*000e*/ 	.short	(.L_751 - .L_750)
	.align		4
.L_750:
        /*0010*/ 	.word	index@(.nv.constant0.tvmgen_default_fused_nn_max_pool2d_kernel)
        /*0014*/ 	.short	0x0160
        /*0016*/ 	.short	0x0010


	//----- nvinfo : EIATTR_CBANK_PARAM_SIZE
	.align		4
.L_751:
        /*0018*/ 	.byte	0x03, 0x19
        /*001a*/ 	.short	0x0010


	//----- nvinfo : EIATTR_KPARAM_INFO
	.align		4
        /*001c*/ 	.byte	0x04, 0x17
        /*001e*/ 	.short	(.L_753 - .L_752)
.L_752:
        /*0020*/ 	.word	0x00000000
        /*0024*/ 	.short	0x0001
        /*0026*/ 	.short	0x0008
        /*0028*/ 	.byte	0x00, 0xf0, 0x21, 0x00


	//----- nvinfo : EIATTR_KPARAM_INFO
	.align		4
.L_753:
        /*002c*/ 	.byte	0x04, 0x17
        /*002e*/ 	.short	(.L_755 - .L_754)
.L_754:
        /*0030*/ 	.word	0x00000000
        /*0034*/ 	.short	0x0000
        /*0036*/ 	.short	0x0000
        /*0038*/ 	.byte	0x00, 0xf0, 0x21, 0x00


	//----- nvinfo : EIATTR_MAXREG_COUNT
	.align		4
.L_755:
        /*003c*/ 	.byte	0x03, 0x1b
        /*003e*/ 	.short	0x0040


	//----- nvinfo : EIATTR_EXIT_INSTR_OFFSETS
	.align		4
        /*0040*/ 	.byte	0x04, 0x1c
        /*0042*/ 	.short	(.L_757 - .L_756)


	//   ....[0]....
.L_756:
        /*0044*/ 	.word	0x000003d0


	//----- nvinfo : EIATTR_MAX_THREADS
	.align		4
.L_757:
        /*0048*/ 	.byte	0x04, 0x05
        /*004a*/ 	.short	(.L_759 - .L_758)
.L_758:
        /*004c*/ 	.word	0x00000400
        /*0050*/ 	.word	0x00000001
        /*0054*/ 	.word	0x00000001
.L_759:


//--------------------- .nv.info.tvmgen_default_fused_nn_conv2d_add_add_nn_relu_kernel --------------------------
	.section	.nv.info.tvmgen_default_fused_nn_conv2d_add_add_nn_relu_kernel,"",@"SHT_CUDA_INFO"
	.sectionflags	@""
	.align	4


	//----- nvinfo : EIATTR_CUDA_API_VERSION
	.align		4
        /*0000*/ 	.byte	0x04, 0x37
        /*0002*/ 	.short	(.L_761 - .L_760)
.L_760:
        /*0004*/ 	.word	0x0000007e


	//----- nvinfo : EIATTR_SW2861232_WAR
	.align		4
.L_761:
        /*0008*/ 	.byte	0x01, 0x35
	.zero		2


	//----- nvinfo : EIATTR_PARAM_CBANK
	.align		4
        /*000c*/ 	.byte	0x04, 0x0a
        /*000e*/ 	.short	(.L_763 - .L_762)
	.align		4
.L_762:
        /*0010*/ 	.word	index@(.nv.constant0.tvmgen_default_fused_nn_conv2d_add_add_nn_relu_kernel)
        /*0014*/ 	.short	0x0160
        /*0016*/ 	.short	0x0028


	//----- nvinfo : EIATTR_CBANK_PARAM_SIZE
	.align		4
.L_763:
        /*0018*/ 	.byte	0x03, 0x19
        /*001a*/ 	.short	0x0028


	//----- nvinfo : EIATTR_KPARAM_INFO
	.align		4
        /*001c*/ 	.byte	0x04, 0x17
        /*001e*/ 	.short	(.L_765 - .L_764)
.L_764:
        /*0020*/ 	.word	0x00000000
        /*0024*/ 	.short	0x0004
        /*0026*/ 	.short	0x0020
        /*0028*/ 	.byte	0x00, 0xf0, 0x21, 0x00


	//----- nvinfo : EIATTR_KPARAM_INFO
	.align		4
.L_765:
        /*002c*/ 	.byte	0x04, 0x17
        /*002e*/ 	.short	(.L_767 - .L_766)
.L_766:
        /*0030*/ 	.word	0x00000000
        /*0034*/ 	.short	0x0003
        /*0036*/ 	.short	0x0018
        /*0038*/ 	.byte	0x00, 0xf0, 0x21, 0x00


	//----- nvinfo : EIATTR_KPARAM_INFO
	.align		4
.L_767:
        /*003c*/ 	.byte	0x04, 0x17
        /*003e*/ 	.short	(.L_769 - .L_768)
.L_768:
        /*0040*/ 	.word	0x00000000
        /*0044*/ 	.short	0x0002
        /*0046*/ 	.short	0x0010
        /*0048*/ 	.byte	0x00, 0xf0, 0x21, 0x00


	//----- nvinfo : EIATTR_KPARAM_INFO
	.align		4
.L_769:
        /*004c*/ 	.byte	0x04, 0x17
        /*004e*/ 	.short	(.L_771 - .L_770)
.L_770:
        /*0050*/ 	.word	0x00000000
        /*0054*/ 	.short	0x0001
        /*0056*/ 	.short	0x0008
        /*0058*/ 	.byte	0x00, 0xf0, 0x21, 0x00


	//----- nvinfo : EIATTR_KPARAM_INFO
	.align		4
.L_771:
        /*005c*/ 	.byte	0x04, 0x17
        /*005e*/ 	.short	(.L_773 - .L_772)
.L_772:
        /*0060*/ 	.word	0x00000000
        /*0064*/ 	.short	0x0000
        /*0066*/ 	.short	0x0000
        /*0068*/ 	.byte	0x00, 0xf0, 0x21, 0x00


	//----- nvinfo : EIATTR_MAXREG_COUNT
	.align		4
.L_773:
        /*006c*/ 	.byte	0x03, 0x1b
        /*006e*/ 	.short	0x0080


	//----- nvinfo : EIATTR_EXIT_INSTR_OFFSETS
	.align		4
        /*0070*/ 	.byte	0x04, 0x1c
        /*0072*/ 	.short	(.L_775 - .L_774)


	//   ....[0]....
.L_774:
        /*0074*/ 	.word	0x000016f0


	//----- nvinfo : EIATTR_CTAIDZ_USED
	.align		4
.L_775:
        /*0078*/ 	.byte	0x01, 0x04
	.zero		2


	//----- nvinfo : EIATTR_MAX_THREADS
	.align		4
        /*007c*/ 	.byte	0x04, 0x05
        /*007e*/ 	.short	(.L_777 - .L_776)
.L_776:
        /*0080*/ 	.word	0x000001c0
        /*0084*/ 	.word	0x00000001
        /*0088*/ 	.word	0x00000001
.L_777:


//--------------------- .nv.info.tvmgen_default_fused_nn_batch_flatten_kernel --------------------------
	.section	.nv.info.tvmgen_default_fused_nn_batch_flatten_kernel,"",@"SHT_CUDA_INFO"
	.sectionflags	@""
	.align	4


	//----- nvinfo : EIATTR_CUDA_API_VERSION
	.align		4
        /*0000*/ 	.byte	0x04, 0x37
        /*0002*/ 	.short	(.L_779 - .L_778)
.L_778:
        /*0004*/ 	.word	0x0000007e


	//----- nvinfo : EIATTR_SW2861232_WAR
	.align		4
.L_779:
        /*0008*/ 	.byte	0x01, 0x35
	.zero		2


	//----- nvinfo : EIATTR_PARAM_CBANK
	.align		4
        /*000c*/ 	.byte	0x04, 0x0a
        /*000e*/ 	.short	(.L_781 - .L_780)
	.align		4
.L_780:
        /*0010*/ 	.word	index@(.nv.constant0.tvmgen_default_fused_nn_batch_flatten_kernel)
        /*0014*/ 	.short	0x0160
        /*0016*/ 	.short	0x0010


	//----- nvinfo : EIATTR_CBANK_PARAM_SIZE
	.align		4
.L_781:
        /*0018*/ 	.byte	0x03, 0x19
        /*001a*/ 	.short	0x0010


	//----- nvinfo : EIATTR_KPARAM_INFO
	.align		4
        /*001c*/ 	.byte	0x04, 0x17
        /*001e*/ 	.short	(.L_783 - .L_782)
.L_782:
        /*0020*/ 	.word	0x00000000
        /*0024*/ 	.short	0x0001
        /*0026*/ 	.short	0x0008
        /*0028*/ 	.byte	0x00, 0xf0, 0x21, 0x00


	//----- nvinfo : EIATTR_KPARAM_INFO
	.align		4
.L_783:
        /*002c*/ 	.byte	0x04, 0x17
        /*002e*/ 	.short	(.L_785 - .L_784)
.L_784:
        /*0030*/ 	.word	0x00000000
        /*0034*/ 	.short	0x0000
        /*0036*/ 	.short	0x0000
        /*0038*/ 	.byte	0x00, 0xf0, 0x21, 0x00


	//----- nvinfo : EIATTR_MAXREG_COUNT
	.align		4
.L_785:
        /*003c*/ 	.byte	0x03, 0x1b
        /*003e*/ 	.short	0x0040


	//----- nvinfo : EIATTR_EXIT_INSTR_OFFSETS
	.align		4
        /*0040*/ 	.byte	0x04, 0x1c
        /*0042*/ 	.short	(.L_787 - .L_786)


	//   ....[0]....
.L_786:
        /*0044*/ 	.word	0x000000a0


	//----- nvinfo : EIATTR_MAX_THREADS
	.align		4
.L_787:
        /*0048*/ 	.byte	0x04, 0x05
        /*004a*/ 	.short	(.L_789 - .L_788)
.L_788:
        /*004c*/ 	.word	0x00000400
        /*0050*/ 	.word	0x00000001
        /*0054*/ 	.word	0x00000001
.L_789:


//--------------------- .nv.callgraph             --------------------------
	.section	.nv.callgraph,"",@"SHT_CUDA_CALLGRAPH"
	.align	4
	.sectionentsize	8
	.align		4
        /*0000*/ 	.word	0x00000000
	.align		4
        /*0004*/ 	.word	0xffffffff
	.align		4
        /*0008*/ 	.word	0x00000000
	.align		4
        /*000c*/ 	.word	0xfffffffe
	.align		4
        /*0010*/ 	.word	0x00000000
	.align		4
        /*0014*/ 	.word	0xfffffffd
	.align		4
        /*0018*/ 	.word	0x00000000
	.align		4
        /*001c*/ 	.word	0xfffffffc


//--------------------- .nv.rel.action            --------------------------
	.section	.nv.rel.action,"",@"SHT_CUDA_RELOCINFO"
	.align	8
	.sectionentsize	8
        /*0000*/ 	.byte	0x73, 0x00, 0x00, 0x00, 0x00, 0x00, 0x00, 0x00, 0x00, 0x00, 0x00, 0x11, 0x25, 0x00, 0x05, 0x36


//--------------------- .nv.constant0.tvmgen_default_fused_nn_conv2d_add_nn_relu_11_kernel --------------------------
	.section	.nv.constant0.tvmgen_default_fused_nn_conv2d_add_nn_relu_11_kernel,"a",@progbits
	.sectionflags	@""
	.align	4
.nv.constant0.tvmgen_default_fused_nn_conv2d_add_nn_relu_11_kernel:
	.zero		384


//--------------------- .nv.constant0.tvmgen_default_fused_nn_global_avg_pool2d_kernel_1 --------------------------
	.section	.nv.constant0.tvmgen_default_fused_nn_global_avg_pool2d_kernel_1,"a",@progbits
	.sectionflags	@""
	.align	4
.nv.constant0.tvmgen_default_fused_nn_global_avg_pool2d_kernel_1:
	.zero		368


//--------------------- .nv.constant0.tvmgen_default_fused_nn_contrib_conv2d_winograd_without_weight_transform_add_nn_relu_2_kernel_2 --------------------------
	.section	.nv.constant0.tvmgen_default_fused_nn_contrib_conv2d_winograd_without_weight_transform_add_nn_relu_2_kernel_2,"a",@progbits
	.sectionflags	@""
	.align	4
.nv.constant0.tvmgen_default_fused_nn_contrib_conv2d_winograd_without_weight_transform_add_nn_relu_2_kernel_2:
	.zero		376


//--------------------- .nv.constant0.tvmgen_default_fused_nn_contrib_conv2d_winograd_without_weight_transform_add_nn_relu_3_kernel_2 --------------------------
	.section	.nv.constant0.tvmgen_default_fused_nn_contrib_conv2d_winograd_without_weight_transform_add_nn_relu_3_kernel_2,"a",@progbits
	.sectionflags	@""
	.align	4
.nv.constant0.tvmgen_default_fused_nn_contrib_conv2d_winograd_without_weight_transform_add_nn_relu_3_kernel_2:
	.zero		376


//--------------------- .nv.constant0.tvmgen_default_fused_nn_conv2d_add_add_nn_relu_1_kernel --------------------------
	.section	.nv.constant0.tvmgen_default_fused_nn_conv2d_add_add_nn_relu_1_kernel,"a",@progbits
	.sectionflags	@""
	.align	4
.nv.constant0.tvmgen_default_fused_nn_conv2d_add_add_nn_relu_1_kernel:
	.zero		392


//--------------------- .nv.constant0.tvmgen_default_fused_nn_conv2d_add_nn_relu_7_kernel --------------------------
	.section	.nv.constant0.tvmgen_default_fused_nn_conv2d_add_nn_relu_7_kernel,"a",@progbits
	.sectionflags	@""
	.align	4
.nv.constant0.tvmgen_default_fused_nn_conv2d_add_nn_relu_7_kernel:
	.zero		384


//--------------------- .nv.constant0.tvmgen_default_fused_nn_contrib_conv2d_winograd_without_weight_transform_add_nn_relu_kernel_2 --------------------------
	.section	.nv.constant0.tvmgen_default_fused_nn_contrib_conv2d_winograd_without_weight_transform_add_nn_relu_kernel_2,"a",@progbits
	.sectionflags	@""
	.align	4
.nv.constant0.tvmgen_default_fused_nn_contrib_conv2d_winograd_without_weight_transform_add_nn_relu_kernel_2:
	.zero		376


//--------------------- .nv.constant0.tvmgen_default_fused_nn_contrib_conv2d_winograd_without_weight_transform_add_nn_relu_1_kernel_1 --------------------------
	.section	.nv.constant0.tvmgen_default_fused_nn_contrib_conv2d_winograd_without_weight_transform_add_nn_relu_1_kernel_1,"a",@progbits
	.sectionflags	@""
	.align	4
.nv.constant0.tvmgen_default_fused_nn_contrib_conv2d_winograd_without_weight_transform_add_nn_relu_1_kernel_1:
	.zero		376


//--------------------- .nv.constant0.tvmgen_default_fused_nn_dense_add_kernel --------------------------
	.section	.nv.constant0.tvmgen_default_fused_nn_dense_add_kernel,"a",@progbits
	.sectionflags	@""
	.align	4
.nv.constant0.tvmgen_default_fused_nn_dense_add_kernel:
	.zero		384


//--------------------- .nv.constant0.tvmgen_default_fused_nn_conv2d_add_nn_relu_kernel --------------------------
	.section	.nv.constant0.tvmgen_default_fused_nn_conv2d_add_nn_relu_kernel,"a",@progbits
	.sectionflags	@""
	.align	4
.nv.constant0.tvmgen_default_fused_nn_conv2d_add_nn_relu_kernel:
	.zero		384


//--------------------- .nv.constant0.tvmgen_default_fused_nn_conv2d_add_nn_relu_4_kernel --------------------------
	.section	.nv.constant0.tvmgen_default_fused_nn_conv2d_add_nn_relu_4_kernel,"a",@progbits
	.sectionflags	@""
	.align	4
.nv.constant0.tvmgen_default_fused_nn_conv2d_add_nn_relu_4_kernel:
	.zero		384


//--------------------- .nv.constant0.tvmgen_default_fused_nn_contrib_conv2d_winograd_without_weight_transform_add_nn_relu_2_kernel --------------------------
	.section	.nv.constant0.tvmgen_default_fused_nn_contrib_conv2d_winograd_without_weight_transform_add_nn_relu_2_kernel,"a",@progbits
	.sectionflags	@""
	.align	4
.nv.constant0.tvmgen_default_fused_nn_contrib_conv2d_winograd_without_weight_transform_add_nn_relu_2_kernel:
	.zero		368


//--------------------- .nv.constant0.tvmgen_default_fused_nn_conv2d_add_nn_relu_2_kernel --------------------------
	.section	.nv.constant0.tvmgen_default_fused_nn_conv2d_add_nn_relu_2_kernel,"a",@progbits
	.sectionflags	@""
	.align	4
.nv.constant0.tvmgen_default_fused_nn_conv2d_add_nn_relu_2_kernel:
	.zero		384


//--------------------- .nv.constant0.tvmgen_default_fused_nn_contrib_conv2d_winograd_without_weight_transform_add_nn_relu_kernel --------------------------
	.section	.nv.constant0.tvmgen_default_fused_nn_contrib_conv2d_winograd_without_weight_transform_add_nn_relu_kernel,"a",@progbits
	.sectionflags	@""
	.align	4
.nv.constant0.tvmgen_default_fused_nn_contrib_conv2d_winograd_without_weight_transform_add_nn_relu_kernel:
	.zero		368


//--------------------- .nv.constant0.tvmgen_default_fused_nn_contrib_conv2d_winograd_without_weight_transform_add_nn_relu_kernel_1 --------------------------
	.section	.nv.constant0.tvmgen_default_fused_nn_contrib_conv2d_winograd_without_weight_transform_add_nn_relu_kernel_1,"a",@progbits
	.sectionflags	@""
	.align	4
.nv.constant0.tvmgen_default_fused_nn_contrib_conv2d_winograd_without_weight_transform_add_nn_relu_kernel_1:
	.zero		376


//--------------------- .nv.constant0.tvmgen_default_fused_nn_conv2d_add_nn_relu_9_kernel --------------------------
	.section	.nv.constant0.tvmgen_default_fused_nn_conv2d_add_nn_relu_9_kernel,"a",@progbits
	.sectionflags	@""
	.align	4
.nv.constant0.tvmgen_default_fused_nn_conv2d_add_nn_relu_9_kernel:
	.zero		384


//--------------------- .nv.constant0.tvmgen_default_fused_nn_conv2d_add_add_nn_relu_3_kernel --------------------------
	.section	.nv.constant0.tvmgen_default_fused_nn_conv2d_add_add_nn_relu_3_kernel,"a",@progbits
	.sectionflags	@""
	.align	4
.nv.constant0.tvmgen_default_fused_nn_conv2d_add_add_nn_relu_3_kernel:
	.zero		392


//--------------------- .nv.constant0.tvmgen_default_fused_nn_conv2d_add_add_nn_relu_2_kernel --------------------------
	.section	.nv.constant0.tvmgen_default_fused_nn_conv2d_add_add_nn_relu_2_kernel,"a",@progbits
	.sectionflags	@""
	.align	4
.nv.constant0.tvmgen_default_fused_nn_conv2d_add_add_nn_relu_2_kernel:
	.zero		392


//--------------------- .nv.constant0.tvmgen_default_fused_nn_global_avg_pool2d_kernel --------------------------
	.section	.nv.constant0.tvmgen_default_fused_nn_global_avg_pool2d_kernel,"a",@progbits
	.sectionflags	@""
	.align	4
.nv.constant0.tvmgen_default_fused_nn_global_avg_pool2d_kernel:
	.zero		368


//--------------------- .nv.constant0.tvmgen_default_fused_nn_contrib_conv2d_winograd_without_weight_transform_add_nn_relu_1_kernel_2 --------------------------
	.section	.nv.constant0.tvmgen_default_fused_nn_contrib_conv2d_winograd_without_weight_transform_add_nn_relu_1_kernel_2,"a",@progbits
	.sectionflags	@""
	.align	4
.nv.constant0.tvmgen_default_fused_nn_contrib_conv2d_winograd_without_weight_transform_add_nn_relu_1_kernel_2:
	.zero		376


//--------------------- .nv.constant0.tvmgen_default_fused_nn_conv2d_add_nn_relu_1_kernel --------------------------
	.section	.nv.constant0.tvmgen_default_fused_nn_conv2d_add_nn_relu_1_kernel,"a",@progbits
	.sectionflags	@""
	.align	4
.nv.constant0.tvmgen_default_fused_nn_conv2d_add_nn_relu_1_kernel:
	.zero		384


//--------------------- .nv.constant0.tvmgen_default_fused_nn_conv2d_add_nn_relu_8_kernel --------------------------
	.section	.nv.constant0.tvmgen_default_fused_nn_conv2d_add_nn_relu_8_kernel,"a",@progbits
	.sectionflags	@""
	.align	4
.nv.constant0.tvmgen_default_fused_nn_conv2d_add_nn_relu_8_kernel:
	.zero		384


//--------------------- .nv.constant0.tvmgen_default_fused_nn_conv2d_add_1_kernel --------------------------
	.section	.nv.constant0.tvmgen_default_fused_nn_conv2d_add_1_kernel,"a",@progbits
	.sectionflags	@""
	.align	4
.nv.constant0.tvmgen_default_fused_nn_conv2d_add_1_kernel:
	.zero		384


//--------------------- .nv.constant0.tvmgen_default_fused_nn_conv2d_add_nn_relu_10_kernel --------------------------
	.section	.nv.constant0.tvmgen_default_fused_nn_conv2d_add_nn_relu_10_kernel,"a",@progbits
	.sectionflags	@""
	.align	4
.nv.constant0.tvmgen_default_fused_nn_conv2d_add_nn_relu_10_kernel:
	.zero		384


//--------------------- .nv.constant0.tvmgen_default_fused_nn_conv2d_add_nn_relu_5_kernel --------------------------
	.section	.nv.constant0.tvmgen_default_fused_nn_conv2d_add_nn_relu_5_kernel,"a",@progbits
	.sectionflags	@""
	.align	4
.nv.constant0.tvmgen_default_fused_nn_conv2d_add_nn_relu_5_kernel:
	.zero		384


//--------------------- .nv.constant0.tvmgen_default_fused_nn_contrib_conv2d_winograd_without_weight_transform_add_nn_relu_1_kernel --------------------------
	.section	.nv.constant0.tvmgen_default_fused_nn_contrib_conv2d_winograd_without_weight_transform_add_nn_relu_1_kernel,"a",@progbits
	.sectionflags	@""
	.align	4
.nv.constant0.tvmgen_default_fused_nn_contrib_conv2d_winograd_without_weight_transform_add_nn_relu_1_kernel:
	.zero		368


//--------------------- .nv.constant0.tvmgen_default_fused_nn_contrib_conv2d_winograd_without_weight_transform_add_nn_relu_3_kernel_1 --------------------------
	.section	.nv.constant0.tvmgen_default_fused_nn_contrib_conv2d_winograd_without_weight_transform_add_nn_relu_3_kernel_1,"a",@progbits
	.sectionflags	@""
	.align	4
.nv.constant0.tvmgen_default_fused_nn_contrib_conv2d_winograd_without_weight_transform_add_nn_relu_3_kernel_1:
	.zero		376


//--------------------- .nv.constant0.tvmgen_default_fused_nn_contrib_conv2d_winograd_without_weight_transform_add_nn_relu_3_kernel --------------------------
	.section	.nv.constant0.tvmgen_default_fused_nn_contrib_conv2d_winograd_without_weight_transform_add_nn_relu_3_kernel,"a",@progbits
	.sectionflags	@""
	.align	4
.nv.constant0.tvmgen_default_fused_nn_contrib_conv2d_winograd_without_weight_transform_add_nn_relu_3_kernel:
	.zero		368


//--------------------- .nv.constant0.tvmgen_default_fused_nn_conv2d_add_kernel --------------------------
	.section	.nv.constant0.tvmgen_default_fused_nn_conv2d_add_kernel,"a",@progbits
	.sectionflags	@""
	.align	4
.nv.constant0.tvmgen_default_fused_nn_conv2d_add_kernel:
	.zero		384


//--------------------- .nv.constant0.tvmgen_default_fused_nn_conv2d_add_2_kernel --------------------------
	.section	.nv.constant0.tvmgen_default_fused_nn_conv2d_add_2_kernel,"a",@progbits
	.sectionflags	@""
	.align	4
.nv.constant0.tvmgen_default_fused_nn_conv2d_add_2_kernel:
	.zero		384


//--------------------- .nv.constant0.tvmgen_default_fused_nn_contrib_conv2d_winograd_without_weight_transform_add_nn_relu_2_kernel_1 --------------------------
	.section	.nv.constant0.tvmgen_default_fused_nn_contrib_conv2d_winograd_without_weight_transform_add_nn_relu_2_kernel_1,"a",@progbits
	.sectionflags	@""
	.align	4
.nv.constant0.tvmgen_default_fused_nn_contrib_conv2d_winograd_without_weight_transform_add_nn_relu_2_kernel_1:
	.zero		376


//--------------------- .nv.constant0.tvmgen_default_fused_nn_conv2d_add_3_kernel --------------------------
	.section	.nv.constant0.tvmgen_default_fused_nn_conv2d_add_3_kernel,"a",@progbits
	.sectionflags	@""
	.align	4
.nv.constant0.tvmgen_default_fused_nn_conv2d_add_3_kernel:
	.zero		384


//--------------------- .nv.constant0.tvmgen_default_fused_nn_conv2d_add_nn_relu_3_kernel --------------------------
	.section	.nv.constant0.tvmgen_default_fused_nn_conv2d_add_nn_relu_3_kernel,"a",@progbits
	.sectionflags	@""
	.align	4
.nv.constant0.tvmgen_default_fused_nn_conv2d_add_nn_relu_3_kernel:
	.zero		384


//--------------------- .nv.constant0.tvmgen_default_fused_nn_conv2d_add_nn_relu_6_kernel --------------------------
	.section	.nv.constant0.tvmgen_default_fused_nn_conv2d_add_nn_relu_6_kernel,"a",@progbits
	.sectionflags	@""
	.align	4
.nv.constant0.tvmgen_default_fused_nn_conv2d_add_nn_relu_6_kernel:
	.zero		384


//--------------------- .nv.constant0.tvmgen_default_fused_nn_max_pool2d_kernel --------------------------
	.section	.nv.constant0.tvmgen_default_fused_nn_max_pool2d_kernel,"a",@progbits
	.sectionflags	@""
	.align	4
.nv.constant0.tvmgen_default_fused_nn_max_pool2d_kernel:
	.zero		368


//--------------------- .nv.constant0.tvmgen_default_fused_nn_conv2d_add_add_nn_relu_kernel --------------------------
	.section	.nv.constant0.tvmgen_default_fused_nn_conv2d_add_add_nn_relu_kernel,"a",@progbits
	.sectionflags	@""
	.align	4
.nv.constant0.tvmgen_default_fused_nn_conv2d_add_add_nn_relu_kernel:
	.zero		392


//--------------------- .nv.constant0.tvmgen_default_fused_nn_batch_flatten_kernel --------------------------
	.section	.nv.constant0.tvmgen_default_fused_nn_batch_flatten_kernel,"a",@progbits
	.sectionflags	@""
	.align	4
.nv.constant0.tvmgen_default_fused_nn_batch_flatten_kernel:
	.zero		368


//--------------------- .text.tvmgen_default_fused_nn_conv2d_add_nn_relu_11_kernel --------------------------
	.section	.text.tvmgen_default_fused_nn_conv2d_add_nn_relu_11_kernel,"ax",@progbits
	.sectionflags	@"SHF_BARRIERS=1"
	.sectioninfo	@"SHI_REGISTERS=40"
	.align	128
        .global         tvmgen_default_fused_nn_conv2d_add_nn_relu_11_kernel
        .type           tvmgen_default_fused_nn_conv2d_add_nn_relu_11_kernel,@function
        .size           tvmgen_default_fused_nn_conv2d_add_nn_relu_11_kernel,(.L_x_111 - tvmgen_default_fused_nn_conv2d_add_nn_relu_11_kernel)
        .other          tvmgen_default_fused_nn_conv2d_add_nn_relu_11_kernel,@"STO_CUDA_ENTRY STV_DEFAULT"
tvmgen_default_fused_nn_conv2d_add_nn_relu_11_kernel:
.text.tvmgen_default_fused_nn_conv2d_add_nn_relu_11_kernel:
[----:B------:R-:W-:Y:S02]  /*0000*/  MOV R1, c[0x0][0x28] ;  /* 0x00000a0000017a02 */ /* 0x000fe40000000f00 */
[----:B------:R-:W0:Y:S01]  /*0010*/  S2R R4, SR_TID.X ;  /* 0x0000000000047919 */ /* 0x000e220000002100 */
[----:B------:R-:W-:Y:S01]  /*0020*/  MOV R20, RZ ;  /* 0x000000ff00147202 */ /* 0x000fe20000000f00 */
[----:B------:R-:W-:Y:S01]  /*0030*/  ULDC.64 UR4, c[0x0][0x118] ;  /* 0x0000460000047ab9 */ /* 0x000fe20000000a00 */
[----:B------:R-:W-:Y:S01]  /*0040*/  MOV R10, 0x4 ;  /* 0x00000004000a7802 */ /* 0x000fe20000000f00 */
[----:B------:R-:W1:Y:S01]  /*0050*/  S2R R5, SR_TID.Z ;  /* 0x0000000000057919 */ /* 0x000e620000002300 */
[----:B------:R-:W-:Y:S01]  /*0060*/  MOV R17, RZ ;  /* 0x000000ff00117202 */ /* 0x000fe20000000f00 */
[----:B------:R-:W-:Y:S02]  /*0070*/  ULDC.64 UR6, c[0x0][0x170] ;  /* 0x00005c0000067ab9 */ /* 0x000fe40000000a00 */
[----:B------:R-:W2:Y:S04]  /*0080*/  S2R R3, SR_CTAID.Y ;  /* 0x0000000000037919 */ /* 0x000ea80000002600 */
[----:B------:R-:W3:Y:S01]  /*0090*/  S2R R2, SR_CTAID.Z ;  /* 0x0000000000027919 */ /* 0x000ee20000002700 */
[----:B0-----:R-:W-:-:S02]  /*00a0*/  ISETP.GE.AND P0, PT, R4, 0x5, PT ;  /* 0x000000050400780c */ /* 0x001fc40003f06270 */
[----:B-1----:R-:W-:Y:S02]  /*00b0*/  LEA R21, R5, R4, 0x2 ;  /* 0x0000000405157211 */ /* 0x002fe400078e10ff */
[----:B------:R-:W-:-:S03]  /*00c0*/  LEA.HI.SX32 R9, R4, R5, 0x1e ;  /* 0x0000000504097211 */ /* 0x000fc600078ff2ff */
[----:B------:R-:W-:Y:S01]  /*00d0*/  IMAD.HI R0, R21, -0x6db6db6d, R20 ;  /* 0x9249249315007827 */ /* 0x000fe200078e0214 */
[----:B------:R-:W-:Y:S02]  /*00e0*/  LEA R20, R4, R4, 0x1 ;  /* 0x0000000404147211 */ /* 0x000fe400078e08ff */
[----:B------:R-:W-:Y:S02]  /*00f0*/  ISETP.GE.AND P1, PT, R9, 0x1c, PT ;  /* 0x0000001c0900780c */ /* 0x000fe40003f26270 */
[----:B------:R-:W-:Y:S02]  /*0100*/  SHF.R.U32.HI R7, RZ, 0x1f, R0 ;  /* 0x0000001fff077819 */ /* 0x000fe40000011600 */
[----:B------:R-:W-:Y:S02]  /*0110*/  IADD3 R6, R20, 0x2, RZ ;  /* 0x0000000214067810 */ /* 0x000fe40007ffe0ff */
[----:B------:R-:W-:Y:S02]  /*0120*/  LEA.HI.SX32 R0, R0, R7, 0x1e ;  /* 0x0000000700007211 */ /* 0x000fe400078ff2ff */
[----:B------:R-:W-:-:S02]  /*0130*/  LEA.HI.SX32 R11, R20, R5, 0x1c ;  /* 0x00000005140b7211 */ /* 0x000fc400078fe2ff */
[-C--:B---3--:R-:W-:Y:S01]  /*0140*/  LEA R9, R2, R5.reuse, 0x5 ;  /* 0x0000000502097211 */ /* 0x088fe200078e28ff */
[----:B------:R-:W-:Y:S01]  /*0150*/  IMAD R7, R0, -0x7, R21 ;  /* 0xfffffff900077824 */ /* 0x000fe200078e0215 */
[----:B------:R-:W-:Y:S02]  /*0160*/  ISETP.GE.AND P2, PT, R11, 0x20, PT ;  /* 0x000000200b00780c */ /* 0x000fe40003f46270 */
[----:B------:R-:W-:Y:S01]  /*0170*/  ISETP.LT.AND P1, PT, R4, 0x4, !P1 ;  /* 0x000000040400780c */ /* 0x000fe20004f21270 */
[----:B------:R-:W-:Y:S01]  /*0180*/  IMAD R8, R0, 0x31, R7 ;  /* 0x0000003100087824 */ /* 0x000fe200078e0207 */
[----:B------:R-:W-:Y:S02]  /*0190*/  IADD3 R0, R20, 0x1, RZ ;  /* 0x0000000114007810 */ /* 0x000fe40007ffe0ff */
[----:B------:R-:W-:Y:S01]  /*01a0*/  ISETP.LT.AND P2, PT, R4, 0x6, !P2 ;  /* 0x000000060400780c */ /* 0x000fe20005741270 */
[----:B--2---:R-:W-:Y:S01]  /*01b0*/  IMAD R7, R3, 0x7, R8 ;  /* 0x0000000703077824 */ /* 0x004fe200078e0208 */
[----:B------:R-:W-:-:S02]  /*01c0*/  LEA.HI.SX32 R8, R6, R5, 0x1c ;  /* 0x0000000506087211 */ /* 0x000fc400078fe2ff */
[----:B------:R-:W-:Y:S01]  /*01d0*/  LEA.HI.SX32 R0, R0, R5, 0x1c ;  /* 0x0000000500007211 */ /* 0x000fe200078fe2ff */
[----:B------:R-:W-:-:S03]  /*01e0*/  IMAD.WIDE R6, R7, R10, c[0x0][0x168] ;  /* 0x00005a0007067625 */ /* 0x000fc600078e020a */
[----:B------:R-:W-:Y:S02]  /*01f0*/  ISETP.LT.AND P3, PT, R0, 0x20, !P0 ;  /* 0x000000200000780c */ /* 0x000fe40004761270 */
[----:B------:R-:W-:Y:S02]  /*0200*/  MOV R22, R6 ;  /* 0x0000000600167202 */ /* 0x000fe40000000f00 */
[----:B------:R-:W-:Y:S02]  /*0210*/  MOV R23, R7 ;  /* 0x0000000700177202 */ /* 0x000fe40000000f00 */
[----:B------:R-:W-:Y:S02]  /*0220*/  LEA R6, R9, R20, 0xb ;  /* 0x0000001409067211 */ /* 0x000fe400078e58ff */
[----:B------:R-:W-:Y:S02]  /*0230*/  ISETP.LT.AND P0, PT, R8, 0x20, !P0 ;  /* 0x000000200800780c */ /* 0x000fe40004701270 */
[----:B------:R-:W-:-:S02]  /*0240*/  MOV R0, RZ ;  /* 0x000000ff00007202 */ /* 0x000fc40000000f00 */
[C---:B------:R-:W-:Y:S02]  /*0250*/  LEA R7, R5.reuse, 0x1c0, 0x6 ;  /* 0x000001c005077811 */ /* 0x040fe400078e30ff */
[----:B------:R-:W-:Y:S02]  /*0260*/  LEA R20, R5, R20, 0x4 ;  /* 0x0000001405147211 */ /* 0x000fe400078e20ff */
.L_x_0:
[----:B------:R-:W-:Y:S01]  /*0270*/  MOV R12, UR6 ;  /* 0x00000006000c7c02 */ /* 0x000fe20008000f00 */
[----:B------:R0:W2:Y:S01]  /*0280*/  @P1 LDG.E.CONSTANT R14, [R22.64] ;  /* 0x00000004160e1981 */ /* 0x0000a2000c1e9900 */
[----:B------:R-:W-:-:S03]  /*0290*/  MOV R13, UR7 ;  /* 0x00000007000d7c02 */ /* 0x000fc60008000f00 */
[----:B------:R0:W3:Y:S02]  /*02a0*/  @P1 LDG.E.CONSTANT R36, [R22.64+0xc40] ;  /* 0x000c400416241981 */ /* 0x0000e4000c1e9900 */
[----:B------:R-:W-:Y:S02]  /*02b0*/  IMAD.WIDE R12, R6, 0x4, R12 ;  /* 0x00000004060c7825 */ /* 0x000fe400078e020c */
[----:B------:R-:W-:Y:S06]  /*02c0*/  BAR.SYNC.DEFER_BLOCKING 0x0 ;  /* 0x0000000000007b1d */ /* 0x000fec0000010000 */
[----:B------:R-:W4:Y:S04]  /*02d0*/  @P2 LDG.E.CONSTANT R19, [R12.64] ;  /* 0x000000040c132981 */ /* 0x000f28000c1e9900 */
[----:B------:R-:W5:Y:S04]  /*02e0*/  @P3 LDG.E.CONSTANT R27, [R12.64+0x4] ;  /* 0x000004040c1b3981 */ /* 0x000f68000c1e9900 */
[----:B------:R-:W3:Y:S04]  /*02f0*/  @P0 LDG.E.CONSTANT R33, [R12.64+0x8] ;  /* 0x000008040c210981 */ /* 0x000ee8000c1e9900 */
[----:B------:R1:W3:Y:S04]  /*0300*/  @P2 LDG.E.CONSTANT R35, [R12.64+0x40] ;  /* 0x000040040c232981 */ /* 0x0002e8000c1e9900 */
[----:B------:R1:W3:Y:S04]  /*0310*/  @P3 LDG.E.CONSTANT R37, [R12.64+0x44] ;  /* 0x000044040c253981 */ /* 0x0002e8000c1e9900 */
[----:B------:R1:W3:Y:S01]  /*0320*/  @P0 LDG.E.CONSTANT R34, [R12.64+0x48] ;  /* 0x000048040c220981 */ /* 0x0002e2000c1e9900 */
[----:B------:R-:W-:-:S04]  /*0330*/  IADD3 R0, R0, 0x2, RZ ;  /* 0x0000000200007810 */ /* 0x000fc80007ffe0ff */
[----:B------:R-:W-:Y:S01]  /*0340*/  ISETP.NE.AND P4, PT, R0, 0x80, PT ;  /* 0x000000800000780c */ /* 0x000fe20003f85270 */
[----:B------:R-:W-:Y:S01]  /*0350*/  UIADD3 UR6, UP0, UR6, 0x80, URZ ;  /* 0x0000008006067890 */ /* 0x000fe2000ff1e03f */
[----:B0-----:R-:W-:-:S03]  /*0360*/  IADD3 R22, P5, R22, 0x1880, RZ ;  /* 0x0000188016167810 */ /* 0x001fc60007fbe0ff */
[----:B------:R-:W-:Y:S01]  /*0370*/  UIADD3.X UR7, URZ, UR7, URZ, UP0, !UPT ;  /* 0x000000073f077290 */ /* 0x000fe200087fe43f */
[----:B--2---:R-:W-:Y:S04]  /*0380*/  @P1 STS [R21.X4], R14 ;  /* 0x0000000e15001388 */ /* 0x004fe80000004800 */
[----:B----4-:R-:W-:Y:S04]  /*0390*/  @P2 STS [R20.X4+0x1c0], R19 ;  /* 0x0001c01314002388 */ /* 0x010fe80000004800 */
[----:B-----5:R-:W-:Y:S04]  /*03a0*/  @P3 STS [R20.X4+0x1c4], R27 ;  /* 0x0001c41b14003388 */ /* 0x020fe80000004800 */
[----:B---3--:R-:W-:Y:S04]  /*03b0*/  @P0 STS [R20.X4+0x1c8], R33 ;  /* 0x0001c82114000388 */ /* 0x008fe80000004800 */
[----:B------:R-:W-:Y:S06]  /*03c0*/  BAR.SYNC.DEFER_BLOCKING 0x0 ;  /* 0x0000000000007b1d */ /* 0x000fec0000010000 */
[----:B------:R-:W-:Y:S04]  /*03d0*/  LDS R16, [R4.X4] ;  /* 0x0000000004107984 */ /* 0x000fe80000004800 */
[----:B------:R-:W0:Y:S04]  /*03e0*/  LDS.128 R8, [R7] ;  /* 0x0000000007087984 */ /* 0x000e280000000c00 */
[----:B------:R-:W2:Y:S04]  /*03f0*/  LDS R18, [R4.X4+0x1c] ;  /* 0x00001c0004127984 */ /* 0x000ea80000004800 */
[----:B------:R-:W3:Y:S04]  /*0400*/  LDS R25, [R4.X4+0x38] ;  /* 0x0000380004197984 */ /* 0x000ee80000004800 */
[----:B------:R-:W4:Y:S04]  /*0410*/  LDS R30, [R4.X4+0x54] ;  /* 0x00005400041e7984 */ /* 0x000f280000004800 */
[----:B------:R-:W-:Y:S04]  /*0420*/  LDS R31, [R4.X4+0x70] ;  /* 0x00007000041f7984 */ /* 0x000fe80000004800 */
[----:B-1----:R-:W1:Y:S04]  /*0430*/  LDS.128 R12, [R7+0x10] ;  /* 0x00001000070c7984 */ /* 0x002e680000000c00 */
[----:B------:R-:W5:Y:S04]  /*0440*/  LDS R28, [R4.X4+0x8c] ;  /* 0x00008c00041c7984 */ /* 0x000f680000004800 */
[----:B------:R-:W5:Y:S04]  /*0450*/  LDS R29, [R4.X4+0xa8] ;  /* 0x0000a800041d7984 */ /* 0x000f680000004800 */
[----:B------:R-:W5:Y:S04]  /*0460*/  LDS R26, [R4.X4+0xc4] ;  /* 0x0000c400041a7984 */ /* 0x000f680000004800 */
[----:B------:R-:W-:Y:S01]  /*0470*/  LDS R27, [R4.X4+0xe0] ;  /* 0x0000e000041b7984 */ /* 0x000fe20000004800 */
[----:B0-----:R-:W-:-:S03]  /*0480*/  FFMA R8, R8, R16, R17 ;  /* 0x0000001008087223 */ /* 0x001fc60000000011 */
[----:B------:R-:W-:Y:S01]  /*0490*/  LDS R24, [R4.X4+0xfc] ;  /* 0x0000fc0004187984 */ /* 0x000fe20000004800 */
[----:B--2---:R-:W-:-:S03]  /*04a0*/  FFMA R8, R18, R9, R8 ;  /* 0x0000000912087223 */ /* 0x004fc60000000008 */
[----:B------:R-:W-:Y:S01]  /*04b0*/  LDS R32, [R4.X4+0x134] ;  /* 0x0001340004207984 */ /* 0x000fe20000004800 */
[----:B---3--:R-:W-:-:S03]  /*04c0*/  FFMA R25, R25, R10, R8 ;  /* 0x0000000a19197223 */ /* 0x008fc60000000008 */
[----:B------:R-:W0:Y:S01]  /*04d0*/  LDS.128 R16, [R7+0x20] ;  /* 0x0000200007107984 */ /* 0x000e220000000c00 */
[----:B----4-:R-:W-:-:S03]  /*04e0*/  FFMA R11, R30, R11, R25 ;  /* 0x0000000b1e0b7223 */ /* 0x010fc60000000019 */
[----:B------:R-:W-:Y:S04]  /*04f0*/  LDS R33, [R4.X4+0x150] ;  /* 0x0001500004217984 */ /* 0x000fe80000004800 */
[----:B------:R-:W2:Y:S01]  /*0500*/  LDS R25, [R4.X4+0x118] ;  /* 0x0001180004197984 */ /* 0x000ea20000004800 */
[----:B-1----:R-:W-:-:S03]  /*0510*/  FFMA R11, R12, R31, R11 ;  /* 0x0000001f0c0b7223 */ /* 0x002fc6000000000b */
[----:B------:R-:W-:Y:S01]  /*0520*/  LDS R30, [R4.X4+0x1a4] ;  /* 0x0001a400041e7984 */ /* 0x000fe20000004800 */
[----:B-----5:R-:W-:-:S03]  /*0530*/  FFMA R28, R28, R13, R11 ;  /* 0x0000000d1c1c7223 */ /* 0x020fc6000000000b */
[----:B------:R-:W1:Y:S01]  /*0540*/  LDS.128 R8, [R7+0x30] ;  /* 0x0000300007087984 */ /* 0x000e620000000c00 */
[----:B------:R-:W-:-:S03]  /*0550*/  FFMA R29, R29, R14, R28 ;  /* 0x0000000e1d1d7223 */ /* 0x000fc6000000001c */
[----:B------:R-:W3:Y:S01]  /*0560*/  LDS R28, [R4.X4+0x16c] ;  /* 0x00016c00041c7984 */ /* 0x000ee20000004800 */
[----:B------:R-:W-:-:S03]  /*0570*/  FFMA R15, R26, R15, R29 ;  /* 0x0000000f1a0f7223 */ /* 0x000fc6000000001d */
[----:B------:R-:W4:Y:S04]  /*0580*/  LDS R29, [R4.X4+0x188] ;  /* 0x00018800041d7984 */ /* 0x000f280000004800 */
[----:B------:R-:W-:Y:S06]  /*0590*/  BAR.SYNC.DEFER_BLOCKING 0x0 ;  /* 0x0000000000007b1d */ /* 0x000fec0000010000 */
[----:B------:R-:W-:Y:S04]  /*05a0*/  @P1 STS [R21.X4], R36 ;  /* 0x0000002415001388 */ /* 0x000fe80000004800 */
[----:B------:R-:W-:Y:S04]  /*05b0*/  @P2 STS [R20.X4+0x1c0], R35 ;  /* 0x0001c02314002388 */ /* 0x000fe80000004800 */
[----:B------:R-:W-:Y:S04]  /*05c0*/  @P3 STS [R20.X4+0x1c4], R37 ;  /* 0x0001c42514003388 */ /* 0x000fe80000004800 */
[----:B------:R-:W-:Y:S04]  /*05d0*/  @P0 STS [R20.X4+0x1c8], R34 ;  /* 0x0001c82214000388 */ /* 0x000fe80000004800 */
[----:B------:R-:W-:Y:S01]  /*05e0*/  BAR.SYNC.DEFER_BLOCKING 0x0 ;  /* 0x0000000000007b1d */ /* 0x000fe20000010000 */
[----:B0-----:R-:W-:-:S04]  /*05f0*/  FFMA R27, R16, R27, R15 ;  /* 0x0000001b101b7223 */ /* 0x001fc8000000000f */
[----:B------:R-:W-:-:S04]  /*0600*/  FFMA R24, R24, R17, R27 ;  /* 0x0000001118187223 */ /* 0x000fc8000000001b */
[----:B--2---:R-:W-:Y:S01]  /*0610*/  FFMA R25, R25, R18, R24 ;  /* 0x0000001219197223 */ /* 0x004fe20000000018 */
[----:B------:R-:W-:Y:S04]  /*0620*/  LDS R31, [R4.X4] ;  /* 0x00000000041f7984 */ /* 0x000fe80000004800 */
[----:B------:R-:W0:Y:S04]  /*0630*/  LDS.128 R12, [R7] ;  /* 0x00000000070c7984 */ /* 0x000e280000000c00 */
[----:B------:R-:W2:Y:S01]  /*0640*/  LDS R26, [R4.X4+0x1c] ;  /* 0x00001c00041a7984 */ /* 0x000ea20000004800 */
[----:B------:R-:W-:-:S03]  /*0650*/  FFMA R19, R32, R19, R25 ;  /* 0x0000001320137223 */ /* 0x000fc60000000019 */
[----:B------:R-:W5:Y:S01]  /*0660*/  LDS R27, [R4.X4+0x38] ;  /* 0x00003800041b7984 */ /* 0x000f620000004800 */
[----:B-1----:R-:W-:-:S03]  /*0670*/  FFMA R33, R8, R33, R19 ;  /* 0x0000002108217223 */ /* 0x002fc60000000013 */
[----:B------:R-:W1:Y:S04]  /*0680*/  LDS R32, [R4.X4+0x54] ;  /* 0x0000540004207984 */ /* 0x000e680000004800 */
[----:B------:R-:W-:Y:S04]  /*0690*/  LDS R25, [R4.X4+0x70] ;  /* 0x0000700004197984 */ /* 0x000fe80000004800 */
[----:B------:R-:W1:Y:S01]  /*06a0*/  LDS.128 R16, [R7+0x10] ;  /* 0x0000100007107984 */ /* 0x000e620000000c00 */
[----:B---3--:R-:W-:-:S03]  /*06b0*/  FFMA R28, R28, R9, R33 ;  /* 0x000000091c1c7223 */ /* 0x008fc60000000021 */
[----:B------:R-:W3:Y:S01]  /*06c0*/  LDS R24, [R4.X4+0x8c] ;  /* 0x00008c0004187984 */ /* 0x000ee20000004800 */
[----:B----4-:R-:W-:-:S03]  /*06d0*/  FFMA R9, R29, R10, R28 ;  /* 0x0000000a1d097223 */ /* 0x010fc6000000001c */
[----:B------:R-:W4:Y:S01]  /*06e0*/  LDS R29, [R4.X4+0xa8] ;  /* 0x0000a800041d7984 */ /* 0x000f220000004800 */
[----:B------:R-:W-:-:S03]  /*06f0*/  FFMA R9, R30, R11, R9 ;  /* 0x0000000b1e097223 */ /* 0x000fc60000000009 */
[----:B------:R-:W4:Y:S04]  /*0700*/  LDS R28, [R4.X4+0xc4] ;  /* 0x0000c400041c7984 */ /* 0x000f280000004800 */
[----:B------:R-:W-:Y:S01]  /*0710*/  LDS R30, [R4.X4+0xfc] ;  /* 0x0000fc00041e7984 */ /* 0x000fe20000004800 */
[----:B0-----:R-:W-:-:S03]  /*0720*/  FFMA R33, R12, R31, R9 ;  /* 0x0000001f0c217223 */ /* 0x001fc60000000009 */
[----:B------:R-:W-:Y:S04]  /*0730*/  LDS R31, [R4.X4+0xe0] ;  /* 0x0000e000041f7984 */ /* 0x000fe80000004800 */
[----:B------:R-:W0:Y:S01]  /*0740*/  LDS.128 R8, [R7+0x20] ;  /* 0x0000200007087984 */ /* 0x000e220000000c00 */
[----:B--2---:R-:W-:-:S03]  /*0750*/  FFMA R26, R26, R13, R33 ;  /* 0x0000000d1a1a7223 */ /* 0x004fc60000000021 */
[----:B------:R-:W2:Y:S01]  /*0760*/  LDS R33, [R4.X4+0x118] ;  /* 0x0001180004217984 */ /* 0x000ea20000004800 */
[----:B-----5:R-:W-:-:S03]  /*0770*/  FFMA R27, R27, R14, R26 ;  /* 0x0000000e1b1b7223 */ /* 0x020fc6000000001a */
[----:B------:R-:W5:Y:S01]  /*0780*/  LDS R26, [R4.X4+0x134] ;  /* 0x00013400041a7984 */ /* 0x000f620000004800 */
[----:B-1----:R-:W-:-:S03]  /*0790*/  FFMA R35, R32, R15, R27 ;  /* 0x0000000f20237223 */ /* 0x002fc6000000001b */
[----:B------:R-:W-:Y:S04]  /*07a0*/  LDS R27, [R4.X4+0x150] ;  /* 0x00015000041b7984 */ /* 0x000fe80000004800 */
[----:B------:R-:W1:Y:S01]  /*07b0*/  LDS.128 R12, [R7+0x30] ;  /* 0x00003000070c7984 */ /* 0x000e620000000c00 */
[----:B------:R-:W-:-:S03]  /*07c0*/  FFMA R25, R16, R25, R35 ;  /* 0x0000001910197223 */ /* 0x000fc60000000023 */
[----:B------:R-:W1:Y:S01]  /*07d0*/  LDS R16, [R4.X4+0x16c] ;  /* 0x00016c0004107984 */ /* 0x000e620000004800 */
[----:B---3--:R-:W-:-:S03]  /*07e0*/  FFMA R32, R24, R17, R25 ;  /* 0x0000001118207223 */ /* 0x008fc60000000019 */
[----:B------:R-:W3:Y:S04]  /*07f0*/  LDS R17, [R4.X4+0x188] ;  /* 0x0001880004117984 */ /* 0x000ee80000004800 */
[----:B------:R-:W3:Y:S01]  /*0800*/  LDS R24, [R4.X4+0x1a4] ;  /* 0x0001a40004187984 */ /* 0x000ee20000004800 */
[----:B----4-:R-:W-:-:S04]  /*0810*/  FFMA R29, R29, R18, R32 ;  /* 0x000000121d1d7223 */ /* 0x010fc80000000020 */
[----:B------:R-:W-:-:S04]  /*0820*/  FFMA R19, R28, R19, R29 ;  /* 0x000000131c137223 */ /* 0x000fc8000000001d */
[----:B0-----:R-:W-:-:S04]  /*0830*/  FFMA R19, R8, R31, R19 ;  /* 0x0000001f08137223 */ /* 0x001fc80000000013 */
[----:B------:R-:W-:-:S04]  /*0840*/  FFMA R30, R30, R9, R19 ;  /* 0x000000091e1e7223 */ /* 0x000fc80000000013 */
[----:B--2---:R-:W-:-:S04]  /*0850*/  FFMA R33, R33, R10, R30 ;  /* 0x0000000a21217223 */ /* 0x004fc8000000001e */
[----:B-----5:R-:W-:-:S04]  /*0860*/  FFMA R11, R26, R11, R33 ;  /* 0x0000000b1a0b7223 */ /* 0x020fc80000000021 */
[----:B-1----:R-:W-:-:S04]  /*0870*/  FFMA R11, R12, R27, R11 ;  /* 0x0000001b0c0b7223 */ /* 0x002fc8000000000b */
[----:B------:R-:W-:-:S04]  /*0880*/  FFMA R16, R16, R13, R11 ;  /* 0x0000000d10107223 */ /* 0x000fc8000000000b */
[----:B---3--:R-:W-:Y:S01]  /*0890*/  FFMA R17, R17, R14, R16 ;  /* 0x0000000e11117223 */ /* 0x008fe20000000010 */
[----:B------:R-:W-:-:S03]  /*08a0*/  IADD3.X R23, RZ, R23, RZ, P5, !PT ;  /* 0x00000017ff177210 */ /* 0x000fc60002ffe4ff */
[----:B------:R-:W-:Y:S01]  /*08b0*/  FFMA R17, R24, R15, R17 ;  /* 0x0000000f18117223 */ /* 0x000fe20000000011 */
[----:B------:R-:W-:Y:S05]  /*08c0*/  @P4 BRA `(.L_x_0) ;  /* 0xfffff9a000004947 */ /* 0x000fea000383ffff */
[----:B------:R-:W-:Y:S02]  /*08d0*/  LEA R6, R2, R5, 0x5 ;  /* 0x0000000502067211 */ /* 0x000fe400078e28ff */
[----:B------:R-:W-:-:S05]  /*08e0*/  MOV R9, 0x4 ;  /* 0x0000000400097802 */ /* 0x000fca0000000f00 */
[----:B------:R-:W-:-:S06]  /*08f0*/  IMAD.WIDE R6, R6, R9, c[0x0][0x178] ;  /* 0x00005e0006067625 */ /* 0x000fcc00078e0209 */
[----:B------:R-:W2:Y:S01]  /*0900*/  LDG.E.CONSTANT R6, [R6.64] ;  /* 0x0000000406067981 */ /* 0x000ea2000c1e9900 */
[----:B------:R-:W-:-:S04]  /*0910*/  IMAD R5, R5, 0x31, R4 ;  /* 0x0000003105057824 */ /* 0x000fc800078e0204 */
[----:B------:R-:W-:-:S04]  /*0920*/  IMAD R2, R2, 0x620, R5 ;  /* 0x0000062002027824 */ /* 0x000fc800078e0205 */
[----:B------:R-:W-:-:S04]  /*0930*/  IMAD R2, R3, 0x7, R2 ;  /* 0x0000000703027824 */ /* 0x000fc800078e0202 */
[----:B------:R-:W-:Y:S01]  /*0940*/  IMAD.WIDE R2, R2, R9, c[0x0][0x160] ;  /* 0x0000580002027625 */ /* 0x000fe200078e0209 */
[----:B--2---:R-:W-:-:S05]  /*0950*/  FADD R17, R17, R6 ;  /* 0x0000000611117221 */ /* 0x004fca0000000000 */
[----:B------:R-:W-:-:S05]  /*0960*/  FMNMX R17, RZ, R17, !PT ;  /* 0x00000011ff117209 */ /* 0x000fca0007800000 */
[----:B------:R-:W-:Y:S01]  /*0970*/  STG.E [R2.64], R17 ;  /* 0x0000001102007986 */ /* 0x000fe2000c101904 */
[----:B------:R-:W-:Y:S05]  /*0980*/  EXIT ;  /* 0x000000000000794d */ /* 0x000fea0003800000 */
.L_x_1:
[----:B------:R-:W-:-:S00]  /*0990*/  BRA `(.L_x_1) ;  /* 0xfffffff000007947 */ /* 0x000fc0000383ffff */
[----:B------:R-:W-:-:S00]  /*09a0*/  NOP ;  /* 0x0000000000007918 */ /* 0x000fc00000000000 */
        /* <DEDUP_REMOVED lines=13> */
.L_x_111:


//--------------------- .text.tvmgen_default_fused_nn_global_avg_pool2d_kernel_1 --------------------------
	.section	.text.tvmgen_default_fused_nn_global_avg_pool2d_kernel_1,"ax",@progbits
	.sectioninfo	@"SHI_REGISTERS=10"
	.align	128
        .global         tvmgen_default_fused_nn_global_avg_pool2d_kernel_1
        .type           tvmgen_default_fused_nn_global_avg_pool2d_kernel_1,@function
        .size           tvmgen_default_fused_nn_global_avg_pool2d_kernel_1,(.L_x_112 - tvmgen_default_fused_nn_global_avg_pool2d_kernel_1)
        .other          tvmgen_default_fused_nn_global_avg_pool2d_kernel_1,@"STO_CUDA_ENTRY STV_DEFAULT"
tvmgen_default_fused_nn_global_avg_pool2d_kernel_1:
.text.tvmgen_default_fused_nn_global_avg_pool2d_kernel_1:
[----:B------:R-:W-:Y:S02]  /*0000*/  MOV R1, c[0x0][0x28] ;  /* 0x00000a0000017a02 */ /* 0x000fe40000000f00 */
[----:B------:R-:W0:Y:S01]  /*0010*/  S2R R4, SR_CTAID.X ;  /* 0x0000000000047919 */ /* 0x000e220000002500 */
[----:B------:R-:W-:Y:S01]  /*0020*/  MOV R5, 0x4 ;  /* 0x0000000400057802 */ /* 0x000fe20000000f00 */
[----:B------:R-:W-:Y:S02]  /*0030*/  ULDC.64 UR4, c[0x0][0x118] ;  /* 0x0000460000047ab9 */ /* 0x000fe40000000a00 */
[----:B------:R-:W0:Y:S02]  /*0040*/  S2R R3, SR_TID.X ;  /* 0x0000000000037919 */ /* 0x000e240000002100 */
[----:B0-----:R-:W-:-:S05]  /*0050*/  LEA R4, R4, R3, 0xa ;  /* 0x0000000304047211 */ /* 0x001fca00078e50ff */
[----:B------:R-:W-:-:S06]  /*0060*/  IMAD.WIDE R2, R4, R5, c[0x0][0x168] ;  /* 0x00005a0004027625 */ /* 0x000fcc00078e0205 */
[----:B------:R-:W2:Y:S01]  /*0070*/  LDG.E.CONSTANT R2, [R2.64] ;  /* 0x0000000402027981 */ /* 0x000ea2000c1e9900 */
[----:B------:R-:W-:Y:S01]  /*0080*/  IMAD.WIDE R4, R4, R5, c[0x0][0x160] ;  /* 0x0000580004047625 */ /* 0x000fe200078e0205 */
[----:B--2---:R-:W-:-:S05]  /*0090*/  FMUL R7, R2, 0.020408159121870994568 ;  /* 0x3ca72f0302077820 */ /* 0x004fca0000400000 */
[----:B------:R-:W-:Y:S01]  /*00a0*/  STG.E [R4.64], R7 ;  /* 0x0000000704007986 */ /* 0x000fe2000c101904 */
[----:B------:R-:W-:Y:S05]  /*00b0*/  EXIT ;  /* 0x000000000000794d */ /* 0x000fea0003800000 */
.L_x_2:
        /* <DEDUP_REMOVED lines=12> */
.L_x_112:


//--------------------- .text.tvmgen_default_fused_nn_contrib_conv2d_winograd_without_weight_transform_add_nn_relu_2_kernel_2 --------------------------
	.section	.text.tvmgen_default_fused_nn_contrib_conv2d_winograd_without_weight_transform_add_nn_relu_2_kernel_2,"ax",@progbits
	.sectioninfo	@"SHI_REGISTERS=29"
	.align	128
        .global         tvmgen_default_fused_nn_contrib_conv2d_winograd_without_weight_transform_add_nn_relu_2_kernel_2
        .type           tvmgen_default_fused_nn_contrib_conv2d_winograd_without_weight_transform_add_nn_relu_2_kernel_2,@function
        .size           tvmgen_default_fused_nn_contrib_conv2d_winograd_without_weight_transform_add_nn_relu_2_kernel_2,(.L_x_113 - tvmgen_default_fused_nn_contrib_conv2d_winograd_without_weight_transform_add_nn_relu_2_kernel_2)
        .other          tvmgen_default_fused_nn_contrib_conv2d_winograd_without_weight_transform_add_nn_relu_2_kernel_2,@"STO_CUDA_ENTRY STV_DEFAULT"
tvmgen_default_fused_nn_contrib_conv2d_winograd_without_weight_transform_add_nn_relu_2_kernel_2:
.text.tvmgen_default_fused_nn_contrib_conv2d_winograd_without_weight_transform_add_nn_relu_2_kernel_2:
[----:B------:R-:W-:Y:S02]  /*0000*/  MOV R1, c[0x0][0x28] ;  /* 0x00000a0000017a02 */ /* 0x000fe40000000f00 */
[----:B------:R-:W0:Y:S01]  /*0010*/  S2R R7, SR_CTAID.X ;  /* 0x0000000000077919 */ /* 0x000e220000002500 */
[----:B------:R-:W-:Y:S01]  /*0020*/  MOV R6, RZ ;  /* 0x000000ff00067202 */ /* 0x000fe20000000f00 */
[----:B------:R-:W-:Y:S02]  /*0030*/  ULDC.64 UR4, c[0x0][0x118] ;  /* 0x0000460000047ab9 */ /* 0x000fe40000000a00 */
[----:B------:R-:W0:Y:S02]  /*0040*/  S2R R2, SR_TID.X ;  /* 0x0000000000027919 */ /* 0x000e240000002100 */
[----:B0-----:R-:W-:-:S05]  /*0050*/  LEA R3, R7, R2, 0x7 ;  /* 0x0000000207037211 */ /* 0x001fca00078e38ff */
[----:B------:R-:W-:-:S04]  /*0060*/  IMAD R4, R7, -0x62, R3 ;  /* 0xffffff9e07047824 */ /* 0x000fc800078e0203 */
[----:B------:R-:W-:-:S04]  /*0070*/  IMAD.HI R0, R4, 0x5397829d, RZ ;  /* 0x5397829d04007827 */ /* 0x000fc800078e02ff */
[----:B------:R-:W-:Y:S01]  /*0080*/  IMAD R7, R7, -0x1c, R4 ;  /* 0xffffffe407077824 */ /* 0x000fe200078e0204 */
[----:B------:R-:W-:-:S03]  /*0090*/  SHF.R.U32.HI R5, RZ, 0x1f, R0 ;  /* 0x0000001fff057819 */ /* 0x000fc60000011600 */
[----:B------:R-:W-:Y:S01]  /*00a0*/  IMAD.HI R6, R7, -0x6db6db6d, R6 ;  /* 0x9249249307067827 */ /* 0x000fe200078e0206 */
[----:B------:R-:W-:-:S03]  /*00b0*/  LEA.HI.SX32 R5, R0, R5, 0x1c ;  /* 0x0000000500057211 */ /* 0x000fc600078fe2ff */
[----:B------:R-:W-:Y:S01]  /*00c0*/  IMAD.HI R0, R3, 0x5397829d, RZ ;  /* 0x5397829d03007827 */ /* 0x000fe200078e02ff */
[----:B------:R-:W-:-:S03]  /*00d0*/  SHF.R.U32.HI R13, RZ, 0x1f, R6 ;  /* 0x0000001fff0d7819 */ /* 0x000fc60000011606 */
[----:B------:R-:W-:Y:S01]  /*00e0*/  IMAD R5, R5, -0x31, R4 ;  /* 0xffffffcf05057824 */ /* 0x000fe200078e0204 */
[----:B------:R-:W-:Y:S02]  /*00f0*/  MOV R4, RZ ;  /* 0x000000ff00047202 */ /* 0x000fe40000000f00 */
[----:B------:R-:W-:Y:S02]  /*0100*/  SHF.R.U32.HI R9, RZ, 0x1f, R0 ;  /* 0x0000001fff097819 */ /* 0x000fe40000011600 */
[----:B------:R-:W-:Y:S01]  /*0110*/  LEA.HI.SX32 R13, R6, R13, 0x1e ;  /* 0x0000000d060d7211 */ /* 0x000fe200078ff2ff */
[----:B------:R-:W-:Y:S01]  /*0120*/  IMAD.HI R2, R5, -0x6db6db6d, R4 ;  /* 0x9249249305027827 */ /* 0x000fe200078e0204 */
[----:B------:R-:W-:Y:S02]  /*0130*/  LEA.HI.SX32 R23, R0, R9, 0x1c ;  /* 0x0000000900177211 */ /* 0x000fe400078fe2ff */
[----:B------:R-:W-:Y:S01]  /*0140*/  MOV R0, 0x4 ;  /* 0x0000000400007802 */ /* 0x000fe20000000f00 */
[----:B------:R-:W-:Y:S01]  /*0150*/  IMAD R22, R13, -0x7, R7 ;  /* 0xfffffff90d167824 */ /* 0x000fe200078e0207 */
[----:B------:R-:W-:Y:S01]  /*0160*/  SHF.R.U32.HI R11, RZ, 0x1f, R2 ;  /* 0x0000001fff0b7819 */ /* 0x000fe20000011602 */
[----:B------:R-:W-:-:S03]  /*0170*/  IMAD R9, R23, 0x31, R5 ;  /* 0x0000003117097824 */ /* 0x000fc600078e0205 */
[----:B------:R-:W-:-:S05]  /*0180*/  LEA.HI.SX32 R11, R2, R11, 0x1e ;  /* 0x0000000b020b7211 */ /* 0x000fca00078ff2ff */
[----:B------:R-:W-:-:S05]  /*0190*/  IMAD R11, R11, 0x7, -R5 ;  /* 0x000000070b0b7824 */ /* 0x000fca00078e0a05 */
[----:B------:R-:W-:-:S05]  /*01a0*/  IADD3 R5, R11, R9, R22 ;  /* 0x000000090b057210 */ /* 0x000fca0007ffe016 */
[----:B------:R-:W-:-:S05]  /*01b0*/  IMAD.WIDE R4, R5, R0, c[0x0][0x168] ;  /* 0x00005a0005047625 */ /* 0x000fca00078e0200 */
[----:B------:R-:W2:Y:S04]  /*01c0*/  LDG.E.CONSTANT R25, [R4.64+0xc400] ;  /* 0x00c4000404197981 */ /* 0x000ea8000c1e9900 */
[----:B------:R-:W3:Y:S04]  /*01d0*/  LDG.E.CONSTANT R24, [R4.64] ;  /* 0x0000000404187981 */ /* 0x000ee8000c1e9900 */
[----:B------:R-:W4:Y:S04]  /*01e0*/  LDG.E.CONSTANT R19, [R4.64+0x31000] ;  /* 0x0310000404137981 */ /* 0x000f28000c1e9900 */
[----:B------:R-:W5:Y:S04]  /*01f0*/  LDG.E.CONSTANT R18, [R4.64+0x3d400] ;  /* 0x03d4000404127981 */ /* 0x000f68000c1e9900 */
[----:B------:R0:W5:Y:S04]  /*0200*/  LDG.E.CONSTANT R21, [R4.64+0x18800] ;  /* 0x0188000404157981 */ /* 0x000168000c1e9900 */
        /* <DEDUP_REMOVED lines=8> */
[----:B------:R0:W5:Y:S01]  /*0290*/  LDG.E.CONSTANT R11, [R4.64+0x9f400] ;  /* 0x09f40004040b7981 */ /* 0x000162000c1e9900 */
[----:B------:R-:W-:-:S03]  /*02a0*/  IMAD.WIDE R6, R23, R0, c[0x0][0x170] ;  /* 0x00005c0017067625 */ /* 0x000fc600078e0200 */
[----:B------:R0:W5:Y:S04]  /*02b0*/  LDG.E.CONSTANT R8, [R4.64+0xab800] ;  /* 0x0ab8000404087981 */ /* 0x000168000c1e9900 */
[----:B------:R0:W5:Y:S04]  /*02c0*/  LDG.E.CONSTANT R14, [R4.64+0xb7c00] ;  /* 0x0b7c0004040e7981 */ /* 0x000168000c1e9900 */
[----:B------:R1:W5:Y:S01]  /*02d0*/  LDG.E.CONSTANT R6, [R6.64] ;  /* 0x0000000406067981 */ /* 0x000362000c1e9900 */
[----:B------:R-:W-:-:S05]  /*02e0*/  MOV R2, RZ ;  /* 0x000000ff00027202 */ /* 0x000fca0000000f00 */
[----:B------:R-:W-:-:S05]  /*02f0*/  IMAD.HI R2, R3, -0x6db6db6d, R2 ;  /* 0x9249249303027827 */ /* 0x000fca00078e0202 */
[----:B------:R-:W-:-:S04]  /*0300*/  SHF.R.U32.HI R3, RZ, 0x1f, R2 ;  /* 0x0000001fff037819 */ /* 0x000fc80000011602 */
[----:B------:R-:W-:-:S05]  /*0310*/  LEA.HI.SX32 R3, R2, R3, 0x1e ;  /* 0x0000000302037211 */ /* 0x000fca00078ff2ff */
[----:B------:R-:W-:Y:S01]  /*0320*/  IMAD R2, R3, 0xe, R22 ;  /* 0x0000000e03027824 */ /* 0x000fe200078e0216 */
[----:B--2---:R-:W-:Y:S01]  /*0330*/  FADD R22, RZ, -R25 ;  /* 0x80000019ff167221 */ /* 0x004fe20000000000 */
[----:B---3--:R-:W-:Y:S01]  /*0340*/  FADD R24, RZ, R24 ;  /* 0x00000018ff187221 */ /* 0x008fe20000000000 */
[----:B----4-:R-:W-:Y:S01]  /*0350*/  FADD R23, RZ, -R19 ;  /* 0x80000013ff177221 */ /* 0x010fe20000000000 */
[----:B-----5:R-:W-:Y:S02]  /*0360*/  FADD R26, RZ, R18 ;  /* 0x00000012ff1a7221 */ /* 0x020fe40000000000 */
[----:B------:R-:W-:Y:S01]  /*0370*/  FADD R24, R24, R25 ;  /* 0x0000001918187221 */ /* 0x000fe20000000000 */
[----:B0-----:R-:W-:Y:S01]  /*0380*/  FADD R4, -R18, R23 ;  /* 0x0000001712047221 */ /* 0x001fe20000000100 */
[----:B------:R-:W-:Y:S01]  /*0390*/  FADD R3, R21, R22 ;  /* 0x0000001615037221 */ /* 0x000fe20000000000 */
[----:B------:R-:W-:Y:S01]  /*03a0*/  FADD R5, -R17, R26 ;  /* 0x0000001a11057221 */ /* 0x000fe20000000100 */
[----:B------:R-:W-:-:S02]  /*03b0*/  FADD R24, R24, R21 ;  /* 0x0000001518187221 */ /* 0x000fc40000000000 */
[----:B------:R-:W-:Y:S01]  /*03c0*/  FADD R3, R3, R20 ;  /* 0x0000001403037221 */ /* 0x000fe20000000000 */
[----:B------:R-:W-:Y:S01]  /*03d0*/  FADD R20, -R17, R4 ;  /* 0x0000000411147221 */ /* 0x000fe20000000100 */
[----:B-1----:R-:W-:Y:S01]  /*03e0*/  FADD R7, -R16, R5 ;  /* 0x0000000510077221 */ /* 0x002fe20000000100 */
[----:B------:R-:W-:Y:S01]  /*03f0*/  FADD R19, R24, R19 ;  /* 0x0000001318137221 */ /* 0x000fe20000000000 */
[----:B------:R-:W-:Y:S01]  /*0400*/  FADD R4, -R18, R3 ;  /* 0x0000000312047221 */ /* 0x000fe20000000100 */
[----:B------:R-:W-:Y:S01]  /*0410*/  FADD R5, R15, R20 ;  /* 0x000000140f057221 */ /* 0x000fe20000000000 */
[C---:B------:R-:W-:Y:S01]  /*0420*/  FADD R7, -R12.reuse, R7 ;  /* 0x000000070c077221 */ /* 0x040fe20000000100 */
[----:B------:R-:W-:Y:S01]  /*0430*/  FADD R18, R19, R18 ;  /* 0x0000001213127221 */ /* 0x000fe20000000000 */
        /* <DEDUP_REMOVED lines=8> */
[----:B------:R-:W-:Y:S01]  /*04c0*/  FADD R3, -R12, R3 ;  /* 0x000000030c037221 */ /* 0x000fe20000000100 */
[----:B------:R-:W-:Y:S01]  /*04d0*/  FADD R16, R4, R13 ;  /* 0x0000000d04107221 */ /* 0x000fe20000000000 */
[----:B------:R-:W-:Y:S01]  /*04e0*/  FADD R5, -R11, R20 ;  /* 0x000000140b057221 */ /* 0x000fe20000000100 */
        /* <DEDUP_REMOVED lines=8> */
[----:B------:R-:W-:Y:S01]  /*0570*/  SHF.L.U32 R3, R2, 0x1, RZ ;  /* 0x0000000102037819 */ /* 0x000fe200000006ff */
[--C-:B------:R-:W-:Y:S01]  /*0580*/  FADD R15, R15, R6.reuse ;  /* 0x000000060f0f7221 */ /* 0x100fe20000000000 */
[--C-:B------:R-:W-:Y:S01]  /*0590*/  FADD R9, R9, R6.reuse ;  /* 0x0000000609097221 */ /* 0x100fe20000000000 */
[--C-:B------:R-:W-:Y:S01]  /*05a0*/  FADD R11, R11, R6.reuse ;  /* 0x000000060b0b7221 */ /* 0x100fe20000000000 */
[----:B------:R-:W-:Y:S01]  /*05b0*/  FADD R5, R5, R6 ;  /* 0x0000000605057221 */ /* 0x000fe20000000000 */
[----:B------:R-:W-:Y:S01]  /*05c0*/  IMAD.WIDE R2, R3, R0, c[0x0][0x160] ;  /* 0x0000580003027625 */ /* 0x000fe200078e0200 */
[----:B------:R-:W-:-:S02]  /*05d0*/  FMNMX R15, RZ, R15, !PT ;  /* 0x0000000fff0f7209 */ /* 0x000fc40007800000 */
[----:B------:R-:W-:Y:S02]  /*05e0*/  FMNMX R9, RZ, R9, !PT ;  /* 0x00000009ff097209 */ /* 0x000fe40007800000 */
[----:B------:R-:W-:Y:S02]  /*05f0*/  FMNMX R11, RZ, R11, !PT ;  /* 0x0000000bff0b7209 */ /* 0x000fe40007800000 */
[----:B------:R-:W-:Y:S01]  /*0600*/  FMNMX R5, RZ, R5, !PT ;  /* 0x00000005ff057209 */ /* 0x000fe20007800000 */
[----:B------:R-:W-:Y:S04]  /*0610*/  STG.E [R2.64], R15 ;  /* 0x0000000f02007986 */ /* 0x000fe8000c101904 */
[----:B------:R-:W-:Y:S04]  /*0620*/  STG.E [R2.64+0x4], R9 ;  /* 0x0000040902007986 */ /* 0x000fe8000c101904 */
[----:B------:R-:W-:Y:S04]  /*0630*/  STG.E [R2.64+0x38], R11 ;  /* 0x0000380b02007986 */ /* 0x000fe8000c101904 */
[----:B------:R-:W-:Y:S01]  /*0640*/  STG.E [R2.64+0x3c], R5 ;  /* 0x00003c0502007986 */ /* 0x000fe2000c101904 */
[----:B------:R-:W-:Y:S05]  /*0650*/  EXIT ;  /* 0x000000000000794d */ /* 0x000fea0003800000 */
.L_x_3:
        /* <DEDUP_REMOVED lines=10> */
.L_x_113:


//--------------------- .text.tvmgen_default_fused_nn_contrib_conv2d_winograd_without_weight_transform_add_nn_relu_3_kernel_2 --------------------------
	.section	.text.tvmgen_default_fused_nn_contrib_conv2d_winograd_without_weight_transform_add_nn_relu_3_kernel_2,"ax",@progbits
	.sectioninfo	@"SHI_REGISTERS=29"
	.align	128
        .global         tvmgen_default_fused_nn_contrib_conv2d_winograd_without_weight_transform_add_nn_relu_3_kernel_2
        .type           tvmgen_default_fused_nn_contrib_conv2d_winograd_without_weight_transform_add_nn_relu_3_kernel_2,@function
        .size           tvmgen_default_fused_nn_contrib_conv2d_winograd_without_weight_transform_add_nn_relu_3_kernel_2,(.L_x_114 - tvmgen_default_fused_nn_contrib_conv2d_winograd_without_weight_transform_add_nn_relu_3_kernel_2)
        .other          tvmgen_default_fused_nn_contrib_conv2d_winograd_without_weight_transform_add_nn_relu_3_kernel_2,@"STO_CUDA_ENTRY STV_DEFAULT"
tvmgen_default_fused_nn_contrib_conv2d_winograd_without_weight_transform_add_nn_relu_3_kernel_2:
.text.tvmgen_default_fused_nn_contrib_conv2d_winograd_without_weight_transform_add_nn_relu_3_kernel_2:
[----:B------:R-:W-:Y:S02]  /*0000*/  MOV R1, c[0x0][0x28] ;  /* 0x00000a0000017a02 */ /* 0x000fe40000000f00 */
[----:B------:R-:W0:Y:S01]  /*0010*/  S2R R26, SR_TID.X ;  /* 0x00000000001a7919 */ /* 0x000e220000002100 */
[----:B------:R-:W-:Y:S01]  /*0020*/  MOV R4, 0x4 ;  /* 0x0000000400047802 */ /* 0x000fe20000000f00 */
[----:B------:R-:W-:Y:S02]  /*0030*/  ULDC.64 UR4, c[0x0][0x118] ;  /* 0x0000460000047ab9 */ /* 0x000fe40000000a00 */
[----:B------:R-:W0:Y:S02]  /*0040*/  S2R R25, SR_CTAID.X ;  /* 0x0000000000197919 */ /* 0x000e240000002500 */
[----:B0-----:R-:W-:-:S05]  /*0050*/  LEA R3, R25, R26, 0x7 ;  /* 0x0000001a19037211 */ /* 0x001fca00078e38ff */
[----:B------:R-:W-:-:S05]  /*0060*/  IMAD.WIDE R2, R3, R4, c[0x0][0x168] ;  /* 0x00005a0003027625 */ /* 0x000fca00078e0204 */
[----:B------:R-:W2:Y:S04]  /*0070*/  LDG.E.CONSTANT R17, [R2.64] ;  /* 0x0000000402117981 */ /* 0x000ea8000c1e9900 */
[----:B------:R-:W3:Y:S04]  /*0080*/  LDG.E.CONSTANT R20, [R2.64+0x8000] ;  /* 0x0080000402147981 */ /* 0x000ee8000c1e9900 */
[----:B------:R-:W4:Y:S04]  /*0090*/  LDG.E.CONSTANT R22, [R2.64+0x10000] ;  /* 0x0100000402167981 */ /* 0x000f28000c1e9900 */
[----:B------:R-:W4:Y:S04]  /*00a0*/  LDG.E.CONSTANT R24, [R2.64+0x18000] ;  /* 0x0180000402187981 */ /* 0x000f28000c1e9900 */
[----:B------:R-:W4:Y:S04]  /*00b0*/  LDG.E.CONSTANT R16, [R2.64+0x20000] ;  /* 0x0200000402107981 */ /* 0x000f28000c1e9900 */
[----:B------:R0:W4:Y:S04]  /*00c0*/  LDG.E.CONSTANT R15, [R2.64+0x28000] ;  /* 0x02800004020f7981 */ /* 0x000128000c1e9900 */
[----:B------:R0:W4:Y:S01]  /*00d0*/  LDG.E.CONSTANT R14, [R2.64+0x30000] ;  /* 0x03000004020e7981 */ /* 0x000122000c1e9900 */
[----:B------:R-:W-:-:S03]  /*00e0*/  SHF.R.S32.HI R0, RZ, 0x4, R26 ;  /* 0x00000004ff007819 */ /* 0x000fc6000001141a */
[----:B------:R0:W4:Y:S01]  /*00f0*/  LDG.E.CONSTANT R10, [R2.64+0x38000] ;  /* 0x03800004020a7981 */ /* 0x000122000c1e9900 */
[----:B------:R-:W-:-:S03]  /*0100*/  LEA R25, R25, R0, 0x3 ;  /* 0x0000000019197211 */ /* 0x000fc600078e18ff */
[----:B------:R0:W4:Y:S04]  /*0110*/  LDG.E.CONSTANT R13, [R2.64+0x40000] ;  /* 0x04000004020d7981 */ /* 0x000128000c1e9900 */
[----:B------:R0:W4:Y:S01]  /*0120*/  LDG.E.CONSTANT R9, [R2.64+0x48000] ;  /* 0x0480000402097981 */ /* 0x000122000c1e9900 */
[----:B------:R-:W-:-:S03]  /*0130*/  IMAD.WIDE R18, R25, R4, c[0x0][0x170] ;  /* 0x00005c0019127625 */ /* 0x000fc600078e0204 */
[----:B------:R0:W4:Y:S04]  /*0140*/  LDG.E.CONSTANT R8, [R2.64+0x50000] ;  /* 0x0500000402087981 */ /* 0x000128000c1e9900 */
[----:B------:R0:W4:Y:S04]  /*0150*/  LDG.E.CONSTANT R0, [R2.64+0x58000] ;  /* 0x0580000402007981 */ /* 0x000128000c1e9900 */
[----:B------:R1:W4:Y:S04]  /*0160*/  LDG.E.CONSTANT R5, [R18.64] ;  /* 0x0000000412057981 */ /* 0x000328000c1e9900 */
[----:B------:R0:W4:Y:S04]  /*0170*/  LDG.E.CONSTANT R12, [R2.64+0x60000] ;  /* 0x06000004020c7981 */ /* 0x000128000c1e9900 */
[----:B------:R0:W4:Y:S04]  /*0180*/  LDG.E.CONSTANT R7, [R2.64+0x68000] ;  /* 0x0680000402077981 */ /* 0x000128000c1e9900 */
[----:B------:R0:W4:Y:S01]  /*0190*/  LDG.E.CONSTANT R6, [R2.64+0x70000] ;  /* 0x0700000402067981 */ /* 0x000122000c1e9900 */
[----:B-1----:R-:W-:-:S02]  /*01a0*/  SHF.L.U32 R19, R26, 0x1, RZ ;  /* 0x000000011a137819 */ /* 0x002fc400000006ff */
[----:B------:R-:W-:Y:S01]  /*01b0*/  LOP3.LUT R18, R26, 0xc, RZ, 0xc0, !PT ;  /* 0x0000000c1a127812 */ /* 0x000fe200078ec0ff */
[----:B------:R0:W5:Y:S01]  /*01c0*/  LDG.E.CONSTANT R11, [R2.64+0x78000] ;  /* 0x07800004020b7981 */ /* 0x000162000c1e9900 */
[----:B------:R-:W-:Y:S02]  /*01d0*/  LOP3.LUT R19, R19, 0x6, RZ, 0xc0, !PT ;  /* 0x0000000613137812 */ /* 0x000fe400078ec0ff */
[----:B------:R-:W-:Y:S02]  /*01e0*/  ISETP.NE.AND P0, PT, R18, 0xc, PT ;  /* 0x0000000c1200780c */ /* 0x000fe40003f05270 */
[----:B------:R-:W-:Y:S01]  /*01f0*/  SHF.R.U32.HI R18, RZ, 0x2, R18 ;  /* 0x00000002ff127819 */ /* 0x000fe20000011612 */
[----:B------:R-:W-:Y:S01]  /*0200*/  IMAD R25, R25, 0x31, R19 ;  /* 0x0000003119197824 */ /* 0x000fe200078e0213 */
[----:B------:R-:W-:-:S04]  /*0210*/  LOP3.LUT R23, R26, 0x3, RZ, 0xc0, !PT ;  /* 0x000000031a177812 */ /* 0x000fc800078ec0ff */
[----:B------:R-:W-:Y:S01]  /*0220*/  ISETP.NE.AND P1, PT, R23, 0x3, PT ;  /* 0x000000031700780c */ /* 0x000fe20003f25270 */
[----:B--2---:R-:W-:Y:S01]  /*0230*/  FADD R17, RZ, R17 ;  /* 0x00000011ff117221 */ /* 0x004fe20000000000 */
[----:B---3--:R-:W-:-:S03]  /*0240*/  FADD R21, RZ, -R20 ;  /* 0x80000014ff157221 */ /* 0x008fc60000000000 */
[----:B------:R-:W-:Y:S01]  /*0250*/  FADD R17, R17, R20 ;  /* 0x0000001411117221 */ /* 0x000fe20000000000 */
[----:B----4-:R-:W-:-:S03]  /*0260*/  FADD R21, R22, R21 ;  /* 0x0000001516157221 */ /* 0x010fc60000000000 */
[----:B------:R-:W-:Y:S01]  /*0270*/  FADD R17, R17, R22 ;  /* 0x0000001611117221 */ /* 0x000fe20000000000 */
[----:B------:R-:W-:-:S03]  /*0280*/  FADD R24, R21, R24 ;  /* 0x0000001815187221 */ /* 0x000fc60000000000 */
[--C-:B0-----:R-:W-:Y:S01]  /*0290*/  FADD R2, R17, R16.reuse ;  /* 0x0000001011027221 */ /* 0x101fe20000000000 */
[----:B------:R-:W-:Y:S01]  /*02a0*/  FADD R16, RZ, -R16 ;  /* 0x80000010ff107221 */ /* 0x000fe20000000000 */
[C---:B------:R-:W-:Y:S02]  /*02b0*/  FADD R3, -R15.reuse, R24 ;  /* 0x000000180f037221 */ /* 0x040fe40000000100 */
[----:B------:R-:W-:Y:S01]  /*02c0*/  FADD R17, R2, R15 ;  /* 0x0000000f02117221 */ /* 0x000fe20000000000 */
[----:B------:R-:W-:Y:S01]  /*02d0*/  FADD R21, -R15, R16 ;  /* 0x000000100f157221 */ /* 0x000fe20000000100 */
[----:B------:R-:W-:Y:S02]  /*02e0*/  FADD R19, R14, R3 ;  /* 0x000000030e137221 */ /* 0x000fe40000000000 */
[----:B------:R-:W-:Y:S01]  /*02f0*/  FADD R2, R17, R14 ;  /* 0x0000000e11027221 */ /* 0x000fe20000000000 */
[----:B------:R-:W-:Y:S01]  /*0300*/  IMAD R3, R18, 0xe, R25 ;  /* 0x0000000e12037824 */ /* 0x000fe200078e0219 */
[----:B------:R-:W-:Y:S01]  /*0310*/  FADD R17, RZ, R15 ;  /* 0x0000000fff117221 */ /* 0x000fe20000000000 */
[----:B------:R-:W-:Y:S01]  /*0320*/  FADD R16, R19, R10 ;  /* 0x0000000a13107221 */ /* 0x000fe20000000000 */
[----:B------:R-:W-:-:S02]  /*0330*/  FADD R18, -R14, R21 ;  /* 0x000000150e127221 */ /* 0x000fc40000000100 */
[----:B------:R-:W-:Y:S01]  /*0340*/  FADD R17, -R14, R17 ;  /* 0x000000110e117221 */ /* 0x000fe20000000100 */
[----:B------:R-:W-:Y:S01]  /*0350*/  FADD R2, R2, R13 ;  /* 0x0000000d02027221 */ /* 0x000fe20000000000 */
[----:B------:R-:W-:Y:S02]  /*0360*/  FADD R18, R13, R18 ;  /* 0x000000120d127221 */ /* 0x000fe40000000000 */
[----:B------:R-:W-:Y:S01]  /*0370*/  FADD R14, -R10, R17 ;  /* 0x000000110a0e7221 */ /* 0x000fe20000000100 */
[C---:B------:R-:W-:Y:S01]  /*0380*/  FADD R15, -R9.reuse, R16 ;  /* 0x00000010090f7221 */ /* 0x040fe20000000100 */
[----:B------:R-:W-:Y:S01]  /*0390*/  FADD R13, R2, R9 ;  /* 0x00000009020d7221 */ /* 0x000fe20000000000 */
[C---:B------:R-:W-:Y:S01]  /*03a0*/  FADD R17, R9.reuse, R18 ;  /* 0x0000001209117221 */ /* 0x040fe20000000000 */
[----:B------:R-:W-:Y:S01]  /*03b0*/  FADD R9, -R9, R14 ;  /* 0x0000000e09097221 */ /* 0x000fe20000000100 */
[C---:B------:R-:W-:Y:S01]  /*03c0*/  FADD R15, R8.reuse, R15 ;  /* 0x0000000f080f7221 */ /* 0x040fe20000000000 */
[----:B------:R-:W-:Y:S01]  /*03d0*/  FADD R2, R13, R8 ;  /* 0x000000080d027221 */ /* 0x000fe20000000000 */
[C---:B------:R-:W-:Y:S01]  /*03e0*/  FADD R17, R8.reuse, R17 ;  /* 0x0000001108117221 */ /* 0x040fe20000000000 */
[----:B------:R-:W-:Y:S01]  /*03f0*/  FADD R9, R8, R9 ;  /* 0x0000000908097221 */ /* 0x000fe20000000000 */
[----:B------:R-:W-:-:S03]  /*0400*/  FADD R10, R15, R0 ;  /* 0x000000000f0a7221 */ /* 0x000fc60000000000 */
[----:B------:R-:W-:Y:S01]  /*0410*/  FADD R0, R0, R9 ;  /* 0x0000000900007221 */ /* 0x000fe20000000000 */
[--C-:B------:R-:W-:Y:S01]  /*0420*/  FADD R13, R2, R5.reuse ;  /* 0x00000005020d7221 */ /* 0x100fe20000000000 */
[----:B------:R-:W-:Y:S01]  /*0430*/  @P1 FADD R10, R10, R5 ;  /* 0x000000050a0a1221 */ /* 0x000fe20000000000 */
[----:B------:R-:W-:Y:S01]  /*0440*/  IMAD.WIDE R2, R3, R4, c[0x0][0x160] ;  /* 0x0000580003027625 */ /* 0x000fe200078e0204 */
[----:B------:R-:W-:Y:S02]  /*0450*/  FADD R12, R17, R12 ;  /* 0x0000000c110c7221 */ /* 0x000fe40000000000 */
[----:B------:R-:W-:Y:S02]  /*0460*/  FMNMX R13, RZ, R13, !PT ;  /* 0x0000000dff0d7209 */ /* 0x000fe40007800000 */
[----:B------:R-:W-:Y:S01]  /*0470*/  @P1 FMNMX R15, RZ, R10, !PT ;  /* 0x0000000aff0f1209 */ /* 0x000fe20007800000 */
[----:B------:R-:W-:Y:S01]  /*0480*/  FADD R9, R12, R7 ;  /* 0x000000070c097221 */ /* 0x000fe20000000000 */
[----:B------:R-:W-:Y:S01]  /*0490*/  FADD R7, -R7, R0 ;  /* 0x0000000007077221 */ /* 0x000fe20000000100 */
[----:B------:R0:W-:Y:S02]  /*04a0*/  STG.E [R2.64], R13 ;  /* 0x0000000d02007986 */ /* 0x0001e4000c101904 */
[----:B------:R-:W-:-:S02]  /*04b0*/  FADD R0, R9, R6 ;  /* 0x0000000609007221 */ /* 0x000fc40000000000 */
[----:B------:R0:W-:Y:S01]  /*04c0*/  @P1 STG.E [R2.64+0x4], R15 ;  /* 0x0000040f02001986 */ /* 0x0001e2000c101904 */
[----:B------:R-:W-:Y:S05]  /*04d0*/  @!P0 EXIT ;  /* 0x000000000000894d */ /* 0x000fea0003800000 */
[----:B------:R-:W-:Y:S01]  /*04e0*/  FADD R0, R0, R5 ;  /* 0x0000000500007221 */ /* 0x000fe20000000000 */
[----:B------:R-:W-:-:S04]  /*04f0*/  FADD R6, R6, R7 ;  /* 0x0000000706067221 */ /* 0x000fc80000000000 */
[----:B------:R-:W-:Y:S01]  /*0500*/  FMNMX R7, RZ, R0, !PT ;  /* 0x00000000ff077209 */ /* 0x000fe20007800000 */
[----:B-----5:R-:W-:-:S04]  /*0510*/  FADD R6, R6, R11 ;  /* 0x0000000b06067221 */ /* 0x020fc80000000000 */
[----:B------:R1:W-:Y:S01]  /*0520*/  STG.E [R2.64+0x1c], R7 ;  /* 0x00001c0702007986 */ /* 0x0003e2000c101904 */
[----:B------:R-:W-:Y:S05]  /*0530*/  @!P1 EXIT ;  /* 0x000000000000994d */ /* 0x000fea0003800000 */
[----:B------:R-:W-:-:S05]  /*0540*/  FADD R6, R6, R5 ;  /* 0x0000000506067221 */ /* 0x000fca0000000000 */
[----:B------:R-:W-:-:S05]  /*0550*/  FMNMX R5, RZ, R6, !PT ;  /* 0x00000006ff057209 */ /* 0x000fca0007800000 */
[----:B------:R-:W-:Y:S01]  /*0560*/  STG.E [R2.64+0x20], R5 ;  /* 0x0000200502007986 */ /* 0x000fe2000c101904 */
[----:B------:R-:W-:Y:S05]  /*0570*/  EXIT ;  /* 0x000000000000794d */ /* 0x000fea0003800000 */
.L_x_4:
        /* <DEDUP_REMOVED lines=16> */
.L_x_114:


//--------------------- .text.tvmgen_default_fused_nn_conv2d_add_add_nn_relu_1_kernel --------------------------
	.section	.text.tvmgen_default_fused_nn_conv2d_add_add_nn_relu_1_kernel,"ax",@progbits
	.sectionflags	@"SHF_BARRIERS=1"
	.sectioninfo	@"SHI_REGISTERS=65"
	.align	128
        .global         tvmgen_default_fused_nn_conv2d_add_add_nn_relu_1_kernel
        .type           tvmgen_default_fused_nn_conv2d_add_add_nn_relu_1_kernel,@function
        .size           tvmgen_default_fused_nn_conv2d_add_add_nn_relu_1_kernel,(.L_x_115 - tvmgen_default_fused_nn_conv2d_add_add_nn_relu_1_kernel)
        .other          tvmgen_default_fused_nn_conv2d_add_add_nn_relu_1_kernel,@"STO_CUDA_ENTRY STV_DEFAULT"
tvmgen_default_fused_nn_conv2d_add_add_nn_relu_1_kernel:
.text.tvmgen_default_fused_nn_conv2d_add_add_nn_relu_1_kernel:
[----:B------:R-:W-:Y:S02]  /*0000*/  MOV R1, c[0x0][0x28] ;  /* 0x00000a0000017a02 */ /* 0x000fe40000000f00 */
[----:B------:R-:W0:Y:S01]  /*0010*/  S2R R37, SR_TID.Z ;  /* 0x0000000000257919 */ /* 0x000e220000002300 */
[----:B------:R-:W-:Y:S01]  /*0020*/  MOV R35, RZ ;  /* 0x000000ff00237202 */ /* 0x000fe20000000f00 */
[----:B------:R-:W-:Y:S01]  /*0030*/  ULDC.64 UR4, c[0x0][0x118] ;  /* 0x0000460000047ab9 */ /* 0x000fe20000000a00 */
[----:B------:R-:W-:Y:S01]  /*0040*/  MOV R25, RZ ;  /* 0x000000ff00197202 */ /* 0x000fe20000000f00 */
[----:B------:R-:W1:Y:S01]  /*0050*/  S2R R39, SR_CTAID.Y ;  /* 0x0000000000277919 */ /* 0x000e620000002600 */
[----:B------:R-:W-:Y:S02]  /*0060*/  MOV R21, RZ ;  /* 0x000000ff00157202 */ /* 0x000fe40000000f00 */
[----:B------:R-:W-:Y:S01]  /*0070*/  MOV R33, RZ ;  /* 0x000000ff00217202 */ /* 0x000fe20000000f00 */
[----:B------:R-:W1:Y:S01]  /*0080*/  S2R R2, SR_TID.X ;  /* 0x0000000000027919 */ /* 0x000e620000002100 */
[----:B------:R-:W-:Y:S02]  /*0090*/  MOV R31, RZ ;  /* 0x000000ff001f7202 */ /* 0x000fe40000000f00 */
[----:B------:R-:W-:-:S02]  /*00a0*/  MOV R47, RZ ;  /* 0x000000ff002f7202 */ /* 0x000fc40000000f00 */
[----:B------:R-:W-:Y:S02]  /*00b0*/  MOV R45, RZ ;  /* 0x000000ff002d7202 */ /* 0x000fe40000000f00 */
[----:B------:R-:W-:Y:S02]  /*00c0*/  MOV R43, RZ ;  /* 0x000000ff002b7202 */ /* 0x000fe40000000f00 */
[----:B------:R-:W-:Y:S02]  /*00d0*/  MOV R27, RZ ;  /* 0x000000ff001b7202 */ /* 0x000fe40000000f00 */
[----:B------:R-:W-:Y:S02]  /*00e0*/  MOV R57, RZ ;  /* 0x000000ff00397202 */ /* 0x000fe40000000f00 */
[----:B------:R-:W-:Y:S02]  /*00f0*/  MOV R53, RZ ;  /* 0x000000ff00357202 */ /* 0x000fe40000000f00 */
[----:B------:R-:W-:-:S02]  /*0100*/  MOV R51, RZ ;  /* 0x000000ff00337202 */ /* 0x000fc40000000f00 */
[----:B0-----:R-:W-:Y:S02]  /*0110*/  SHF.R.S32.HI R3, RZ, 0x2, R37 ;  /* 0x00000002ff037819 */ /* 0x001fe40000011425 */
[C---:B------:R-:W-:Y:S02]  /*0120*/  LOP3.LUT R5, R37.reuse, 0x3, RZ, 0xc0, !PT ;  /* 0x0000000325057812 */ /* 0x040fe400078ec0ff */
[----:B------:R-:W-:Y:S02]  /*0130*/  SHF.L.U32 R41, R37, 0x5, RZ ;  /* 0x0000000525297819 */ /* 0x000fe400000006ff */
[----:B------:R-:W-:Y:S01]  /*0140*/  MOV R59, RZ ;  /* 0x000000ff003b7202 */ /* 0x000fe20000000f00 */
[--C-:B-1----:R-:W-:Y:S01]  /*0150*/  IMAD R0, R39, 0x70, R2.reuse ;  /* 0x0000007027007824 */ /* 0x102fe200078e0202 */
[C---:B------:R-:W-:Y:S01]  /*0160*/  LEA.HI.SX32 R4, R2.reuse, R37, 0x1c ;  /* 0x0000002502047211 */ /* 0x040fe200078fe2ff */
[----:B------:R-:W-:Y:S01]  /*0170*/  IMAD R38, R37, 0x1c, R2 ;  /* 0x0000001c25267824 */ /* 0x000fe200078e0202 */
[----:B------:R-:W-:Y:S01]  /*0180*/  SHF.L.U32 R36, R2, 0x1, RZ ;  /* 0x0000000102247819 */ /* 0x000fe200000006ff */
[----:B------:R-:W-:Y:S01]  /*0190*/  IMAD R0, R3, 0x310, R0 ;  /* 0x0000031003007824 */ /* 0x000fe200078e0200 */
[----:B------:R-:W-:-:S02]  /*01a0*/  ISETP.GT.AND P0, PT, R4, 0x1f, PT ;  /* 0x0000001f0400780c */ /* 0x000fc40003f04270 */
[----:B------:R-:W-:Y:S01]  /*01b0*/  MOV R3, RZ ;  /* 0x000000ff00037202 */ /* 0x000fe20000000f00 */
[----:B------:R-:W-:Y:S01]  /*01c0*/  IMAD R0, R5, 0x1c, R0 ;  /* 0x0000001c05007824 */ /* 0x000fe200078e0200 */
[----:B------:R-:W-:Y:S02]  /*01d0*/  MOV R29, RZ ;  /* 0x000000ff001d7202 */ /* 0x000fe40000000f00 */
[----:B------:R-:W-:Y:S02]  /*01e0*/  ISETP.GT.OR P0, PT, R2, 0xf, P0 ;  /* 0x0000000f0200780c */ /* 0x000fe40000704670 */
[----:B------:R-:W-:Y:S02]  /*01f0*/  MOV R49, RZ ;  /* 0x000000ff00317202 */ /* 0x000fe40000000f00 */
[----:B------:R-:W-:Y:S02]  /*0200*/  MOV R55, RZ ;  /* 0x000000ff00377202 */ /* 0x000fe40000000f00 */
[----:B------:R-:W-:-:S07]  /*0210*/  IADD3 R40, R36, R41, RZ ;  /* 0x0000002924287210 */ /* 0x000fce0007ffe0ff */
.L_x_5:
[----:B------:R-:W0:Y:S01]  /*0220*/  @!P0 S2R R6, SR_CTAID.Z ;  /* 0x0000000000068919 */ /* 0x000e220000002700 */
[----:B------:R-:W-:Y:S01]  /*0230*/  @!P0 SHF.L.U32 R4, R2, 0x5, RZ ;  /* 0x0000000502048819 */ /* 0x000fe200000006ff */
[----:B------:R-:W-:Y:S01]  /*0240*/  IMAD R9, R3, 0x1880, R0 ;  /* 0x0000188003097824 */ /* 0x000fe200078e0200 */
[----:B------:R-:W-:Y:S01]  /*0250*/  @!P0 LOP3.LUT R5, R36, 0x6, RZ, 0xc0, !PT ;  /* 0x0000000624058812 */ /* 0x000fe200078ec0ff */
[----:B------:R-:W-:Y:S01]  /*0260*/  BAR.SYNC.DEFER_BLOCKING 0x0 ;  /* 0x0000000000007b1d */ /* 0x000fe20000010000 */
[----:B------:R-:W-:-:S02]  /*0270*/  @!P0 LOP3.LUT R4, R4, 0xffffff80, RZ, 0xc0, !PT ;  /* 0xffffff8004048812 */ /* 0x000fc400078ec0ff */
[----:B------:R-:W-:-:S05]  /*0280*/  MOV R42, 0x4 ;  /* 0x00000004002a7802 */ /* 0x000fca0000000f00 */
[----:B------:R-:W-:-:S05]  /*0290*/  IMAD.WIDE R8, R9, R42, c[0x0][0x168] ;  /* 0x00005a0009087625 */ /* 0x000fca00078e022a */
[----:B------:R-:W2:Y:S01]  /*02a0*/  LDG.E.CONSTANT R23, [R8.64] ;  /* 0x0000000408177981 */ /* 0x000ea2000c1e9900 */
[----:B0-----:R-:W-:-:S04]  /*02b0*/  @!P0 LEA R7, R6, R37, 0x5 ;  /* 0x0000002506078211 */ /* 0x001fc800078e28ff */
[----:B------:R-:W-:-:S04]  /*02c0*/  @!P0 LEA R4, R7, R4, 0x9 ;  /* 0x0000000407048211 */ /* 0x000fc800078e48ff */
[----:B------:R-:W-:-:S04]  /*02d0*/  @!P0 IADD3 R4, R4, R5, RZ ;  /* 0x0000000504048210 */ /* 0x000fc80007ffe0ff */
[----:B------:R-:W-:-:S05]  /*02e0*/  @!P0 LEA R13, R3, R4, 0x3 ;  /* 0x00000004030d8211 */ /* 0x000fca00078e18ff */
[----:B------:R-:W-:-:S05]  /*02f0*/  @!P0 IMAD.WIDE R12, R13, R42, c[0x0][0x170] ;  /* 0x00005c000d0c8625 */ /* 0x000fca00078e022a */
[----:B------:R-:W3:Y:S04]  /*0300*/  @!P0 LDG.E.CONSTANT R60, [R12.64] ;  /* 0x000000040c3c8981 */ /* 0x000ee8000c1e9900 */
[----:B------:R-:W3:Y:S01]  /*0310*/  @!P0 LDG.E.CONSTANT R61, [R12.64+0x4] ;  /* 0x000004040c3d8981 */ /* 0x000ee2000c1e9900 */
[----:B------:R-:W-:-:S04]  /*0320*/  IADD3 R3, R3, 0x1, RZ ;  /* 0x0000000103037810 */ /* 0x000fc80007ffe0ff */
[----:B------:R-:W-:Y:S01]  /*0330*/  ISETP.GE.U32.AND P1, PT, R3, 0x10, PT ;  /* 0x000000100300780c */ /* 0x000fe20003f26070 */
[----:B--2---:R-:W-:Y:S04]  /*0340*/  STS [R38.X4], R23 ;  /* 0x0000001726007388 */ /* 0x004fe80000004800 */
[----:B---3--:R-:W-:Y:S04]  /*0350*/  @!P0 STS.64 [R40.X4+0xe00], R60 ;  /* 0x000e003c28008388 */ /* 0x008fe80000004a00 */
[----:B------:R-:W-:Y:S06]  /*0360*/  BAR.SYNC.DEFER_BLOCKING 0x0 ;  /* 0x0000000000007b1d */ /* 0x000fec0000010000 */
[----:B------:R-:W-:Y:S04]  /*0370*/  LDS R32, [R2.X4] ;  /* 0x0000000002207984 */ /* 0x000fe80000004800 */
[----:B------:R-:W0:Y:S04]  /*0380*/  LDS.128 R4, [R41+0xe00] ;  /* 0x000e000029047984 */ /* 0x000e280000000c00 */
[----:B------:R-:W1:Y:S04]  /*0390*/  LDS R34, [R2.X4+0x70] ;  /* 0x0000700002227984 */ /* 0x000e680000004800 */
[----:B------:R-:W2:Y:S04]  /*03a0*/  LDS R50, [R2.X4+0xe0] ;  /* 0x0000e00002327984 */ /* 0x000ea80000004800 */
[----:B------:R-:W3:Y:S04]  /*03b0*/  LDS R54, [R2.X4+0x150] ;  /* 0x0001500002367984 */ /* 0x000ee80000004800 */
[----:B------:R-:W4:Y:S04]  /*03c0*/  LDS.128 R8, [R41+0x1200] ;  /* 0x0012000029087984 */ /* 0x000f280000000c00 */
[----:B------:R-:W5:Y:S04]  /*03d0*/  LDS.128 R12, [R41+0x1600] ;  /* 0x00160000290c7984 */ /* 0x000f680000000c00 */
[----:B------:R-:W5:Y:S04]  /*03e0*/  LDS.128 R16, [R41+0x1a00] ;  /* 0x001a000029107984 */ /* 0x000f680000000c00 */
[----:B------:R-:W5:Y:S04]  /*03f0*/  LDS R28, [R2.X4+0x1c0] ;  /* 0x0001c000021c7984 */ /* 0x000f680000004800 */
[----:B------:R-:W5:Y:S04]  /*0400*/  LDS R24, [R2.X4+0x230] ;  /* 0x0002300002187984 */ /* 0x000f680000004800 */
[----:B------:R-:W5:Y:S01]  /*0410*/  LDS R22, [R2.X4+0x2a0] ;  /* 0x0002a00002167984 */ /* 0x000f620000004800 */
[----:B0-----:R-:W-:-:S03]  /*0420*/  FFMA R61, R32, R4, R55 ;  /* 0x00000004203d7223 */ /* 0x001fc60000000037 */
[----:B------:R-:W0:Y:S01]  /*0430*/  LDS R20, [R2.X4+0x310] ;  /* 0x0003100002147984 */ /* 0x000e220000004800 */
[----:B-1----:R-:W-:-:S03]  /*0440*/  FFMA R55, R4, R34, R49 ;  /* 0x0000002204377223 */ /* 0x002fc60000000031 */
[----:B------:R-:W1:Y:S01]  /*0450*/  LDS R23, [R2.X4+0x380] ;  /* 0x0003800002177984 */ /* 0x000e620000004800 */
[----:B--2---:R-:W-:-:S03]  /*0460*/  FFMA R49, R4, R50, R29 ;  /* 0x0000003204317223 */ /* 0x004fc6000000001d */
[----:B------:R-:W2:Y:S01]  /*0470*/  LDS R29, [R2.X4+0x3f0] ;  /* 0x0003f000021d7984 */ /* 0x000ea20000004800 */
[----:B---3--:R-:W-:Y:S01]  /*0480*/  FFMA R59, R4, R54, R59 ;  /* 0x00000036043b7223 */ /* 0x008fe2000000003b */
[----:B----4-:R-:W-:Y:S01]  /*0490*/  FFMA R4, R32, R8, R51 ;  /* 0x0000000820047223 */ /* 0x010fe20000000033 */
[C---:B------:R-:W-:Y:S01]  /*04a0*/  FFMA R46, R8.reuse, R34, R53 ;  /* 0x00000022082e7223 */ /* 0x040fe20000000035 */
[C---:B------:R-:W-:Y:S01]  /*04b0*/  FFMA R30, R8.reuse, R50, R57 ;  /* 0x00000032081e7223 */ /* 0x040fe20000000039 */
[----:B------:R-:W-:Y:S01]  /*04c0*/  FFMA R26, R8, R54, R27 ;  /* 0x00000036081a7223 */ /* 0x000fe2000000001b */
[C---:B-----5:R-:W-:Y:S02]  /*04d0*/  FFMA R8, R32.reuse, R12, R43 ;  /* 0x0000000c20087223 */ /* 0x060fe4000000002b */
[----:B------:R-:W-:Y:S01]  /*04e0*/  LDS R43, [R2.X4+0x4d0] ;  /* 0x0004d000022b7984 */ /* 0x000fe20000004800 */
[----:B------:R-:W-:-:S03]  /*04f0*/  FFMA R32, R32, R16, R33 ;  /* 0x0000001020207223 */ /* 0x000fc60000000021 */
[----:B------:R-:W3:Y:S01]  /*0500*/  LDS R33, [R2.X4+0x460] ;  /* 0x0004600002217984 */ /* 0x000ee20000004800 */
[C---:B------:R-:W-:Y:S01]  /*0510*/  FFMA R48, R12.reuse, R34, R45 ;  /* 0x000000220c307223 */ /* 0x040fe2000000002d */
[----:B------:R-:W-:Y:S01]  /*0520*/  FFMA R52, R12, R50, R47 ;  /* 0x000000320c347223 */ /* 0x000fe2000000002f */
[C---:B------:R-:W-:Y:S01]  /*0530*/  FFMA R34, R16.reuse, R34, R21 ;  /* 0x0000002210227223 */ /* 0x040fe20000000015 */
[----:B------:R-:W-:Y:S01]  /*0540*/  FFMA R50, R16, R50, R25 ;  /* 0x0000003210327223 */ /* 0x000fe20000000019 */
[-C--:B------:R-:W-:Y:S01]  /*0550*/  FFMA R44, R12, R54.reuse, R31 ;  /* 0x000000360c2c7223 */ /* 0x080fe2000000001f */
[----:B------:R-:W-:Y:S01]  /*0560*/  FFMA R16, R16, R54, R35 ;  /* 0x0000003610107223 */ /* 0x000fe20000000023 */
[C---:B------:R-:W-:Y:S01]  /*0570*/  FFMA R54, R28.reuse, R5, R61 ;  /* 0x000000051c367223 */ /* 0x040fe2000000003d */
[C---:B------:R-:W-:Y:S01]  /*0580*/  FFMA R21, R28.reuse, R9, R4 ;  /* 0x000000091c157223 */ /* 0x040fe20000000004 */
[C---:B------:R-:W-:Y:S01]  /*0590*/  FFMA R25, R28.reuse, R13, R8 ;  /* 0x0000000d1c197223 */ /* 0x040fe20000000008 */
[----:B------:R-:W-:Y:S01]  /*05a0*/  FFMA R27, R28, R17, R32 ;  /* 0x000000111c1b7223 */ /* 0x000fe20000000020 */
[C---:B------:R-:W-:Y:S01]  /*05b0*/  FFMA R28, R24.reuse, R5, R55 ;  /* 0x00000005181c7223 */ /* 0x040fe20000000037 */
[C---:B------:R-:W-:Y:S01]  /*05c0*/  FFMA R31, R24.reuse, R9, R46 ;  /* 0x00000009181f7223 */ /* 0x040fe2000000002e */
[----:B------:R-:W4:Y:S01]  /*05d0*/  LDS R4, [R2.X4+0x540] ;  /* 0x0005400002047984 */ /* 0x000f220000004800 */
[C---:B------:R-:W-:Y:S01]  /*05e0*/  FFMA R51, R24.reuse, R13, R48 ;  /* 0x0000000d18337223 */ /* 0x040fe20000000030 */
[----:B------:R-:W-:Y:S01]  /*05f0*/  FFMA R61, R24, R17, R34 ;  /* 0x00000011183d7223 */ /* 0x000fe20000000022 */
[C---:B------:R-:W-:Y:S01]  /*0600*/  FFMA R34, R22.reuse, R5, R49 ;  /* 0x0000000516227223 */ /* 0x040fe20000000031 */
[----:B------:R-:W5:Y:S01]  /*0610*/  LDS R8, [R2.X4+0x5b0] ;  /* 0x0005b00002087984 */ /* 0x000f620000004800 */
[C---:B------:R-:W-:Y:S01]  /*0620*/  FFMA R35, R22.reuse, R13, R52 ;  /* 0x0000000d16237223 */ /* 0x040fe20000000034 */
[----:B------:R-:W-:Y:S01]  /*0630*/  FFMA R53, R22, R17, R50 ;  /* 0x0000001116357223 */ /* 0x000fe20000000032 */
[----:B0-----:R-:W-:Y:S01]  /*0640*/  FFMA R32, R20, R5, R59 ;  /* 0x0000000514207223 */ /* 0x001fe2000000003b */
[-C--:B------:R-:W-:Y:S01]  /*0650*/  FFMA R57, R22, R9.reuse, R30 ;  /* 0x0000000916397223 */ /* 0x080fe2000000001e */
[----:B------:R-:W0:Y:S01]  /*0660*/  LDS R12, [R2.X4+0x620] ;  /* 0x00062000020c7984 */ /* 0x000e220000004800 */
[C---:B------:R-:W-:Y:S01]  /*0670*/  FFMA R59, R20.reuse, R9, R26 ;  /* 0x00000009143b7223 */ /* 0x040fe2000000001a */
[C---:B------:R-:W-:Y:S01]  /*0680*/  FFMA R13, R20.reuse, R13, R44 ;  /* 0x0000000d140d7223 */ /* 0x040fe2000000002c */
[----:B------:R-:W-:Y:S01]  /*0690*/  FFMA R55, R20, R17, R16 ;  /* 0x0000001114377223 */ /* 0x000fe20000000010 */
[----:B------:R-:W0:Y:S01]  /*06a0*/  LDS R46, [R2.X4+0x690] ;  /* 0x00069000022e7984 */ /* 0x000e220000004800 */
[-C--:B-1----:R-:W-:Y:S01]  /*06b0*/  FFMA R5, R23, R6.reuse, R54 ;  /* 0x0000000617057223 */ /* 0x082fe20000000036 */
[C---:B--2---:R-:W-:Y:S01]  /*06c0*/  FFMA R49, R29.reuse, R6, R28 ;  /* 0x000000061d317223 */ /* 0x044fe2000000001c */
[C---:B------:R-:W-:Y:S01]  /*06d0*/  FFMA R50, R29.reuse, R10, R31 ;  /* 0x0000000a1d327223 */ /* 0x040fe2000000001f */
[C---:B------:R-:W-:Y:S01]  /*06e0*/  FFMA R48, R29.reuse, R14, R51 ;  /* 0x0000000e1d307223 */ /* 0x040fe20000000033 */
[----:B------:R-:W-:Y:S01]  /*06f0*/  FFMA R52, R29, R18, R61 ;  /* 0x000000121d347223 */ /* 0x000fe2000000003d */
[C---:B------:R-:W-:Y:S01]  /*0700*/  FFMA R44, R23.reuse, R10, R21 ;  /* 0x0000000a172c7223 */ /* 0x040fe20000000015 */
[C---:B------:R-:W-:Y:S01]  /*0710*/  FFMA R16, R23.reuse, R14, R25 ;  /* 0x0000000e17107223 */ /* 0x040fe20000000019 */
[-C--:B------:R-:W-:Y:S01]  /*0720*/  FFMA R54, R23, R18.reuse, R27 ;  /* 0x0000001217367223 */ /* 0x080fe2000000001b */
[----:B------:R-:W-:Y:S04]  /*0730*/  LDS R9, [R2.X4+0x700] ;  /* 0x0007000002097984 */ /* 0x000fe80000004800 */
[----:B------:R-:W1:Y:S01]  /*0740*/  LDS.128 R28, [R41+0x1610] ;  /* 0x00161000291c7984 */ /* 0x000e620000000c00 */
[C---:B---3--:R-:W-:Y:S01]  /*0750*/  FFMA R60, R33.reuse, R18, R53 ;  /* 0x00000012213c7223 */ /* 0x048fe20000000035 */
[C---:B------:R-:W-:Y:S01]  /*0760*/  FFMA R51, R33.reuse, R6, R34 ;  /* 0x0000000621337223 */ /* 0x040fe20000000022 */
[C---:B------:R-:W-:Y:S01]  /*0770*/  FFMA R56, R33.reuse, R10, R57 ;  /* 0x0000000a21387223 */ /* 0x040fe20000000039 */
[----:B------:R-:W2:Y:S01]  /*0780*/  LDS.128 R20, [R41+0xe10] ;  /* 0x000e100029147984 */ /* 0x000ea20000000c00 */
[----:B------:R-:W-:Y:S01]  /*0790*/  FFMA R58, R33, R14, R35 ;  /* 0x0000000e213a7223 */ /* 0x000fe20000000023 */
[----:B------:R-:W-:-:S02]  /*07a0*/  FFMA R53, R43, R6, R32 ;  /* 0x000000062b357223 */ /* 0x000fc40000000020 */
[----:B------:R-:W-:Y:S04]  /*07b0*/  LDS R17, [R2.X4+0x770] ;  /* 0x0007700002117984 */ /* 0x000fe80000004800 */
[----:B------:R-:W3:Y:S04]  /*07c0*/  LDS.128 R24, [R41+0x1210] ;  /* 0x0012100029187984 */ /* 0x000ee80000000c00 */
[----:B------:R-:W3:Y:S04]  /*07d0*/  LDS.128 R32, [R41+0x1a10] ;  /* 0x001a100029207984 */ /* 0x000ee80000000c00 */
[----:B------:R-:W3:Y:S04]  /*07e0*/  LDS R47, [R2.X4+0x7e0] ;  /* 0x0007e000022f7984 */ /* 0x000ee80000004800 */
[----:B------:R-:W3:Y:S04]  /*07f0*/  LDS R45, [R2.X4+0x850] ;  /* 0x00085000022d7984 */ /* 0x000ee80000004800 */
[----:B------:R-:W3:Y:S01]  /*0800*/  LDS R6, [R2.X4+0x8c0] ;  /* 0x0008c00002067984 */ /* 0x000ee20000004800 */
[C---:B------:R-:W-:Y:S01]  /*0810*/  FFMA R62, R43.reuse, R18, R55 ;  /* 0x000000122b3e7223 */ /* 0x040fe20000000037 */
[C---:B------:R-:W-:Y:S01]  /*0820*/  FFMA R10, R43.reuse, R10, R59 ;  /* 0x0000000a2b0a7223 */ /* 0x040fe2000000003b */
[----:B------:R-:W-:Y:S01]  /*0830*/  FFMA R14, R43, R14, R13 ;  /* 0x0000000e2b0e7223 */ /* 0x000fe2000000000d */
[C---:B----4-:R-:W-:Y:S01]  /*0840*/  FFMA R18, R4.reuse, R7, R5 ;  /* 0x0000000704127223 */ /* 0x050fe20000000005 */
[C---:B------:R-:W-:Y:S01]  /*0850*/  FFMA R44, R4.reuse, R11, R44 ;  /* 0x0000000b042c7223 */ /* 0x040fe2000000002c */
[C---:B------:R-:W-:Y:S01]  /*0860*/  FFMA R16, R4.reuse, R15, R16 ;  /* 0x0000000f04107223 */ /* 0x040fe20000000010 */
[----:B------:R-:W-:Y:S01]  /*0870*/  FFMA R54, R4, R19, R54 ;  /* 0x0000001304367223 */ /* 0x000fe20000000036 */
[C---:B-----5:R-:W-:Y:S01]  /*0880*/  FFMA R49, R8.reuse, R7, R49 ;  /* 0x0000000708317223 */ /* 0x060fe20000000031 */
[----:B------:R-:W4:Y:S01]  /*0890*/  LDS R4, [R2.X4+0x930] ;  /* 0x0009300002047984 */ /* 0x000f220000004800 */
[C---:B------:R-:W-:Y:S01]  /*08a0*/  FFMA R13, R8.reuse, R11, R50 ;  /* 0x0000000b080d7223 */ /* 0x040fe20000000032 */
[C---:B------:R-:W-:Y:S01]  /*08b0*/  FFMA R5, R8.reuse, R15, R48 ;  /* 0x0000000f08057223 */ /* 0x040fe20000000030 */
[----:B------:R-:W-:Y:S01]  /*08c0*/  FFMA R43, R8, R19, R52 ;  /* 0x00000013082b7223 */ /* 0x000fe20000000034 */
[C---:B0-----:R-:W-:Y:S01]  /*08d0*/  FFMA R48, R12.reuse, R7, R51 ;  /* 0x000000070c307223 */ /* 0x041fe20000000033 */
[----:B------:R-:W0:Y:S01]  /*08e0*/  LDS R8, [R2.X4+0x9a0] ;  /* 0x0009a00002087984 */ /* 0x000e220000004800 */
[C---:B------:R-:W-:Y:S01]  /*08f0*/  FFMA R56, R12.reuse, R11, R56 ;  /* 0x0000000b0c387223 */ /* 0x040fe20000000038 */
[C---:B------:R-:W-:Y:S01]  /*0900*/  FFMA R58, R12.reuse, R15, R58 ;  /* 0x0000000f0c3a7223 */ /* 0x040fe2000000003a */
[----:B------:R-:W-:Y:S01]  /*0910*/  FFMA R60, R12, R19, R60 ;  /* 0x000000130c3c7223 */ /* 0x000fe2000000003c */
[C---:B------:R-:W-:Y:S01]  /*0920*/  FFMA R50, R46.reuse, R7, R53 ;  /* 0x000000072e327223 */ /* 0x040fe20000000035 */
[----:B------:R-:W5:Y:S01]  /*0930*/  LDS R12, [R2.X4+0xa10] ;  /* 0x000a1000020c7984 */ /* 0x000f620000004800 */
[C---:B------:R-:W-:Y:S01]  /*0940*/  FFMA R10, R46.reuse, R11, R10 ;  /* 0x0000000b2e0a7223 */ /* 0x040fe2000000000a */
[C---:B------:R-:W-:Y:S01]  /*0950*/  FFMA R14, R46.reuse, R15, R14 ;  /* 0x0000000f2e0e7223 */ /* 0x040fe2000000000e */
[C---:B-1----:R-:W-:Y:S01]  /*0960*/  FFMA R16, R9.reuse, R28, R16 ;  /* 0x0000001c09107223 */ /* 0x042fe20000000010 */
[----:B------:R-:W-:Y:S01]  /*0970*/  FFMA R62, R46, R19, R62 ;  /* 0x000000132e3e7223 */ /* 0x000fe2000000003e */
[----:B------:R-:W1:Y:S01]  /*0980*/  LDS R15, [R2.X4+0xa80] ;  /* 0x000a8000020f7984 */ /* 0x000e620000004800 */
[C---:B--2---:R-:W-:Y:S01]  /*0990*/  FFMA R51, R9.reuse, R20, R18 ;  /* 0x0000001409337223 */ /* 0x044fe20000000012 */
[C---:B---3--:R-:W-:Y:S01]  /*09a0*/  FFMA R44, R9.reuse, R24, R44 ;  /* 0x00000018092c7223 */ /* 0x048fe2000000002c */
[-C--:B------:R-:W-:Y:S01]  /*09b0*/  FFMA R18, R24, R17.reuse, R13 ;  /* 0x0000001118127223 */ /* 0x080fe2000000000d */
[----:B------:R-:W2:Y:S01]  /*09c0*/  LDS R7, [R2.X4+0xaf0] ;  /* 0x000af00002077984 */ /* 0x000ea20000004800 */
[----:B------:R-:W-:Y:S01]  /*09d0*/  FFMA R54, R9, R32, R54 ;  /* 0x0000002009367223 */ /* 0x000fe20000000036 */
[----:B------:R-:W-:-:S02]  /*09e0*/  FFMA R49, R20, R17, R49 ;  /* 0x0000001114317223 */ /* 0x000fc40000000031 */
[----:B------:R-:W3:Y:S01]  /*09f0*/  LDS R11, [R2.X4+0xb60] ;  /* 0x000b6000020b7984 */ /* 0x000ee20000004800 */
[-C--:B------:R-:W-:Y:S01]  /*0a00*/  FFMA R19, R20, R47.reuse, R48 ;  /* 0x0000002f14137223 */ /* 0x080fe20000000030 */
[-C--:B------:R-:W-:Y:S01]  /*0a10*/  FFMA R56, R24, R47.reuse, R56 ;  /* 0x0000002f18387223 */ /* 0x080fe20000000038 */
[----:B------:R-:W-:Y:S01]  /*0a20*/  FFMA R58, R28, R47, R58 ;  /* 0x0000002f1c3a7223 */ /* 0x000fe2000000003a */
[----:B------:R-:W-:Y:S01]  /*0a30*/  FFMA R53, R20, R45, R50 ;  /* 0x0000002d14357223 */ /* 0x000fe20000000032 */
[----:B------:R-:W3:Y:S01]  /*0a40*/  LDS R13, [R2.X4+0xbd0] ;  /* 0x000bd000020d7984 */ /* 0x000ee20000004800 */
[----:B------:R-:W-:Y:S01]  /*0a50*/  FFMA R20, R28, R17, R5 ;  /* 0x000000111c147223 */ /* 0x000fe20000000005 */
[-C--:B------:R-:W-:Y:S01]  /*0a60*/  FFMA R24, R24, R45.reuse, R10 ;  /* 0x0000002d18187223 */ /* 0x080fe2000000000a */
[----:B------:R-:W-:Y:S01]  /*0a70*/  FFMA R28, R28, R45, R14 ;  /* 0x0000002d1c1c7223 */ /* 0x000fe2000000000e */
[C---:B------:R-:W-:Y:S01]  /*0a80*/  FFMA R46, R32.reuse, R17, R43 ;  /* 0x00000011202e7223 */ /* 0x040fe2000000002b */
[C---:B------:R-:W-:Y:S01]  /*0a90*/  FFMA R60, R32.reuse, R47, R60 ;  /* 0x0000002f203c7223 */ /* 0x040fe2000000003c */
[----:B------:R-:W-:Y:S01]  /*0aa0*/  FFMA R62, R32, R45, R62 ;  /* 0x0000002d203e7223 */ /* 0x000fe2000000003e */
[C---:B------:R-:W-:Y:S01]  /*0ab0*/  FFMA R9, R6.reuse, R29, R16 ;  /* 0x0000001d06097223 */ /* 0x040fe20000000010 */
[----:B------:R-:W3:Y:S01]  /*0ac0*/  LDS R10, [R2.X4+0xc40] ;  /* 0x000c4000020a7984 */ /* 0x000ee20000004800 */
[C---:B------:R-:W-:Y:S01]  /*0ad0*/  FFMA R32, R6.reuse, R21, R51 ;  /* 0x0000001506207223 */ /* 0x040fe20000000033 */
[C---:B------:R-:W-:Y:S01]  /*0ae0*/  FFMA R5, R6.reuse, R25, R44 ;  /* 0x0000001906057223 */ /* 0x040fe2000000002c */
[-C--:B------:R-:W-:Y:S01]  /*0af0*/  FFMA R17, R6, R33.reuse, R54 ;  /* 0x0000002106117223 */ /* 0x080fe20000000036 */
[----:B------:R-:W3:Y:S04]  /*0b00*/  LDS R14, [R2.X4+0xcb0] ;  /* 0x000cb000020e7984 */ /* 0x000ee80000004800 */
[----:B------:R-:W3:Y:S04]  /*0b10*/  LDS R16, [R2.X4+0xd20] ;  /* 0x000d200002107984 */ /* 0x000ee80000004800 */
[----:B------:R-:W3:Y:S01]  /*0b20*/  LDS R6, [R2.X4+0xd90] ;  /* 0x000d900002067984 */ /* 0x000ee20000004800 */
[C---:B----4-:R-:W-:Y:S01]  /*0b30*/  FFMA R47, R4.reuse, R33, R46 ;  /* 0x00000021042f7223 */ /* 0x050fe2000000002e */
[-C--:B------:R-:W-:Y:S01]  /*0b40*/  FFMA R44, R4, R21.reuse, R49 ;  /* 0x00000015042c7223 */ /* 0x080fe20000000031 */
[----:B0-----:R-:W-:Y:S01]  /*0b50*/  FFMA R46, R8, R21, R19 ;  /* 0x00000015082e7223 */ /* 0x001fe20000000013 */
[C---:B------:R-:W-:Y:S01]  /*0b60*/  FFMA R43, R4.reuse, R25, R18 ;  /* 0x00000019042b7223 */ /* 0x040fe20000000012 */
[----:B------:R-:W-:Y:S01]  /*0b70*/  FFMA R45, R4, R29, R20 ;  /* 0x0000001d042d7223 */ /* 0x000fe20000000014 */
[C---:B------:R-:W-:Y:S01]  /*0b80*/  FFMA R19, R8.reuse, R25, R56 ;  /* 0x0000001908137223 */ /* 0x040fe20000000038 */
[C---:B------:R-:W-:Y:S01]  /*0b90*/  FFMA R51, R8.reuse, R29, R58 ;  /* 0x0000001d08337223 */ /* 0x040fe2000000003a */
[----:B------:R-:W-:Y:S01]  /*0ba0*/  FFMA R57, R8, R33, R60 ;  /* 0x0000002108397223 */ /* 0x000fe2000000003c */
[C---:B-----5:R-:W-:Y:S01]  /*0bb0*/  FFMA R48, R12.reuse, R21, R53 ;  /* 0x000000150c307223 */ /* 0x060fe20000000035 */
[C---:B------:R-:W-:Y:S01]  /*0bc0*/  FFMA R25, R12.reuse, R25, R24 ;  /* 0x000000190c197223 */ /* 0x040fe20000000018 */
[C---:B------:R-:W-:Y:S01]  /*0bd0*/  FFMA R21, R12.reuse, R29, R28 ;  /* 0x0000001d0c157223 */ /* 0x040fe2000000001c */
[----:B------:R-:W-:Y:S01]  /*0be0*/  FFMA R33, R12, R33, R62 ;  /* 0x000000210c217223 */ /* 0x000fe2000000003e */
[-C--:B-1----:R-:W-:Y:S01]  /*0bf0*/  FFMA R55, R15, R22.reuse, R32 ;  /* 0x000000160f377223 */ /* 0x082fe20000000020 */
[----:B--2---:R-:W-:Y:S01]  /*0c00*/  FFMA R49, R7, R22, R44 ;  /* 0x0000001607317223 */ /* 0x004fe2000000002c */
[C---:B------:R-:W-:Y:S01]  /*0c10*/  FFMA R4, R15.reuse, R26, R5 ;  /* 0x0000001a0f047223 */ /* 0x040fe20000000005 */
[C---:B------:R-:W-:Y:S01]  /*0c20*/  FFMA R8, R15.reuse, R30, R9 ;  /* 0x0000001e0f087223 */ /* 0x040fe20000000009 */
[----:B------:R-:W-:Y:S01]  /*0c30*/  FFMA R12, R15, R34, R17 ;  /* 0x000000220f0c7223 */ /* 0x000fe20000000011 */
[C---:B------:R-:W-:Y:S01]  /*0c40*/  FFMA R18, R7.reuse, R26, R43 ;  /* 0x0000001a07127223 */ /* 0x040fe2000000002b */
[C---:B------:R-:W-:Y:S01]  /*0c50*/  FFMA R20, R7.reuse, R30, R45 ;  /* 0x0000001e07147223 */ /* 0x040fe2000000002d */
[----:B------:R-:W-:Y:S01]  /*0c60*/  FFMA R24, R7, R34, R47 ;  /* 0x0000002207187223 */ /* 0x000fe2000000002f */
[C---:B---3--:R-:W-:Y:S01]  /*0c70*/  FFMA R28, R11.reuse, R26, R19 ;  /* 0x0000001a0b1c7223 */ /* 0x048fe20000000013 */
[C---:B------:R-:W-:Y:S01]  /*0c80*/  FFMA R32, R11.reuse, R30, R51 ;  /* 0x0000001e0b207223 */ /* 0x040fe20000000033 */
[C---:B------:R-:W-:Y:S01]  /*0c90*/  FFMA R44, R11.reuse, R34, R57 ;  /* 0x000000220b2c7223 */ /* 0x040fe20000000039 */
[-C--:B------:R-:W-:Y:S01]  /*0ca0*/  FFMA R29, R11, R22.reuse, R46 ;  /* 0x000000160b1d7223 */ /* 0x080fe2000000002e */
[C---:B------:R-:W-:Y:S01]  /*0cb0*/  FFMA R59, R13.reuse, R22, R48 ;  /* 0x000000160d3b7223 */ /* 0x040fe20000000030 */
[C---:B------:R-:W-:Y:S01]  /*0cc0*/  FFMA R26, R13.reuse, R26, R25 ;  /* 0x0000001a0d1a7223 */ /* 0x040fe20000000019 */
[C---:B------:R-:W-:Y:S01]  /*0cd0*/  FFMA R30, R13.reuse, R30, R21 ;  /* 0x0000001e0d1e7223 */ /* 0x040fe20000000015 */
[----:B------:R-:W-:Y:S01]  /*0ce0*/  FFMA R34, R13, R34, R33 ;  /* 0x000000220d227223 */ /* 0x000fe20000000021 */
[C---:B------:R-:W-:Y:S01]  /*0cf0*/  FFMA R51, R10.reuse, R27, R4 ;  /* 0x0000001b0a337223 */ /* 0x040fe20000000004 */
[C---:B------:R-:W-:Y:S01]  /*0d00*/  FFMA R43, R10.reuse, R31, R8 ;  /* 0x0000001f0a2b7223 */ /* 0x040fe20000000008 */
[----:B------:R-:W-:Y:S01]  /*0d10*/  FFMA R33, R10, R35, R12 ;  /* 0x000000230a217223 */ /* 0x000fe2000000000c */
[C---:B------:R-:W-:Y:S01]  /*0d20*/  FFMA R53, R14.reuse, R27, R18 ;  /* 0x0000001b0e357223 */ /* 0x040fe20000000012 */
[C---:B------:R-:W-:Y:S01]  /*0d30*/  FFMA R45, R14.reuse, R31, R20 ;  /* 0x0000001f0e2d7223 */ /* 0x040fe20000000014 */
[----:B------:R-:W-:Y:S01]  /*0d40*/  FFMA R21, R14, R35, R24 ;  /* 0x000000230e157223 */ /* 0x000fe20000000018 */
[----:B------:R-:W-:Y:S01]  /*0d50*/  FFMA R55, R10, R23, R55 ;  /* 0x000000170a377223 */ /* 0x000fe20000000037 */
[C---:B------:R-:W-:Y:S01]  /*0d60*/  FFMA R57, R16.reuse, R27, R28 ;  /* 0x0000001b10397223 */ /* 0x040fe2000000001c */
[C---:B------:R-:W-:Y:S01]  /*0d70*/  FFMA R47, R16.reuse, R31, R32 ;  /* 0x0000001f102f7223 */ /* 0x040fe20000000020 */
[----:B------:R-:W-:Y:S01]  /*0d80*/  FFMA R25, R16, R35, R44 ;  /* 0x0000002310197223 */ /* 0x000fe2000000002c */
[-C--:B------:R-:W-:Y:S01]  /*0d90*/  FFMA R49, R14, R23.reuse, R49 ;  /* 0x000000170e317223 */ /* 0x080fe20000000031 */
[-C--:B------:R-:W-:Y:S01]  /*0da0*/  FFMA R29, R16, R23.reuse, R29 ;  /* 0x00000017101d7223 */ /* 0x080fe2000000001d */
[C---:B------:R-:W-:Y:S01]  /*0db0*/  FFMA R59, R6.reuse, R23, R59 ;  /* 0x00000017063b7223 */ /* 0x040fe2000000003b */
[C---:B------:R-:W-:Y:S01]  /*0dc0*/  FFMA R27, R6.reuse, R27, R26 ;  /* 0x0000001b061b7223 */ /* 0x040fe2000000001a */
[C---:B------:R-:W-:Y:S01]  /*0dd0*/  FFMA R31, R6.reuse, R31, R30 ;  /* 0x0000001f061f7223 */ /* 0x040fe2000000001e */
[----:B------:R-:W-:Y:S01]  /*0de0*/  FFMA R35, R6, R35, R34 ;  /* 0x0000002306237223 */ /* 0x000fe20000000022 */
[----:B------:R-:W-:Y:S05]  /*0df0*/  @!P1 BRA `(.L_x_5) ;  /* 0xfffff42000009947 */ /* 0x000fea000383ffff */
[----:B------:R-:W0:Y:S01]  /*0e00*/  S2R R0, SR_CTAID.Z ;  /* 0x0000000000007919 */ /* 0x000e220000002700 */
[----:B------:R-:W-:Y:S01]  /*0e10*/  IMAD R2, R37, 0x310, R2 ;  /* 0x0000031025027824 */ /* 0x000fe200078e0202 */
[----:B0-----:R-:W-:-:S03]  /*0e20*/  LEA R5, R0, R37, 0x7 ;  /* 0x0000002500057211 */ /* 0x001fc600078e38ff */
[----:B------:R-:W-:Y:S02]  /*0e30*/  IMAD R2, R0, 0x18800, R2 ;  /* 0x0001880000027824 */ /* 0x000fe400078e0202 */
[----:B------:R-:W-:-:S04]  /*0e40*/  IMAD.WIDE R4, R5, R42, c[0x0][0x178] ;  /* 0x00005e0005047625 */ /* 0x000fc800078e022a */
[----:B------:R-:W-:Y:S01]  /*0e50*/  IMAD R39, R39, 0x70, R2 ;  /* 0x0000007027277824 */ /* 0x000fe200078e0202 */
[----:B------:R0:W2:Y:S03]  /*0e60*/  LDG.E.CONSTANT R18, [R4.64] ;  /* 0x0000000404127981 */ /* 0x0000a6000c1e9900 */
[----:B------:R-:W-:Y:S01]  /*0e70*/  IMAD.WIDE R2, R39, R42, c[0x0][0x180] ;  /* 0x0000600027027625 */ /* 0x000fe200078e022a */
[----:B------:R0:W3:Y:S04]  /*0e80*/  LDG.E.CONSTANT R12, [R4.64+0x80] ;  /* 0x00008004040c7981 */ /* 0x0000e8000c1e9900 */
[----:B------:R-:W4:Y:S04]  /*0e90*/  LDG.E.CONSTANT R20, [R2.64] ;  /* 0x0000000402147981 */ /* 0x000f28000c1e9900 */
        /* <DEDUP_REMOVED lines=13> */
[----:B0-----:R5:W5:Y:S04]  /*0f70*/  LDG.E.CONSTANT R4, [R2.64+0x150] ;  /* 0x0001500402047981 */ /* 0x001b68000c1e9900 */
[----:B------:R5:W5:Y:S04]  /*0f80*/  LDG.E.CONSTANT R0, [R2.64+0x18950] ;  /* 0x0189500402007981 */ /* 0x000b68000c1e9900 */
[----:B------:R5:W5:Y:S04]  /*0f90*/  LDG.E.CONSTANT R5, [R2.64+0x31150] ;  /* 0x0311500402057981 */ /* 0x000b68000c1e9900 */
[----:B------:R5:W5:Y:S01]  /*0fa0*/  LDG.E.CONSTANT R7, [R2.64+0x49950] ;  /* 0x0499500402077981 */ /* 0x000b62000c1e9900 */
[--C-:B--2---:R-:W-:Y:S01]  /*0fb0*/  FADD R55, R55, R18.reuse ;  /* 0x0000001237377221 */ /* 0x104fe20000000000 */
[----:B------:R-:W-:Y:S01]  /*0fc0*/  FADD R29, R29, R18 ;  /* 0x000000121d1d7221 */ /* 0x000fe20000000000 */
[--C-:B---3--:R-:W-:Y:S01]  /*0fd0*/  FADD R51, R51, R12.reuse ;  /* 0x0000000c33337221 */ /* 0x108fe20000000000 */
[----:B------:R-:W-:Y:S01]  /*0fe0*/  FADD R34, R57, R12 ;  /* 0x0000000c39227221 */ /* 0x000fe20000000000 */
[----:B----4-:R-:W-:Y:S01]  /*0ff0*/  FADD R20, R55, R20 ;  /* 0x0000001437147221 */ /* 0x010fe20000000000 */
[----:B-----5:R-:W-:-:S04]  /*1000*/  FADD R2, R21, R16 ;  /* 0x0000001015027221 */ /* 0x020fc80000000000 */
[----:B------:R-:W-:Y:S01]  /*1010*/  FMNMX R3, RZ, R20, !PT ;  /* 0x00000014ff037209 */ /* 0x000fe20007800000 */
[----:B------:R-:W-:Y:S01]  /*1020*/  FADD R15, R43, R14 ;  /* 0x0000000e2b0f7221 */ /* 0x000fe20000000000 */
[----:B------:R-:W-:Y:S01]  /*1030*/  IMAD.WIDE R42, R39, R42, c[0x0][0x160] ;  /* 0x00005800272a7625 */ /* 0x000fe200078e022a */
[--C-:B------:R-:W-:Y:S01]  /*1040*/  FADD R53, R53, R12.reuse ;  /* 0x0000000c35357221 */ /* 0x100fe20000000000 */
[----:B------:R-:W-:Y:S01]  /*1050*/  FADD R27, R27, R12 ;  /* 0x0000000c1b1b7221 */ /* 0x000fe20000000000 */
[----:B------:R-:W-:Y:S01]  /*1060*/  FADD R22, R51, R22 ;  /* 0x0000001633167221 */ /* 0x000fe20000000000 */
[--C-:B------:R-:W-:Y:S01]  /*1070*/  FADD R33, R33, R16.reuse ;  /* 0x0000001021217221 */ /* 0x100fe20000000000 */
[----:B------:R-:W-:Y:S01]  /*1080*/  FADD R25, R25, R16 ;  /* 0x0000001019197221 */ /* 0x000fe20000000000 */
[----:B------:R-:W-:Y:S01]  /*1090*/  FADD R2, R2, R11 ;  /* 0x0000000b02027221 */ /* 0x000fe20000000000 */
[--C-:B------:R-:W-:Y:S01]  /*10a0*/  FADD R32, R45, R14.reuse ;  /* 0x0000000e2d207221 */ /* 0x100fe20000000000 */
[----:B------:R-:W-:Y:S01]  /*10b0*/  FADD R47, R47, R14 ;  /* 0x0000000e2f2f7221 */ /* 0x000fe20000000000 */
[----:B------:R-:W-:Y:S01]  /*10c0*/  FADD R10, R29, R10 ;  /* 0x0000000a1d0a7221 */ /* 0x000fe20000000000 */
[----:B------:R-:W-:Y:S01]  /*10d0*/  FADD R12, R31, R14 ;  /* 0x0000000e1f0c7221 */ /* 0x000fe20000000000 */
[----:B------:R-:W-:Y:S01]  /*10e0*/  FADD R16, R35, R16 ;  /* 0x0000001023107221 */ /* 0x000fe20000000000 */
[----:B------:R-:W-:Y:S01]  /*10f0*/  FADD R34, R34, R9 ;  /* 0x0000000922227221 */ /* 0x000fe20000000000 */
[--C-:B------:R-:W-:Y:S01]  /*1100*/  FADD R49, R49, R18.reuse ;  /* 0x0000001231317221 */ /* 0x100fe20000000000 */
[----:B------:R-:W-:Y:S01]  /*1110*/  FADD R59, R59, R18 ;  /* 0x000000123b3b7221 */ /* 0x000fe20000000000 */
[----:B------:R0:W-:Y:S01]  /*1120*/  STG.E [R42.64], R3 ;  /* 0x000000032a007986 */ /* 0x0001e2000c101904 */
[----:B------:R-:W-:Y:S01]  /*1130*/  FADD R24, R15, R24 ;  /* 0x000000180f187221 */ /* 0x000fe20000000000 */
[----:B------:R-:W-:-:S02]  /*1140*/  FMNMX R15, RZ, R22, !PT ;  /* 0x00000016ff0f7209 */ /* 0x000fc40007800000 */
[----:B------:R-:W-:Y:S01]  /*1150*/  FMNMX R9, RZ, R10, !PT ;  /* 0x0000000aff097209 */ /* 0x000fe20007800000 */
[----:B------:R-:W-:Y:S01]  /*1160*/  FADD R26, R33, R26 ;  /* 0x0000001a211a7221 */ /* 0x000fe20000000000 */
[----:B------:R-:W-:Y:S01]  /*1170*/  FMNMX R11, RZ, R34, !PT ;  /* 0x00000022ff0b7209 */ /* 0x000fe20007800000 */
[----:B------:R-:W-:Y:S01]  /*1180*/  FADD R28, R49, R28 ;  /* 0x0000001c311c7221 */ /* 0x000fe20000000000 */
[----:B0-----:R-:W-:Y:S01]  /*1190*/  FMNMX R3, RZ, R2, !PT ;  /* 0x00000002ff037209 */ /* 0x001fe20007800000 */
        /* <DEDUP_REMOVED lines=8> */
[----:B------:R0:W-:Y:S01]  /*1220*/  STG.E [R42.64+0x18800], R15 ;  /* 0x0188000f2a007986 */ /* 0x0001e2000c101904 */
[----:B------:R-:W-:-:S02]  /*1230*/  FMNMX R17, RZ, R24, !PT ;  /* 0x00000018ff117209 */ /* 0x000fc40007800000 */
[----:B------:R-:W-:Y:S01]  /*1240*/  FMNMX R19, RZ, R26, !PT ;  /* 0x0000001aff137209 */ /* 0x000fe20007800000 */
[----:B------:R1:W-:Y:S01]  /*1250*/  STG.E [R42.64+0x49870], R3 ;  /* 0x049870032a007986 */ /* 0x0003e2000c101904 */
[----:B------:R-:W-:Y:S02]  /*1260*/  FMNMX R21, RZ, R28, !PT ;  /* 0x0000001cff157209 */ /* 0x000fe40007800000 */
[----:B------:R-:W-:Y:S01]  /*1270*/  FMNMX R23, RZ, R30, !PT ;  /* 0x0000001eff177209 */ /* 0x000fe20007800000 */
[----:B------:R2:W-:Y:S01]  /*1280*/  STG.E [R42.64+0xe0], R9 ;  /* 0x0000e0092a007986 */ /* 0x0005e2000c101904 */
[----:B------:R-:W-:Y:S02]  /*1290*/  FMNMX R13, RZ, R13, !PT ;  /* 0x0000000dff0d7209 */ /* 0x000fe40007800000 */
[----:B------:R-:W-:Y:S01]  /*12a0*/  FMNMX R5, RZ, R6, !PT ;  /* 0x00000006ff057209 */ /* 0x000fe20007800000 */
[----:B------:R3:W-:Y:S01]  /*12b0*/  STG.E [R42.64+0x188e0], R11 ;  /* 0x0188e00b2a007986 */ /* 0x0007e2000c101904 */
[----:B0-----:R-:W-:-:S02]  /*12c0*/  FMNMX R15, RZ, R8, !PT ;  /* 0x00000008ff0f7209 */ /* 0x001fc40007800000 */
[----:B------:R-:W-:Y:S02]  /*12d0*/  FMNMX R7, RZ, R4, !PT ;  /* 0x00000004ff077209 */ /* 0x000fe40007800000 */
[----:B-1----:R-:W-:Y:S02]  /*12e0*/  FMNMX R3, RZ, R0, !PT ;  /* 0x00000000ff037209 */ /* 0x002fe40007800000 */
[----:B--2---:R-:W-:Y:S02]  /*12f0*/  FMNMX R9, RZ, R12, !PT ;  /* 0x0000000cff097209 */ /* 0x004fe40007800000 */
[----:B---3--:R-:W-:Y:S01]  /*1300*/  FMNMX R11, RZ, R16, !PT ;  /* 0x00000010ff0b7209 */ /* 0x008fe20007800000 */
[----:B------:R-:W-:Y:S04]  /*1310*/  STG.E [R42.64+0x31000], R17 ;  /* 0x031000112a007986 */ /* 0x000fe8000c101904 */
        /* <DEDUP_REMOVED lines=9> */
[----:B------:R-:W-:Y:S01]  /*13b0*/  STG.E [R42.64+0x49950], R11 ;  /* 0x0499500b2a007986 */ /* 0x000fe2000c101904 */
[----:B------:R-:W-:Y:S05]  /*13c0*/  EXIT ;  /* 0x000000000000794d */ /* 0x000fea0003800000 */
.L_x_6:
        /* <DEDUP_REMOVED lines=11> */
.L_x_115:


//--------------------- .text.tvmgen_default_fused_nn_conv2d_add_nn_relu_7_kernel --------------------------
	.section	.text.tvmgen_default_fused_nn_conv2d_add_nn_relu_7_kernel,"ax",@progbits
	.sectionflags	@"SHF_BARRIERS=1"
	.sectioninfo	@"SHI_REGISTERS=128"
	.align	128
        .global         tvmgen_default_fused_nn_conv2d_add_nn_relu_7_kernel
        .type           tvmgen_default_fused_nn_conv2d_add_nn_relu_7_kernel,@function
        .size           tvmgen_default_fused_nn_conv2d_add_nn_relu_7_kernel,(.L_x_116 - tvmgen_default_fused_nn_conv2d_add_nn_relu_7_kernel)
        .other          tvmgen_default_fused_nn_conv2d_add_nn_relu_7_kernel,@"STO_CUDA_ENTRY STV_DEFAULT"
tvmgen_default_fused_nn_conv2d_add_nn_relu_7_kernel:
.text.tvmgen_default_fused_nn_conv2d_add_nn_relu_7_kernel:
[----:B------:R-:W-:Y:S02]  /*0000*/  MOV R1, c[0x0][0x28] ;  /* 0x00000a0000017a02 */ /* 0x000fe40000000f00 */
[----:B------:R-:W0:Y:S01]  /*0010*/  S2R R23, SR_TID.Y ;  /* 0x0000000000177919 */ /* 0x000e220000002200 */
[----:B------:R-:W-:Y:S01]  /*0020*/  MOV R8, RZ ;  /* 0x000000ff00087202 */ /* 0x000fe20000000f00 */
[----:B------:R-:W-:Y:S01]  /*0030*/  CS2R R36, SRZ ;  /* 0x0000000000247805 */ /* 0x000fe2000001ff00 */
[----:B------:R-:W-:Y:S01]  /*0040*/  MOV R12, RZ ;  /* 0x000000ff000c7202 */ /* 0x000fe20000000f00 */
[----:B------:R-:W1:Y:S01]  /*0050*/  S2R R0, SR_TID.Z ;  /* 0x0000000000007919 */ /* 0x000e620000002300 */
[----:B------:R-:W-:Y:S01]  /*0060*/  MOV R6, RZ ;  /* 0x000000ff00067202 */ /* 0x000fe20000000f00 */
[----:B------:R-:W-:Y:S01]  /*0070*/  CS2R R38, SRZ ;  /* 0x0000000000267805 */ /* 0x000fe2000001ff00 */
[----:B------:R-:W-:Y:S01]  /*0080*/  MOV R94, c[0x0][0x170] ;  /* 0x00005c00005e7a02 */ /* 0x000fe20000000f00 */
[----:B------:R-:W2:Y:S01]  /*0090*/  S2R R21, SR_CTAID.Z ;  /* 0x0000000000157919 */ /* 0x000ea20000002700 */
[----:B------:R-:W-:Y:S01]  /*00a0*/  MOV R95, c[0x0][0x174] ;  /* 0x00005d00005f7a02 */ /* 0x000fe20000000f00 */
[----:B------:R-:W-:Y:S01]  /*00b0*/  CS2R R40, SRZ ;  /* 0x0000000000287805 */ /* 0x000fe2000001ff00 */
[----:B------:R-:W-:Y:S01]  /*00c0*/  MOV R107, RZ ;  /* 0x000000ff006b7202 */ /* 0x000fe20000000f00 */
[----:B------:R-:W3:Y:S01]  /*00d0*/  S2R R20, SR_CTAID.X ;  /* 0x0000000000147919 */ /* 0x000ee20000002500 */
[----:B------:R-:W-:Y:S01]  /*00e0*/  MOV R123, RZ ;  /* 0x000000ff007b7202 */ /* 0x000fe20000000f00 */
[----:B------:R-:W-:Y:S01]  /*00f0*/  CS2R R30, SRZ ;  /* 0x00000000001e7805 */ /* 0x000fe2000001ff00 */
[----:B------:R-:W-:Y:S01]  /*0100*/  MOV R83, RZ ;  /* 0x000000ff00537202 */ /* 0x000fe20000000f00 */
[----:B------:R-:W-:Y:S01]  /*0110*/  CS2R R34, SRZ ;  /* 0x0000000000227805 */ /* 0x000fe2000001ff00 */
[----:B------:R-:W-:Y:S01]  /*0120*/  MOV R53, RZ ;  /* 0x000000ff00357202 */ /* 0x000fe20000000f00 */
[----:B------:R-:W-:Y:S01]  /*0130*/  CS2R R62, SRZ ;  /* 0x00000000003e7805 */ /* 0x000fe2000001ff00 */
[----:B------:R-:W-:Y:S01]  /*0140*/  MOV R65, RZ ;  /* 0x000000ff00417202 */ /* 0x000fe20000000f00 */
[----:B------:R-:W-:Y:S01]  /*0150*/  ULDC.64 UR4, c[0x0][0x118] ;  /* 0x0000460000047ab9 */ /* 0x000fe20000000a00 */
[----:B------:R-:W-:-:S02]  /*0160*/  MOV R115, RZ ;  /* 0x000000ff00737202 */ /* 0x000fc40000000f00 */
[----:B------:R-:W-:Y:S01]  /*0170*/  MOV R93, RZ ;  /* 0x000000ff005d7202 */ /* 0x000fe20000000f00 */
[C---:B0-----:R-:W-:Y:S01]  /*0180*/  IMAD.HI R3, R23.reuse, 0x2aaaaaab, RZ ;  /* 0x2aaaaaab17037827 */ /* 0x041fe200078e02ff */
[C---:B------:R-:W-:Y:S02]  /*0190*/  SHF.L.U32 R14, R23.reuse, 0x1, RZ ;  /* 0x00000001170e7819 */ /* 0x040fe400000006ff */
[----:B------:R-:W-:Y:S02]  /*01a0*/  SHF.L.U32 R2, R23, 0x2, RZ ;  /* 0x0000000217027819 */ /* 0x000fe400000006ff */
[----:B------:R-:W-:Y:S01]  /*01b0*/  LEA.HI R5, R3, R3, RZ, 0x1 ;  /* 0x0000000303057211 */ /* 0x000fe200078f08ff */
[----:B------:R-:W-:Y:S01]  /*01c0*/  IMAD.HI R4, R14, 0x55555556, RZ ;  /* 0x555555560e047827 */ /* 0x000fe200078e02ff */
[----:B------:R-:W-:Y:S02]  /*01d0*/  MOV R75, RZ ;  /* 0x000000ff004b7202 */ /* 0x000fe40000000f00 */
[----:B-1----:R-:W-:Y:S01]  /*01e0*/  IADD3 R5, R5, R0, RZ ;  /* 0x0000000005057210 */ /* 0x002fe20007ffe0ff */
[----:B------:R-:W-:Y:S01]  /*01f0*/  IMAD R3, R0, 0x1c, R2 ;  /* 0x0000001c00037824 */ /* 0x000fe200078e0202 */
[----:B------:R-:W-:Y:S01]  /*0200*/  LEA.HI R19, R4, R4, RZ, 0x1 ;  /* 0x0000000404137211 */ /* 0x000fe200078f08ff */
[----:B--2---:R-:W-:Y:S01]  /*0210*/  IMAD R21, R21, 0x24000, RZ ;  /* 0x0002400015157824 */ /* 0x004fe200078e02ff */
[----:B------:R-:W-:Y:S01]  /*0220*/  ISETP.GE.AND P0, PT, R5, 0x10, PT ;  /* 0x000000100500780c */ /* 0x000fe20003f06270 */
[----:B------:R-:W-:Y:S01]  /*0230*/  IMAD R5, R23, 0x6, RZ ;  /* 0x0000000617057824 */ /* 0x000fe200078e02ff */
[C---:B------:R-:W-:Y:S01]  /*0240*/  IADD3 R9, R3.reuse, 0x1, RZ ;  /* 0x0000000103097810 */ /* 0x040fe20007ffe0ff */
[----:B------:R-:W-:Y:S01]  /*0250*/  IMAD R7, R0, -0xf, R3 ;  /* 0xfffffff100077824 */ /* 0x000fe200078e0203 */
[----:B------:R-:W-:-:S02]  /*0260*/  IADD3 R13, R3, 0x3, RZ ;  /* 0x00000003030d7810 */ /* 0x000fc40007ffe0ff */
[----:B------:R-:W-:Y:S01]  /*0270*/  IADD3 R15, -R2, 0x1, R5 ;  /* 0x00000001020f7810 */ /* 0x000fe20007ffe105 */
[----:B------:R-:W-:Y:S01]  /*0280*/  IMAD R2, R19, -0x3, R14 ;  /* 0xfffffffd13027824 */ /* 0x000fe200078e020e */
[----:B------:R-:W-:Y:S01]  /*0290*/  IADD3 R11, R3, 0x2, RZ ;  /* 0x00000002030b7810 */ /* 0x000fe20007ffe0ff */
[----:B------:R-:W-:Y:S01]  /*02a0*/  IMAD.HI R8, R9, -0x77777777, R8 ;  /* 0x8888888909087827 */ /* 0x000fe200078e0208 */
[----:B------:R-:W-:Y:S02]  /*02b0*/  ISETP.LT.AND P0, PT, R23, 0x6, !P0 ;  /* 0x000000061700780c */ /* 0x000fe40004701270 */
[----:B------:R-:W-:Y:S01]  /*02c0*/  LOP3.LUT R18, R11, 0xffff, RZ, 0xc0, !PT ;  /* 0x0000ffff0b127812 */ /* 0x000fe200078ec0ff */
[----:B------:R-:W-:Y:S01]  /*02d0*/  IMAD.HI R10, R15, 0x55555556, RZ ;  /* 0x555555560f0a7827 */ /* 0x000fe200078e02ff */
[----:B------:R-:W-:Y:S02]  /*02e0*/  MOV R45, RZ ;  /* 0x000000ff002d7202 */ /* 0x000fe40000000f00 */
[----:B------:R-:W-:Y:S01]  /*02f0*/  MOV R101, RZ ;  /* 0x000000ff00657202 */ /* 0x000fe20000000f00 */
[----:B------:R-:W-:Y:S01]  /*0300*/  IMAD.HI R12, R13, -0x77777777, R12 ;  /* 0x888888890d0c7827 */ /* 0x000fe200078e020c */
[----:B------:R-:W-:-:S02]  /*0310*/  LEA.HI R16, R10, R10, RZ, 0x1 ;  /* 0x0000000a0a107211 */ /* 0x000fc400078f08ff */
[----:B------:R-:W-:Y:S01]  /*0320*/  MOV R10, RZ ;  /* 0x000000ff000a7202 */ /* 0x000fe20000000f00 */
[----:B------:R-:W-:Y:S01]  /*0330*/  IMAD R17, R2, 0x3, R21 ;  /* 0x0000000302117824 */ /* 0x000fe200078e0215 */
[----:B------:R-:W-:Y:S01]  /*0340*/  MOV R105, RZ ;  /* 0x000000ff00697202 */ /* 0x000fe20000000f00 */
[----:B------:R-:W-:Y:S01]  /*0350*/  IMAD R2, R16, -0x3, R15 ;  /* 0xfffffffd10027824 */ /* 0x000fe200078e020f */
[----:B------:R-:W-:Y:S01]  /*0360*/  SHF.R.U32.HI R15, RZ, 0x1f, R8 ;  /* 0x0000001fff0f7819 */ /* 0x000fe20000011608 */
[----:B------:R-:W-:Y:S01]  /*0370*/  IMAD.HI R4, R7, -0x77777777, R6 ;  /* 0x8888888907047827 */ /* 0x000fe200078e0206 */
[----:B------:R-:W-:Y:S02]  /*0380*/  MOV R121, RZ ;  /* 0x000000ff00797202 */ /* 0x000fe40000000f00 */
[----:B------:R-:W-:Y:S01]  /*0390*/  LEA.HI.SX32 R8, R8, R15, 0x1d ;  /* 0x0000000f08087211 */ /* 0x000fe200078feaff */
[----:B------:R-:W-:Y:S01]  /*03a0*/  IMAD.HI R6, R11, -0x77777777, R10 ;  /* 0x888888890b067827 */ /* 0x000fe200078e020a */
[----:B------:R-:W-:-:S02]  /*03b0*/  SHF.R.U32.HI R15, RZ, 0x1f, R4 ;  /* 0x0000001fff0f7819 */ /* 0x000fc40000011604 */
[----:B------:R-:W-:Y:S01]  /*03c0*/  MOV R81, RZ ;  /* 0x000000ff00517202 */ /* 0x000fe20000000f00 */
[----:B------:R-:W-:Y:S01]  /*03d0*/  IMAD R10, R0, 0x2400, R17 ;  /* 0x00002400000a7824 */ /* 0x000fe200078e0211 */
[----:B------:R-:W-:Y:S01]  /*03e0*/  SHF.R.U32.HI R17, RZ, 0x1f, R12 ;  /* 0x0000001fff117819 */ /* 0x000fe2000001160c */
[----:B------:R-:W-:Y:S01]  /*03f0*/  IMAD R21, R2, 0x3, R21 ;  /* 0x0000000302157824 */ /* 0x000fe200078e0215 */
[----:B------:R-:W-:Y:S01]  /*0400*/  LEA.HI.SX32 R15, R4, R15, 0x1d ;  /* 0x0000000f040f7211 */ /* 0x000fe200078feaff */
[----:B------:R-:W-:Y:S01]  /*0410*/  IMAD R2, R19, 0x900, R10 ;  /* 0x0000090013027824 */ /* 0x000fe200078e020a */
[----:B------:R-:W-:Y:S01]  /*0420*/  LEA.HI.SX32 R12, R12, R17, 0x1d ;  /* 0x000000110c0c7211 */ /* 0x000fe200078feaff */
[----:B------:R-:W-:Y:S01]  /*0430*/  IMAD R9, R8, -0xf, R9 ;  /* 0xfffffff108097824 */ /* 0x000fe200078e0209 */
[----:B------:R-:W-:Y:S01]  /*0440*/  SHF.R.U32.HI R17, RZ, 0x1f, R6 ;  /* 0x0000001fff117819 */ /* 0x000fe20000011606 */
[----:B------:R-:W-:Y:S01]  /*0450*/  IMAD R15, R15, -0xf, R7 ;  /* 0xfffffff10f0f7824 */ /* 0x000fe200078e0207 */
[----:B------:R-:W-:Y:S01]  /*0460*/  LOP3.LUT R10, R3, 0xffff, RZ, 0xc0, !PT ;  /* 0x0000ffff030a7812 */ /* 0x000fe200078ec0ff */
[----:B------:R-:W-:Y:S01]  /*0470*/  IMAD R7, R18, 0x8889, RZ ;  /* 0x0000888912077824 */ /* 0x000fe200078e02ff */
[----:B------:R-:W-:Y:S01]  /*0480*/  LEA.HI.SX32 R17, R6, R17, 0x1d ;  /* 0x0000001106117211 */ /* 0x000fe200078feaff */
[----:B------:R-:W-:Y:S01]  /*0490*/  IMAD R13, R12, -0xf, R13 ;  /* 0xfffffff10c0d7824 */ /* 0x000fe200078e020d */
[----:B------:R-:W-:Y:S01]  /*04a0*/  MOV R19, RZ ;  /* 0x000000ff00137202 */ /* 0x000fe20000000f00 */
[----:B------:R-:W-:Y:S01]  /*04b0*/  IMAD R6, R10, 0x8889, RZ ;  /* 0x000088890a067824 */ /* 0x000fe200078e02ff */
[----:B------:R-:W-:Y:S01]  /*04c0*/  SHF.R.U32.HI R10, RZ, 0x13, R7 ;  /* 0x00000013ff0a7819 */ /* 0x000fe20000011607 */
[----:B------:R-:W-:Y:S01]  /*04d0*/  IMAD R17, R17, -0xf, R11 ;  /* 0xfffffff111117824 */ /* 0x000fe200078e020b */
[----:B------:R-:W-:Y:S01]  /*04e0*/  MOV R33, RZ ;  /* 0x000000ff00217202 */ /* 0x000fe20000000f00 */
[----:B------:R-:W-:Y:S01]  /*04f0*/  IMAD R8, R8, 0x1c, R9 ;  /* 0x0000001c08087824 */ /* 0x000fe200078e0209 */
[----:B------:R-:W-:Y:S01]  /*0500*/  SHF.R.U32.HI R6, RZ, 0x13, R6 ;  /* 0x00000013ff067819 */ /* 0x000fe20000011606 */
[C---:B---3--:R-:W-:Y:S01]  /*0510*/  IMAD R7, R20.reuse, 0xe, R17 ;  /* 0x0000000e14077824 */ /* 0x048fe200078e0211 */
[----:B------:R-:W-:Y:S01]  /*0520*/  MOV R61, RZ ;  /* 0x000000ff003d7202 */ /* 0x000fe20000000f00 */
[----:B------:R-:W-:Y:S01]  /*0530*/  IMAD R9, R20, 0xe, R9 ;  /* 0x0000000e14097824 */ /* 0x000fe200078e0209 */
[----:B------:R-:W-:Y:S01]  /*0540*/  MOV R113, RZ ;  /* 0x000000ff00717202 */ /* 0x000fe20000000f00 */
[----:B------:R-:W-:Y:S01]  /*0550*/  IMAD R6, R6, 0x1c, R15 ;  /* 0x0000001c06067824 */ /* 0x000fe200078e020f */
[----:B------:R-:W-:Y:S01]  /*0560*/  ISETP.GE.AND P1, PT, R7, 0x1, PT ;  /* 0x000000010700780c */ /* 0x000fe20003f26270 */
[----:B------:R-:W-:Y:S01]  /*0570*/  IMAD R10, R10, 0x1c, R17 ;  /* 0x0000001c0a0a7824 */ /* 0x000fe200078e0211 */
[----:B------:R-:W-:Y:S01]  /*0580*/  IADD3 R7, -R14, 0x7, RZ ;  /* 0x000000070e077810 */ /* 0x000fe20007ffe1ff */
[----:B------:R-:W-:Y:S01]  /*0590*/  IMAD R12, R12, 0x1c, R13 ;  /* 0x0000001c0c0c7824 */ /* 0x000fe200078e020d */
[----:B------:R-:W-:Y:S01]  /*05a0*/  ISETP.GE.AND P2, PT, R9, 0x1, PT ;  /* 0x000000010900780c */ /* 0x000fe20003f46270 */
[----:B------:R-:W-:Y:S01]  /*05b0*/  IMAD R6, R20, 0xe, R6 ;  /* 0x0000000e14067824 */ /* 0x000fe200078e0206 */
[----:B------:R-:W-:Y:S01]  /*05c0*/  MOV R89, RZ ;  /* 0x000000ff00597202 */ /* 0x000fe20000000f00 */
[C---:B------:R-:W-:Y:S01]  /*05d0*/  IMAD R7, R0.reuse, -0xe, R7 ;  /* 0xfffffff200077824 */ /* 0x040fe200078e0207 */
[----:B------:R-:W-:Y:S01]  /*05e0*/  MOV R71, RZ ;  /* 0x000000ff00477202 */ /* 0x000fe20000000f00 */
[----:B------:R-:W-:Y:S01]  /*05f0*/  IMAD R21, R0, 0x2400, R21 ;  /* 0x0000240000157824 */ /* 0x000fe200078e0215 */
[----:B------:R-:W-:Y:S01]  /*0600*/  MOV R43, RZ ;  /* 0x000000ff002b7202 */ /* 0x000fe20000000f00 */
[C---:B------:R-:W-:Y:S01]  /*0610*/  IMAD R13, R20.reuse, 0xe, R13 ;  /* 0x0000000e140d7824 */ /* 0x040fe200078e020d */
[----:B------:R-:W-:Y:S01]  /*0620*/  ISETP.GT.OR P2, PT, R7, -0x1, !P2 ;  /* 0xffffffff0700780c */ /* 0x000fe20005744670 */
[C---:B------:R-:W-:Y:S01]  /*0630*/  IMAD R8, R20.reuse, 0xe, R8 ;  /* 0x0000000e14087824 */ /* 0x040fe200078e0208 */
[----:B------:R-:W-:Y:S01]  /*0640*/  MOV R57, RZ ;  /* 0x000000ff00397202 */ /* 0x000fe20000000f00 */
[C---:B------:R-:W-:Y:S01]  /*0650*/  IMAD R10, R20.reuse, 0xe, R10 ;  /* 0x0000000e140a7824 */ /* 0x040fe200078e020a */
[----:B------:R-:W-:Y:S01]  /*0660*/  ISETP.GE.AND P4, PT, R13, 0x1, PT ;  /* 0x000000010d00780c */ /* 0x000fe20003f86270 */
[----:B------:R-:W-:Y:S01]  /*0670*/  IMAD R9, R20, 0xe, R12 ;  /* 0x0000000e14097824 */ /* 0x000fe200078e020c */
[----:B------:R-:W-:Y:S01]  /*0680*/  IADD3 R12, R6, -0x1d, RZ ;  /* 0xffffffe3060c7810 */ /* 0x000fe20007ffe0ff */
[----:B------:R-:W-:Y:S01]  /*0690*/  IMAD R4, R16, 0x900, R21 ;  /* 0x0000090010047824 */ /* 0x000fe200078e0215 */
[----:B------:R-:W-:Y:S01]  /*06a0*/  MOV R16, 0x4 ;  /* 0x0000000400107802 */ /* 0x000fe20000000f00 */
[----:B------:R-:W-:Y:S01]  /*06b0*/  IMAD R6, R0, 0x7, R23 ;  /* 0x0000000700067824 */ /* 0x000fe200078e0217 */
[----:B------:R-:W-:Y:S01]  /*06c0*/  IADD3 R8, R8, -0x1d, RZ ;  /* 0xffffffe308087810 */ /* 0x000fe20007ffe0ff */
[----:B------:R-:W-:Y:S01]  /*06d0*/  IMAD R15, R20, 0xe, R15 ;  /* 0x0000000e140f7824 */ /* 0x000fe200078e020f */
[----:B------:R-:W-:Y:S01]  /*06e0*/  IADD3 R7, R10, -0x1d, RZ ;  /* 0xffffffe30a077810 */ /* 0x000fe20007ffe0ff */
[----:B------:R-:W-:Y:S01]  /*06f0*/  IMAD.WIDE R12, R12, R16, c[0x0][0x168] ;  /* 0x00005a000c0c7625 */ /* 0x000fe200078e0210 */
[----:B------:R-:W-:-:S02]  /*0700*/  IADD3 R9, R9, -0x1d, RZ ;  /* 0xffffffe309097810 */ /* 0x000fc40007ffe0ff */
[----:B------:R-:W-:Y:S01]  /*0710*/  ISETP.LT.OR P4, PT, R6, 0x3, !P4 ;  /* 0x000000030600780c */ /* 0x000fe20006781670 */
[-C--:B------:R-:W-:Y:S01]  /*0720*/  IMAD.WIDE R10, R8, R16.reuse, c[0x0][0x168] ;  /* 0x00005a00080a7625 */ /* 0x080fe200078e0210 */
[----:B------:R-:W-:Y:S02]  /*0730*/  ISETP.GE.AND P3, PT, R15, 0x1, PT ;  /* 0x000000010f00780c */ /* 0x000fe40003f66270 */
[----:B------:R-:W-:Y:S01]  /*0740*/  MOV R15, R13 ;  /* 0x0000000d000f7202 */ /* 0x000fe20000000f00 */
[-C--:B------:R-:W-:Y:S01]  /*0750*/  IMAD.WIDE R6, R7, R16.reuse, c[0x0][0x168] ;  /* 0x00005a0007067625 */ /* 0x080fe200078e0210 */
[----:B------:R-:W-:Y:S02]  /*0760*/  MOV R99, RZ ;  /* 0x000000ff00637202 */ /* 0x000fe40000000f00 */
[----:B------:R-:W-:Y:S01]  /*0770*/  MOV R67, RZ ;  /* 0x000000ff00437202 */ /* 0x000fe20000000f00 */
[----:B------:R-:W-:Y:S01]  /*0780*/  IMAD.WIDE R16, R9, R16, c[0x0][0x168] ;  /* 0x00005a0009107625 */ /* 0x000fe200078e0210 */
[----:B------:R-:W-:-:S02]  /*0790*/  MOV R9, R7 ;  /* 0x0000000700097202 */ /* 0x000fc40000000f00 */
[----:B------:R-:W-:Y:S02]  /*07a0*/  MOV R7, RZ ;  /* 0x000000ff00077202 */ /* 0x000fe40000000f00 */
[----:B------:R-:W-:Y:S02]  /*07b0*/  MOV R8, R16 ;  /* 0x0000001000087202 */ /* 0x000fe40000000f00 */
[----:B------:R-:W-:Y:S02]  /*07c0*/  MOV R119, RZ ;  /* 0x000000ff00777202 */ /* 0x000fe40000000f00 */
[----:B------:R-:W-:Y:S02]  /*07d0*/  MOV R85, RZ ;  /* 0x000000ff00557202 */ /* 0x000fe40000000f00 */
        /* <DEDUP_REMOVED lines=16> */
[C---:B------:R-:W-:Y:S02]  /*08e0*/  ISETP.LT.OR P3, PT, R3.reuse, 0x10, !P3 ;  /* 0x000000100300780c */ /* 0x040fe40005f61670 */
[----:B------:R-:W-:Y:S02]  /*08f0*/  ISETP.LT.OR P1, PT, R3, 0xe, !P1 ;  /* 0x0000000e0300780c */ /* 0x000fe40004f21670 */
[----:B------:R-:W-:Y:S02]  /*0900*/  MOV R77, RZ ;  /* 0x000000ff004d7202 */ /* 0x000fe40000000f00 */
[----:B------:R-:W-:-:S02]  /*0910*/  MOV R49, RZ ;  /* 0x000000ff00317202 */ /* 0x000fc40000000f00 */
[----:B------:R-:W-:Y:S02]  /*0920*/  MOV R103, RZ ;  /* 0x000000ff00677202 */ /* 0x000fe40000000f00 */
.L_x_24:
[----:B------:R-:W-:Y:S01]  /*0930*/  BAR.SYNC.DEFER_BLOCKING 0x0 ;  /* 0x0000000000007b1d */ /* 0x000fe20000010000 */
[----:B------:R-:W-:-:S05]  /*0940*/  ISETP.GT.AND P5, PT, R3, 0x1b2, PT ;  /* 0x000001b20300780c */ /* 0x000fca0003fa4270 */
[----:B------:R-:W-:Y:S08]  /*0950*/  BSSY B0, `(.L_x_7) ;  /* 0x0000009000007945 */ /* 0x000ff00003800000 */
[----:B------:R-:W-:Y:S05]  /*0960*/  @P5 BRA `(.L_x_8) ;  /* 0x0000007000005947 */ /* 0x000fea0003800000 */
[----:B------:R-:W-:Y:S01]  /*0970*/  BSSY B1, `(.L_x_9) ;  /* 0x0000005000017945 */ /* 0x000fe20003800000 */
[----:B------:R-:W-:Y:S01]  /*0980*/  MOV R14, RZ ;  /* 0x000000ff000e7202 */ /* 0x000fe20000000f00 */
[----:B------:R-:W-:Y:S05]  /*0990*/  @P3 BRA `(.L_x_10) ;  /* 0x0000002000003947 */ /* 0x000fea0003800000 */
[----:B------:R-:W-:-:S05]  /*09a0*/  MOV R13, R15 ;  /* 0x0000000f000d7202 */ /* 0x000fca0000000f00 */
[----:B------:R0:W5:Y:S02]  /*09b0*/  LDG.E.CONSTANT R14, [R12.64] ;  /* 0x000000040c0e7981 */ /* 0x000164000c1e9900 */
.L_x_10:
[----:B------:R-:W-:Y:S05]  /*09c0*/  BSYNC B1 ;  /* 0x0000000000017941 */ /* 0x000fea0003800000 */
.L_x_9:
[----:B-----5:R1:W-:Y:S02]  /*09d0*/  STS [R3.X4], R14 ;  /* 0x0000000e03007388 */ /* 0x0203e40000004800 */
.L_x_8:
[----:B------:R-:W-:Y:S05]  /*09e0*/  BSYNC B0 ;  /* 0x0000000000007941 */ /* 0x000fea0003800000 */
.L_x_7:
[----:B0-----:R-:W0:Y:S01]  /*09f0*/  S2R R13, SR_TID.Y ;  /* 0x00000000000d7919 */ /* 0x001e220000002200 */
[----:B------:R-:W-:Y:S01]  /*0a00*/  BSSY B0, `(.L_x_11) ;  /* 0x000000b000007945 */ /* 0x000fe20003800000 */
[----:B0-----:R-:W-:-:S05]  /*0a10*/  IMAD R16, R0, 0x7, R13 ;  /* 0x0000000700107824 */ /* 0x001fca00078e020d */
[----:B-1----:R-:W-:-:S04]  /*0a20*/  SHF.L.U32 R14, R16, 0x1, RZ ;  /* 0x00000001100e7819 */ /* 0x002fc800000006ff */
[----:B------:R-:W-:-:S13]  /*0a30*/  ISETP.GT.AND P5, PT, R14, 0xd8, PT ;  /* 0x000000d80e00780c */ /* 0x000fda0003fa4270 */
[----:B------:R-:W-:Y:S05]  /*0a40*/  @P5 BRA `(.L_x_12) ;  /* 0x0000006000005947 */ /* 0x000fea0003800000 */
[----:B------:R-:W-:Y:S01]  /*0a50*/  BSSY B1, `(.L_x_13) ;  /* 0x0000004000017945 */ /* 0x000fe20003800000 */
[----:B------:R-:W-:Y:S01]  /*0a60*/  MOV R14, RZ ;  /* 0x000000ff000e7202 */ /* 0x000fe20000000f00 */
[----:B------:R-:W-:Y:S05]  /*0a70*/  @P2 BRA `(.L_x_14) ;  /* 0x0000001000002947 */ /* 0x000fea0003800000 */
[----:B------:R0:W5:Y:S02]  /*0a80*/  LDG.E.CONSTANT R14, [R10.64] ;  /* 0x000000040a0e7981 */ /* 0x000164000c1e9900 */
.L_x_14:
[----:B------:R-:W-:Y:S05]  /*0a90*/  BSYNC B1 ;  /* 0x0000000000017941 */ /* 0x000fea0003800000 */
.L_x_13:
[----:B-----5:R1:W-:Y:S02]  /*0aa0*/  STS [R3.X4+0x4], R14 ;  /* 0x0000040e03007388 */ /* 0x0203e40000004800 */
.L_x_12:
[----:B------:R-:W-:Y:S05]  /*0ab0*/  BSYNC B0 ;  /* 0x0000000000007941 */ /* 0x000fea0003800000 */
.L_x_11:
[----:B------:R-:W-:Y:S01]  /*0ac0*/  ISETP.GT.AND P5, PT, R3, 0x1b0, PT ;  /* 0x000001b00300780c */ /* 0x000fe20003fa4270 */
[----:B------:R-:W-:-:S12]  /*0ad0*/  BSSY B0, `(.L_x_15) ;  /* 0x000000a000007945 */ /* 0x000fd80003800000 */
[----:B------:R-:W-:Y:S05]  /*0ae0*/  @P5 BRA `(.L_x_16) ;  /* 0x0000008000005947 */ /* 0x000fea0003800000 */
[----:B------:R-:W-:Y:S01]  /*0af0*/  BSSY B1, `(.L_x_17) ;  /* 0x0000006000017945 */ /* 0x000fe20003800000 */
[----:B-1----:R-:W-:Y:S01]  /*0b00*/  MOV R14, RZ ;  /* 0x000000ff000e7202 */ /* 0x002fe20000000f00 */
[----:B------:R-:W-:Y:S05]  /*0b10*/  @P1 BRA `(.L_x_18) ;  /* 0x0000003000001947 */ /* 0x000fea0003800000 */
[----:B------:R-:W-:Y:S02]  /*0b20*/  MOV R22, R6 ;  /* 0x0000000600167202 */ /* 0x000fe40000000f00 */
[----:B------:R-:W-:-:S05]  /*0b30*/  MOV R23, R9 ;  /* 0x0000000900177202 */ /* 0x000fca0000000f00 */
[----:B------:R1:W5:Y:S02]  /*0b40*/  LDG.E.CONSTANT R14, [R22.64] ;  /* 0x00000004160e7981 */ /* 0x000364000c1e9900 */
.L_x_18:
[----:B------:R-:W-:Y:S05]  /*0b50*/  BSYNC B1 ;  /* 0x0000000000017941 */ /* 0x000fea0003800000 */
.L_x_17:
[----:B-----5:R2:W-:Y:S02]  /*0b60*/  STS [R3.X4+0x8], R14 ;  /* 0x0000080e03007388 */ /* 0x0205e40000004800 */
.L_x_16:
[----:B------:R-:W-:Y:S05]  /*0b70*/  BSYNC B0 ;  /* 0x0000000000007941 */ /* 0x000fea0003800000 */
.L_x_15:
[----:B------:R-:W-:Y:S01]  /*0b80*/  ISETP.GT.AND P5, PT, R16, 0x6b, PT ;  /* 0x0000006b1000780c */ /* 0x000fe20003fa4270 */
[----:B------:R-:W-:-:S12]  /*0b90*/  BSSY B0, `(.L_x_19) ;  /* 0x0000009000007945 */ /* 0x000fd80003800000 */
[----:B------:R-:W-:Y:S05]  /*0ba0*/  @P5 BRA `(.L_x_20) ;  /* 0x0000007000005947 */ /* 0x000fea0003800000 */
[----:B------:R-:W-:Y:S01]  /*0bb0*/  BSSY B1, `(.L_x_21) ;  /* 0x0000005000017945 */ /* 0x000fe20003800000 */
[----:B-12---:R-:W-:Y:S01]  /*0bc0*/  MOV R14, RZ ;  /* 0x000000ff000e7202 */ /* 0x006fe20000000f00 */
[----:B------:R-:W-:Y:S05]  /*0bd0*/  @P4 BRA `(.L_x_22) ;  /* 0x0000002000004947 */ /* 0x000fea0003800000 */
[----:B------:R-:W-:-:S05]  /*0be0*/  MOV R16, R8 ;  /* 0x0000000800107202 */ /* 0x000fca0000000f00 */
[----:B------:R1:W5:Y:S02]  /*0bf0*/  LDG.E.CONSTANT R14, [R16.64] ;  /* 0x00000004100e7981 */ /* 0x000364000c1e9900 */
.L_x_22:
[----:B------:R-:W-:Y:S05]  /*0c00*/  BSYNC B1 ;  /* 0x0000000000017941 */ /* 0x000fea0003800000 */
.L_x_21:
[----:B-----5:R2:W-:Y:S02]  /*0c10*/  STS [R3.X4+0xc], R14 ;  /* 0x00000c0e03007388 */ /* 0x0205e40000004800 */
.L_x_20:
[----:B------:R-:W-:Y:S05]  /*0c20*/  BSYNC B0 ;  /* 0x0000000000007941 */ /* 0x000fea0003800000 */
.L_x_19:
[----:B------:R-:W-:-:S04]  /*0c30*/  @P0 IMAD.WIDE R26, R2, 0x4, R94 ;  /* 0x00000004021a0825 */ /* 0x000fc800078e025e */
[----:B-1----:R-:W-:Y:S01]  /*0c40*/  @P0 IMAD.WIDE R22, R4, 0x4, R94 ;  /* 0x0000000404160825 */ /* 0x002fe200078e025e */
[----:B--2---:R1:W2:Y:S04]  /*0c50*/  @P0 LDG.E.CONSTANT R14, [R26.64] ;  /* 0x000000041a0e0981 */ /* 0x0042a8000c1e9900 */
[----:B------:R1:W3:Y:S04]  /*0c60*/  @P0 LDG.E.CONSTANT R24, [R26.64+0x4] ;  /* 0x000004041a180981 */ /* 0x0002e8000c1e9900 */
[----:B------:R1:W3:Y:S04]  /*0c70*/  @P0 LDG.E.CONSTANT R25, [R26.64+0x8] ;  /* 0x000008041a190981 */ /* 0x0002e8000c1e9900 */
[----:B------:R-:W4:Y:S04]  /*0c80*/  @P0 LDG.E.CONSTANT R18, [R22.64+0x8] ;  /* 0x0000080416120981 */ /* 0x000f28000c1e9900 */
[----:B-1----:R-:W5:Y:S04]  /*0c90*/  @P0 LDG.E.CONSTANT R26, [R22.64] ;  /* 0x00000004161a0981 */ /* 0x002f68000c1e9900 */
[----:B------:R-:W5:Y:S01]  /*0ca0*/  @P0 LDG.E.CONSTANT R27, [R22.64+0x4] ;  /* 0x00000404161b0981 */ /* 0x000f62000c1e9900 */
[C---:B------:R-:W-:Y:S01]  /*0cb0*/  @P0 IMAD R16, R0.reuse, 0x24, R5 ;  /* 0x0000002400100824 */ /* 0x040fe200078e0205 */
[----:B------:R-:W-:Y:S01]  /*0cc0*/  WARPSYNC 0xffffffff ;  /* 0xffffffff00007948 */ /* 0x000fe20003800000 */
[----:B------:R-:W-:-:S02]  /*0cd0*/  IMAD R68, R0, 0x24, RZ ;  /* 0x0000002400447824 */ /* 0x000fc400078e02ff */
[----:B------:R-:W-:Y:S01]  /*0ce0*/  IMAD R13, R13, 0x78, RZ ;  /* 0x000000780d0d7824 */ /* 0x000fe200078e02ff */
[----:B--2---:R-:W-:Y:S04]  /*0cf0*/  @P0 STS [R16.X4+0x6cc], R14 ;  /* 0x0006cc0e10000388 */ /* 0x004fe80000004800 */
[----:B---3--:R-:W-:Y:S04]  /*0d00*/  @P0 STS.64 [R16.X4+0x6d0], R24 ;  /* 0x0006d01810000388 */ /* 0x008fe80000004a00 */
[----:B----4-:R-:W-:Y:S04]  /*0d10*/  @P0 STS [R16.X4+0x6e0], R18 ;  /* 0x0006e01210000388 */ /* 0x010fe80000004800 */
[----:B-----5:R-:W-:Y:S04]  /*0d20*/  @P0 STS.64 [R16.X4+0x6d8], R26 ;  /* 0x0006d81a10000388 */ /* 0x020fe80000004a00 */
[----:B------:R-:W-:Y:S06]  /*0d30*/  BAR.SYNC.DEFER_BLOCKING 0x0 ;  /* 0x0000000000007b1d */ /* 0x000fec0000010000 */
[----:B------:R-:W-:Y:S04]  /*0d40*/  LDS R46, [R68+0x6cc] ;  /* 0x0006cc00442e7984 */ /* 0x000fe80000000800 */
[----:B------:R-:W1:Y:S04]  /*0d50*/  LDS.64 R22, [R13] ;  /* 0x000000000d167984 */ /* 0x000e680000000a00 */
[----:B------:R-:W2:Y:S04]  /*0d60*/  LDS R44, [R68+0x90c] ;  /* 0x00090c00442c7984 */ /* 0x000ea80000000800 */
[----:B------:R-:W3:Y:S04]  /*0d70*/  LDS R42, [R68+0xb4c] ;  /* 0x000b4c00442a7984 */ /* 0x000ee80000000800 */
[----:B------:R-:W4:Y:S04]  /*0d80*/  LDS R32, [R68+0xd8c] ;  /* 0x000d8c0044207984 */ /* 0x000f280000000800 */
[----:B------:R-:W5:Y:S04]  /*0d90*/  LDS.64 R24, [R13+0x348] ;  /* 0x000348000d187984 */ /* 0x000f680000000a00 */
[----:B------:R-:W0:Y:S04]  /*0da0*/  LDS R28, [R68+0x6d0] ;  /* 0x0006d000441c7984 */ /* 0x000e280000000800 */
[----:B------:R-:W0:Y:S04]  /*0db0*/  LDS R14, [R68+0x910] ;  /* 0x00091000440e7984 */ /* 0x000e280000000800 */
[----:B------:R-:W0:Y:S04]  /*0dc0*/  LDS R20, [R68+0xb50] ;  /* 0x000b500044147984 */ /* 0x000e280000000800 */
[----:B------:R-:W0:Y:S04]  /*0dd0*/  LDS R16, [R68+0xd90] ;  /* 0x000d900044107984 */ /* 0x000e280000000800 */
[----:B------:R-:W0:Y:S01]  /*0de0*/  LDS.64 R26, [R13+0x8] ;  /* 0x000008000d1a7984 */ /* 0x000e220000000a00 */
[----:B-1----:R-:W-:-:S03]  /*0df0*/  FFMA R107, R46, R22, R107 ;  /* 0x000000162e6b7223 */ /* 0x002fc6000000006b */
[----:B------:R-:W-:Y:S01]  /*0e00*/  LDS R60, [R68+0x6d4] ;  /* 0x0006d400443c7984 */ /* 0x000fe20000000800 */
[----:B--2---:R-:W-:-:S03]  /*0e10*/  FFMA R105, R22, R44, R105 ;  /* 0x0000002c16697223 */ /* 0x004fc60000000069 */
[----:B------:R-:W-:Y:S01]  /*0e20*/  LDS R58, [R68+0x914] ;  /* 0x00091400443a7984 */ /* 0x000fe20000000800 */
[----:B---3--:R-:W-:-:S03]  /*0e30*/  FFMA R67, R22, R42, R67 ;  /* 0x0000002a16437223 */ /* 0x008fc60000000043 */
[----:B------:R-:W-:Y:S01]  /*0e40*/  LDS R88, [R68+0xb60] ;  /* 0x000b600044587984 */ /* 0x000fe20000000800 */
[----:B----4-:R-:W-:-:S03]  /*0e50*/  FFMA R22, R22, R32, R109 ;  /* 0x0000002016167223 */ /* 0x010fc6000000006d */
[----:B------:R-:W-:Y:S01]  /*0e60*/  LDS R86, [R68+0xda0] ;  /* 0x000da00044567984 */ /* 0x000fe20000000800 */
[-C--:B-----5:R-:W-:Y:S01]  /*0e70*/  FFMA R109, R46, R24.reuse, R115 ;  /* 0x000000182e6d7223 */ /* 0x0a0fe20000000073 */
[-C--:B------:R-:W-:Y:S01]  /*0e80*/  FFMA R113, R44, R24.reuse, R113 ;  /* 0x000000182c717223 */ /* 0x080fe20000000071 */
[-C--:B------:R-:W-:Y:S01]  /*0e90*/  FFMA R115, R42, R24.reuse, R111 ;  /* 0x000000182a737223 */ /* 0x080fe2000000006f */
[----:B------:R-:W-:Y:S01]  /*0ea0*/  FFMA R117, R32, R24, R117 ;  /* 0x0000001820757223 */ /* 0x000fe20000000075 */
[C---:B0-----:R-:W-:Y:S01]  /*0eb0*/  FFMA R111, R28.reuse, R23, R107 ;  /* 0x000000171c6f7223 */ /* 0x041fe2000000006b */
[----:B------:R-:W-:Y:S01]  /*0ec0*/  FFMA R109, R28, R25, R109 ;  /* 0x000000191c6d7223 */ /* 0x000fe2000000006d */
[C---:B------:R-:W-:Y:S01]  /*0ed0*/  FFMA R105, R14.reuse, R23, R105 ;  /* 0x000000170e697223 */ /* 0x040fe20000000069 */
[----:B------:R-:W-:Y:S01]  /*0ee0*/  FFMA R107, R14, R25, R113 ;  /* 0x000000190e6b7223 */ /* 0x000fe20000000071 */
[C---:B------:R-:W-:Y:S01]  /*0ef0*/  FFMA R64, R20.reuse, R23, R67 ;  /* 0x0000001714407223 */ /* 0x040fe20000000043 */
[----:B------:R-:W-:Y:S01]  /*0f00*/  FFMA R50, R20, R25, R115 ;  /* 0x0000001914327223 */ /* 0x000fe20000000073 */
[----:B------:R-:W-:Y:S01]  /*0f10*/  LDS R67, [R68+0xb54] ;  /* 0x000b540044437984 */ /* 0x000fe20000000800 */
[C---:B------:R-:W-:Y:S01]  /*0f20*/  FFMA R24, R16.reuse, R23, R22 ;  /* 0x0000001710187223 */ /* 0x040fe20000000016 */
[----:B------:R-:W-:-:S02]  /*0f30*/  FFMA R48, R16, R25, R117 ;  /* 0x0000001910307223 */ /* 0x000fc40000000075 */
[----:B------:R-:W0:Y:S01]  /*0f40*/  LDS.64 R22, [R13+0x350] ;  /* 0x000350000d167984 */ /* 0x000e220000000a00 */
[-C--:B------:R-:W-:Y:S01]  /*0f50*/  FFMA R117, R46, R26.reuse, R123 ;  /* 0x0000001a2e757223 */ /* 0x080fe2000000007b */
[-C--:B------:R-:W-:Y:S01]  /*0f60*/  FFMA R121, R44, R26.reuse, R121 ;  /* 0x0000001a2c797223 */ /* 0x080fe20000000079 */
[-C--:B------:R-:W-:Y:S01]  /*0f70*/  FFMA R119, R42, R26.reuse, R119 ;  /* 0x0000001a2a777223 */ /* 0x080fe20000000077 */
[----:B------:R-:W-:Y:S01]  /*0f80*/  FFMA R25, R32, R26, R125 ;  /* 0x0000001a20197223 */ /* 0x000fe2000000007d */
[-C--:B------:R-:W-:Y:S01]  /*0f90*/  FFMA R117, R28, R27.reuse, R117 ;  /* 0x0000001b1c757223 */ /* 0x080fe20000000075 */
[-C--:B------:R-:W-:Y:S01]  /*0fa0*/  FFMA R125, R14, R27.reuse, R121 ;  /* 0x0000001b0e7d7223 */ /* 0x080fe20000000079 */
[-C--:B------:R-:W-:Y:S01]  /*0fb0*/  FFMA R56, R20, R27.reuse, R119 ;  /* 0x0000001b14387223 */ /* 0x080fe20000000077 */
[----:B------:R-:W-:Y:S02]  /*0fc0*/  FFMA R54, R16, R27, R25 ;  /* 0x0000001b10367223 */ /* 0x000fe40000000019 */
[----:B------:R-:W1:Y:S01]  /*0fd0*/  LDS R27, [R68+0xd94] ;  /* 0x000d9400441b7984 */ /* 0x000e620000000800 */
[-C--:B0-----:R-:W-:Y:S01]  /*0fe0*/  FFMA R25, R32, R22.reuse, R34 ;  /* 0x0000001620197223 */ /* 0x081fe20000000022 */
[----:B------:R-:W-:Y:S01]  /*0ff0*/  FFMA R121, R46, R22, R93 ;  /* 0x000000162e797223 */ /* 0x000fe2000000005d */
[----:B------:R-:W-:-:S02]  /*1000*/  FFMA R93, R26, R60, R111 ;  /* 0x0000003c1a5d7223 */ /* 0x000fc4000000006f */
[----:B------:R-:W-:Y:S01]  /*1010*/  FFMA R52, R16, R23, R25 ;  /* 0x0000001710347223 */ /* 0x000fe20000000019 */
[----:B-1----:R-:W-:Y:S02]  /*1020*/  FFMA R111, R26, R27, R24 ;  /* 0x0000001b1a6f7223 */ /* 0x002fe40000000018 */
[----:B------:R-:W0:Y:S01]  /*1030*/  LDS.64 R24, [R13+0x10] ;  /* 0x000010000d187984 */ /* 0x000e220000000a00 */
[-C--:B------:R-:W-:Y:S01]  /*1040*/  FFMA R91, R42, R22.reuse, R91 ;  /* 0x000000162a5b7223 */ /* 0x080fe2000000005b */
[----:B------:R-:W-:Y:S01]  /*1050*/  FFMA R119, R44, R22, R89 ;  /* 0x000000162c777223 */ /* 0x000fe20000000059 */
[-C--:B------:R-:W-:Y:S02]  /*1060*/  FFMA R121, R28, R23.reuse, R121 ;  /* 0x000000171c797223 */ /* 0x080fe40000000079 */
[-C--:B------:R-:W-:Y:S01]  /*1070*/  FFMA R18, R20, R23.reuse, R91 ;  /* 0x0000001714127223 */ /* 0x080fe2000000005b */
[----:B------:R-:W-:Y:S01]  /*1080*/  FFMA R91, R26, R58, R105 ;  /* 0x0000003a1a5b7223 */ /* 0x000fe20000000069 */
[----:B------:R-:W-:Y:S01]  /*1090*/  FFMA R119, R14, R23, R119 ;  /* 0x000000170e777223 */ /* 0x000fe20000000077 */
[-C--:B------:R-:W-:Y:S01]  /*10a0*/  FFMA R89, R26, R67.reuse, R64 ;  /* 0x000000431a597223 */ /* 0x080fe20000000040 */
[C---:B------:R-:W-:Y:S01]  /*10b0*/  FFMA R109, R22.reuse, R60, R109 ;  /* 0x0000003c166d7223 */ /* 0x040fe2000000006d */
[C---:B------:R-:W-:Y:S01]  /*10c0*/  FFMA R107, R22.reuse, R58, R107 ;  /* 0x0000003a166b7223 */ /* 0x040fe2000000006b */
[C---:B------:R-:W-:Y:S01]  /*10d0*/  FFMA R105, R22.reuse, R67, R50 ;  /* 0x0000004316697223 */ /* 0x040fe20000000032 */
[----:B------:R-:W-:-:S02]  /*10e0*/  FFMA R48, R22, R27, R48 ;  /* 0x0000001b16307223 */ /* 0x000fc40000000030 */
[----:B------:R-:W1:Y:S01]  /*10f0*/  LDS.64 R22, [R13+0x358] ;  /* 0x000358000d167984 */ /* 0x000e620000000a00 */
[-C--:B0-----:R-:W-:Y:S01]  /*1100*/  FFMA R115, R46, R24.reuse, R83 ;  /* 0x000000182e737223 */ /* 0x081fe20000000053 */
[-C--:B------:R-:W-:Y:S01]  /*1110*/  FFMA R113, R44, R24.reuse, R81 ;  /* 0x000000182c717223 */ /* 0x080fe20000000051 */
[-C--:B------:R-:W-:Y:S01]  /*1120*/  FFMA R85, R42, R24.reuse, R85 ;  /* 0x000000182a557223 */ /* 0x080fe20000000055 */
[----:B------:R-:W-:Y:S01]  /*1130*/  FFMA R87, R32, R24, R87 ;  /* 0x0000001820577223 */ /* 0x000fe20000000057 */
[-C--:B------:R-:W-:Y:S01]  /*1140*/  FFMA R115, R28, R25.reuse, R115 ;  /* 0x000000191c737223 */ /* 0x080fe20000000073 */
[-C--:B------:R-:W-:Y:S01]  /*1150*/  FFMA R113, R14, R25.reuse, R113 ;  /* 0x000000190e717223 */ /* 0x080fe20000000071 */
[-C--:B------:R-:W-:Y:S01]  /*1160*/  FFMA R26, R20, R25.reuse, R85 ;  /* 0x00000019141a7223 */ /* 0x080fe20000000055 */
[----:B------:R-:W-:Y:S01]  /*1170*/  FFMA R50, R16, R25, R87 ;  /* 0x0000001910327223 */ /* 0x000fe20000000057 */
[C---:B------:R-:W-:Y:S01]  /*1180*/  FFMA R34, R24.reuse, R60, R117 ;  /* 0x0000003c18227223 */ /* 0x040fe20000000075 */
[C---:B------:R-:W-:Y:S01]  /*1190*/  FFMA R125, R24.reuse, R58, R125 ;  /* 0x0000003a187d7223 */ /* 0x040fe2000000007d */
[C---:B------:R-:W-:Y:S01]  /*11a0*/  FFMA R123, R24.reuse, R67, R56 ;  /* 0x00000043187b7223 */ /* 0x040fe20000000038 */
[----:B------:R-:W-:-:S02]  /*11b0*/  FFMA R54, R24, R27, R54 ;  /* 0x0000001b18367223 */ /* 0x000fc40000000036 */
[----:B------:R-:W0:Y:S01]  /*11c0*/  LDS.64 R24, [R13+0x18] ;  /* 0x000018000d187984 */ /* 0x000e220000000a00 */
[----:B-1----:R-:W-:Y:S01]  /*11d0*/  FFMA R85, R46, R22, R75 ;  /* 0x000000162e557223 */ /* 0x002fe2000000004b */
[----:B------:R-:W-:Y:S01]  /*11e0*/  FFMA R117, R22, R67, R18 ;  /* 0x0000004316757223 */ /* 0x000fe20000000012 */
[-C--:B0-----:R-:W-:Y:S01]  /*11f0*/  FFMA R75, R44, R24.reuse, R19 ;  /* 0x000000182c4b7223 */ /* 0x081fe20000000013 */
[----:B------:R-:W-:-:S04]  /*1200*/  FFMA R19, R32, R24, R38 ;  /* 0x0000001820137223 */ /* 0x000fc80000000026 */
[----:B------:R-:W-:Y:S02]  /*1210*/  FFMA R38, R16, R25, R19 ;  /* 0x0000001910267223 */ /* 0x000fe40000000013 */
[----:B------:R-:W0:Y:S01]  /*1220*/  LDS.64 R18, [R13+0x360] ;  /* 0x000360000d127984 */ /* 0x000e220000000a00 */
        /* <DEDUP_REMOVED lines=9> */
[----:B------:R-:W-:Y:S01]  /*12c0*/  FFMA R52, R22, R27, R52 ;  /* 0x0000001b16347223 */ /* 0x000fe20000000034 */
[----:B0-----:R-:W-:-:S04]  /*12d0*/  FFMA R23, R32, R18, R62 ;  /* 0x0000001220177223 */ /* 0x001fc8000000003e */
[----:B------:R-:W-:Y:S02]  /*12e0*/  FFMA R62, R16, R19, R23 ;  /* 0x00000013103e7223 */ /* 0x000fe40000000017 */
[----:B------:R-:W0:Y:S01]  /*12f0*/  LDS.64 R22, [R13+0x20] ;  /* 0x000020000d167984 */ /* 0x000e220000000a00 */
[-C--:B------:R-:W-:Y:S01]  /*1300*/  FFMA R21, R42, R24.reuse, R21 ;  /* 0x000000182a157223 */ /* 0x080fe20000000015 */
[C---:B------:R-:W-:Y:S01]  /*1310*/  FFMA R77, R46.reuse, R24, R36 ;  /* 0x000000182e4d7223 */ /* 0x040fe20000000024 */
[-C--:B------:R-:W-:Y:S01]  /*1320*/  FFMA R71, R46, R18.reuse, R40 ;  /* 0x000000122e477223 */ /* 0x080fe20000000028 */
[-C--:B------:R-:W-:Y:S01]  /*1330*/  FFMA R29, R42, R18.reuse, R29 ;  /* 0x000000122a1d7223 */ /* 0x080fe2000000001d */
[----:B------:R-:W-:Y:S01]  /*1340*/  FFMA R36, R20, R25, R21 ;  /* 0x0000001914247223 */ /* 0x000fe20000000015 */
[----:B------:R-:W-:Y:S01]  /*1350*/  FFMA R21, R44, R18, R63 ;  /* 0x000000122c157223 */ /* 0x000fe2000000003f */
[----:B------:R-:W-:Y:S01]  /*1360*/  FFMA R87, R24, R67, R26 ;  /* 0x0000004318577223 */ /* 0x000fe2000000001a */
[-C--:B------:R-:W-:Y:S01]  /*1370*/  FFMA R71, R28, R19.reuse, R71 ;  /* 0x000000131c477223 */ /* 0x080fe20000000047 */
[-C--:B------:R-:W-:Y:S01]  /*1380*/  FFMA R26, R20, R19.reuse, R29 ;  /* 0x00000013141a7223 */ /* 0x080fe2000000001d */
[----:B------:R-:W-:Y:S01]  /*1390*/  FFMA R21, R14, R19, R21 ;  /* 0x000000130e157223 */ /* 0x000fe20000000015 */
[C---:B------:R-:W-:Y:S01]  /*13a0*/  FFMA R40, R18.reuse, R27, R56 ;  /* 0x0000001b12287223 */ /* 0x040fe20000000038 */
[C---:B------:R-:W-:Y:S01]  /*13b0*/  FFMA R85, R18.reuse, R60, R85 ;  /* 0x0000003c12557223 */ /* 0x040fe20000000055 */
[C---:B------:R-:W-:Y:S01]  /*13c0*/  FFMA R83, R18.reuse, R58, R83 ;  /* 0x0000003a12537223 */ /* 0x040fe20000000053 */
[----:B------:R-:W-:Y:S01]  /*13d0*/  FFMA R81, R18, R67, R64 ;  /* 0x0000004312517223 */ /* 0x000fe20000000040 */
[-C--:B------:R-:W-:Y:S01]  /*13e0*/  FFMA R77, R28, R25.reuse, R77 ;  /* 0x000000191c4d7223 */ /* 0x080fe2000000004d */
[----:B------:R-:W-:Y:S01]  /*13f0*/  FFMA R75, R14, R25, R75 ;  /* 0x000000190e4b7223 */ /* 0x000fe2000000004b */
[C---:B------:R-:W-:Y:S01]  /*1400*/  FFMA R115, R24.reuse, R60, R115 ;  /* 0x0000003c18737223 */ /* 0x040fe20000000073 */
[C---:B------:R-:W-:Y:S01]  /*1410*/  FFMA R113, R24.reuse, R58, R113 ;  /* 0x0000003a18717223 */ /* 0x040fe20000000071 */
[----:B------:R-:W-:Y:S01]  /*1420*/  FFMA R50, R24, R27, R50 ;  /* 0x0000001b18327223 */ /* 0x000fe20000000032 */
[----:B------:R-:W-:Y:S01]  /*1430*/  LDS R63, [R68+0x91c] ;  /* 0x00091c00443f7984 */ /* 0x000fe20000000800 */
[----:B0-----:R-:W-:-:S04]  /*1440*/  FFMA R19, R32, R22, R41 ;  /* 0x0000001620137223 */ /* 0x001fc80000000029 */
[-C--:B------:R-:W-:Y:S02]  /*1450*/  FFMA R56, R16, R23.reuse, R19 ;  /* 0x0000001710387223 */ /* 0x080fe40000000013 */
[----:B------:R-:W0:Y:S01]  /*1460*/  LDS.64 R18, [R13+0x368] ;  /* 0x000368000d127984 */ /* 0x000e220000000a00 */
[-C--:B------:R-:W-:Y:S01]  /*1470*/  FFMA R39, R46, R22.reuse, R39 ;  /* 0x000000162e277223 */ /* 0x080fe20000000027 */
[-C--:B------:R-:W-:Y:S01]  /*1480*/  FFMA R35, R44, R22.reuse, R35 ;  /* 0x000000162c237223 */ /* 0x080fe20000000023 */
[----:B------:R-:W-:Y:S01]  /*1490*/  FFMA R37, R42, R22, R37 ;  /* 0x000000162a257223 */ /* 0x000fe20000000025 */
[----:B------:R-:W-:Y:S01]  /*14a0*/  FFMA R77, R22, R60, R77 ;  /* 0x0000003c164d7223 */ /* 0x000fe2000000004d */
[-C--:B------:R-:W-:Y:S01]  /*14b0*/  FFMA R41, R28, R23.reuse, R39 ;  /* 0x000000171c297223 */ /* 0x080fe20000000027 */
[-C--:B------:R-:W-:Y:S01]  /*14c0*/  FFMA R39, R14, R23.reuse, R35 ;  /* 0x000000170e277223 */ /* 0x080fe20000000023 */
[----:B------:R-:W-:Y:S01]  /*14d0*/  FFMA R64, R20, R23, R37 ;  /* 0x0000001714407223 */ /* 0x000fe20000000025 */
        /* <DEDUP_REMOVED lines=17> */
[-C--:B-1----:R-:W-:Y:S01]  /*15f0*/  FFMA R43, R46, R22.reuse, R53 ;  /* 0x000000162e2b7223 */ /* 0x082fe20000000035 */
        /* <DEDUP_REMOVED lines=10> */
[----:B------:R-:W-:Y:S01]  /*16a0*/  FFMA R56, R22, R27, R56 ;  /* 0x0000001b16387223 */ /* 0x000fe20000000038 */
[----:B0-----:R-:W-:-:S04]  /*16b0*/  FFMA R23, R32, R18, R30 ;  /* 0x0000001220177223 */ /* 0x001fc8000000001e */
[----:B------:R-:W-:Y:S02]  /*16c0*/  FFMA R64, R16, R19, R23 ;  /* 0x0000001310407223 */ /* 0x000fe40000000017 */
[----:B------:R-:W0:Y:S01]  /*16d0*/  LDS.64 R22, [R13+0x30] ;  /* 0x000030000d167984 */ /* 0x000e220000000a00 */
[C---:B------:R-:W-:Y:S01]  /*16e0*/  FFMA R33, R18.reuse, R60, R29 ;  /* 0x0000003c12217223 */ /* 0x040fe2000000001d */
[----:B------:R-:W-:Y:S02]  /*16f0*/  FFMA R29, R18, R67, R36 ;  /* 0x00000043121d7223 */ /* 0x000fe40000000024 */
[----:B------:R-:W1:Y:S01]  /*1700*/  LDS.64 R36, [R13+0x378] ;  /* 0x000378000d247984 */ /* 0x000e620000000a00 */
[-C--:B------:R-:W-:Y:S01]  /*1710*/  FFMA R51, R46, R18.reuse, R31 ;  /* 0x000000122e337223 */ /* 0x080fe2000000001f */
[-C--:B------:R-:W-:Y:S01]  /*1720*/  FFMA R47, R44, R18.reuse, R57 ;  /* 0x000000122c2f7223 */ /* 0x080fe20000000039 */
[----:B------:R-:W-:Y:S02]  /*1730*/  FFMA R59, R42, R18, R59 ;  /* 0x000000122a3b7223 */ /* 0x000fe4000000003b */
[-C--:B------:R-:W-:Y:S01]  /*1740*/  FFMA R51, R28, R19.reuse, R51 ;  /* 0x000000131c337223 */ /* 0x080fe20000000033 */
[-C--:B------:R-:W-:Y:S01]  /*1750*/  FFMA R47, R14, R19.reuse, R47 ;  /* 0x000000130e2f7223 */ /* 0x080fe2000000002f */
[----:B------:R-:W-:Y:S01]  /*1760*/  FFMA R70, R20, R19, R59 ;  /* 0x0000001314467223 */ /* 0x000fe2000000003b */
[C---:B------:R-:W-:Y:S01]  /*1770*/  FFMA R31, R18.reuse, R58, R25 ;  /* 0x0000003a121f7223 */ /* 0x040fe20000000019 */
[----:B------:R-:W-:-:S02]  /*1780*/  FFMA R55, R18, R27, R24 ;  /* 0x0000001b12377223 */ /* 0x000fc40000000018 */
[----:B------:R-:W2:Y:S01]  /*1790*/  LDS.64 R24, [R13+0x380] ;  /* 0x000380000d187984 */ /* 0x000ea20000000a00 */
        /* <DEDUP_REMOVED lines=8> */
[-C--:B-1----:R-:W-:Y:S01]  /*1820*/  FFMA R53, R46, R36.reuse, R101 ;  /* 0x000000242e357223 */ /* 0x082fe20000000065 */
[-C--:B------:R-:W-:Y:S01]  /*1830*/  FFMA R59, R44, R36.reuse, R99 ;  /* 0x000000242c3b7223 */ /* 0x080fe20000000063 */
[-C--:B------:R-:W-:Y:S01]  /*1840*/  FFMA R103, R32, R36.reuse, R103 ;  /* 0x0000002420677223 */ /* 0x080fe20000000067 */
[----:B------:R-:W-:Y:S01]  /*1850*/  FFMA R23, R22, R67, R26 ;  /* 0x0000004316177223 */ /* 0x000fe2000000001a */
[----:B------:R-:W0:Y:S01]  /*1860*/  LDS.64 R18, [R13+0x38] ;  /* 0x000038000d127984 */ /* 0x000e220000000a00 */
[----:B------:R-:W-:-:S03]  /*1870*/  FFMA R97, R42, R36, R97 ;  /* 0x000000242a617223 */ /* 0x000fc60000000061 */
[----:B------:R-:W1:Y:S01]  /*1880*/  LDS R26, [R68+0x918] ;  /* 0x00091800441a7984 */ /* 0x000e620000000800 */
[-C--:B------:R-:W-:Y:S01]  /*1890*/  FFMA R53, R28, R37.reuse, R53 ;  /* 0x000000251c357223 */ /* 0x080fe20000000035 */
[-C--:B------:R-:W-:Y:S01]  /*18a0*/  FFMA R59, R14, R37.reuse, R59 ;  /* 0x000000250e3b7223 */ /* 0x080fe2000000003b */
[-C--:B------:R-:W-:Y:S01]  /*18b0*/  FFMA R32, R16, R37.reuse, R103 ;  /* 0x0000002510207223 */ /* 0x080fe20000000067 */
[----:B------:R-:W-:Y:S01]  /*18c0*/  FFMA R30, R20, R37, R97 ;  /* 0x00000025141e7223 */ /* 0x000fe20000000061 */
[C---:B------:R-:W-:Y:S01]  /*18d0*/  FFMA R44, R22.reuse, R58, R21 ;  /* 0x0000003a162c7223 */ /* 0x040fe20000000015 */
[----:B------:R-:W3:Y:S04]  /*18e0*/  LDS R28, [R68+0x6d8] ;  /* 0x0006d800441c7984 */ /* 0x000ee80000000800 */
[----:B------:R-:W4:Y:S04]  /*18f0*/  LDS R16, [R68+0xb58] ;  /* 0x000b580044107984 */ /* 0x000f280000000800 */
[----:B------:R-:W5:Y:S04]  /*1900*/  LDS R14, [R68+0xd98] ;  /* 0x000d9800440e7984 */ /* 0x000f680000000800 */
[----:B------:R-:W5:Y:S01]  /*1910*/  LDS.64 R20, [R13+0x40] ;  /* 0x000040000d147984 */ /* 0x000f620000000a00 */
[CC--:B------:R-:W-:Y:S01]  /*1920*/  FFMA R66, R22.reuse, R60.reuse, R43 ;  /* 0x0000003c16427223 */ /* 0x0c0fe2000000002b */
[----:B------:R-:W-:Y:S01]  /*1930*/  FFMA R90, R22, R27, R90 ;  /* 0x0000001b165a7223 */ /* 0x000fe2000000005a */
[----:B------:R-:W-:Y:S01]  /*1940*/  FFMA R101, R36, R60, R51 ;  /* 0x0000003c24657223 */ /* 0x000fe20000000033 */
[----:B--2---:R-:W-:Y:S01]  /*1950*/  FFMA R51, R58, R24, R59 ;  /* 0x000000183a337223 */ /* 0x004fe2000000003b */
[----:B------:R-:W2:Y:S01]  /*1960*/  LDS R65, [R68+0x6dc] ;  /* 0x0006dc0044417984 */ /* 0x000ea20000000800 */
[C---:B------:R-:W-:Y:S01]  /*1970*/  FFMA R99, R36.reuse, R58, R47 ;  /* 0x0000003a24637223 */ /* 0x040fe2000000002f */
[C---:B------:R-:W-:Y:S01]  /*1980*/  FFMA R97, R36.reuse, R67, R70 ;  /* 0x0000004324617223 */ /* 0x040fe20000000046 */
[----:B------:R-:W-:Y:S01]  /*1990*/  FFMA R103, R36, R27, R64 ;  /* 0x0000001b24677223 */ /* 0x000fe20000000040 */
[----:B------:R-:W2:Y:S01]  /*19a0*/  LDS R59, [R68+0xb5c] ;  /* 0x000b5c00443b7984 */ /* 0x000ea20000000800 */
[----:B------:R-:W-:-:S03]  /*19b0*/  FFMA R43, R27, R24, R32 ;  /* 0x000000181b2b7223 */ /* 0x000fc60000000020 */
[----:B------:R-:W2:Y:S04]  /*19c0*/  LDS R61, [R68+0xd9c] ;  /* 0x000d9c00443d7984 */ /* 0x000ea80000000800 */
[----:B------:R-:W2:Y:S01]  /*19d0*/  LDS R64, [R68+0x6e0] ;  /* 0x0006e00044407984 */ /* 0x000ea20000000800 */
[-C--:B0-----:R-:W-:Y:S01]  /*19e0*/  FFMA R69, R60, R18.reuse, R69 ;  /* 0x000000123c457223 */ /* 0x081fe20000000045 */
[-C--:B-1----:R-:W-:Y:S01]  /*19f0*/  FFMA R22, R26, R19.reuse, R91 ;  /* 0x000000131a167223 */ /* 0x082fe2000000005b */
[-C--:B------:R-:W-:Y:S01]  /*1a00*/  FFMA R57, R58, R18.reuse, R57 ;  /* 0x000000123a397223 */ /* 0x080fe20000000039 */
[-C--:B------:R-:W-:Y:S01]  /*1a10*/  FFMA R37, R67, R18.reuse, R74 ;  /* 0x0000001243257223 */ /* 0x080fe2000000004a */
[----:B------:R-:W-:Y:S01]  /*1a20*/  FFMA R79, R27, R18, R72 ;  /* 0x000000121b4f7223 */ /* 0x000fe20000000048 */
[-C--:B---3--:R-:W-:Y:S01]  /*1a30*/  FFMA R84, R28, R19.reuse, R93 ;  /* 0x000000131c547223 */ /* 0x088fe2000000005d */
[-C--:B----4-:R-:W-:Y:S01]  /*1a40*/  FFMA R32, R16, R19.reuse, R89 ;  /* 0x0000001310207223 */ /* 0x090fe20000000059 */
[----:B-----5:R-:W-:-:S02]  /*1a50*/  FFMA R36, R14, R19, R111 ;  /* 0x000000130e247223 */ /* 0x020fc4000000006f */
[----:B------:R-:W0:Y:S01]  /*1a60*/  LDS.64 R18, [R13+0x388] ;  /* 0x000388000d127984 */ /* 0x000e220000000a00 */
[----:B------:R-:W-:-:S03]  /*1a70*/  FFMA R93, R63, R20, R22 ;  /* 0x000000143f5d7223 */ /* 0x000fc60000000016 */
[----:B------:R-:W1:Y:S01]  /*1a80*/  LDS R22, [R68+0x920] ;  /* 0x0009200044167984 */ /* 0x000e620000000800 */
[-C--:B------:R-:W-:Y:S01]  /*1a90*/  FFMA R53, R60, R24.reuse, R53 ;  /* 0x000000183c357223 */ /* 0x080fe20000000035 */
[----:B------:R-:W-:Y:S01]  /*1aa0*/  FFMA R47, R67, R24, R30 ;  /* 0x00000018432f7223 */ /* 0x000fe2000000001e */
[-C--:B------:R-:W-:Y:S01]  /*1ab0*/  FFMA R76, R28, R25.reuse, R109 ;  /* 0x000000191c4c7223 */ /* 0x080fe2000000006d */
[-C--:B------:R-:W-:Y:S01]  /*1ac0*/  FFMA R24, R26, R25.reuse, R107 ;  /* 0x000000191a187223 */ /* 0x080fe2000000006b */
[-C--:B------:R-:W-:Y:S01]  /*1ad0*/  FFMA R30, R16, R25.reuse, R105 ;  /* 0x00000019101e7223 */ /* 0x080fe20000000069 */
[----:B------:R-:W-:Y:S01]  /*1ae0*/  FFMA R48, R14, R25, R48 ;  /* 0x000000190e307223 */ /* 0x000fe20000000030 */
[-C--:B--2---:R-:W-:Y:S01]  /*1af0*/  FFMA R84, R65, R20.reuse, R84 ;  /* 0x0000001441547223 */ /* 0x084fe20000000054 */
[-C--:B------:R-:W-:Y:S01]  /*1b00*/  FFMA R91, R59, R20.reuse, R32 ;  /* 0x000000143b5b7223 */ /* 0x080fe20000000020 */
[----:B------:R-:W-:Y:S01]  /*1b10*/  FFMA R89, R61, R20, R36 ;  /* 0x000000143d597223 */ /* 0x000fe20000000024 */
[-C--:B------:R-:W-:Y:S01]  /*1b20*/  FFMA R34, R28, R21.reuse, R34 ;  /* 0x000000151c227223 */ /* 0x080fe20000000022 */
[-C--:B------:R-:W-:Y:S01]  /*1b30*/  FFMA R32, R16, R21.reuse, R123 ;  /* 0x0000001510207223 */ /* 0x080fe2000000007b */
[-C--:B------:R-:W-:Y:S01]  /*1b40*/  FFMA R54, R14, R21.reuse, R54 ;  /* 0x000000150e367223 */ /* 0x080fe20000000036 */
[C---:B------:R-:W-:Y:S01]  /*1b50*/  FFMA R84, R21.reuse, R64, R84 ;  /* 0x0000004015547223 */ /* 0x040fe20000000054 */
[C---:B------:R-:W-:Y:S01]  /*1b60*/  FFMA R80, R21.reuse, R88, R91 ;  /* 0x0000005815507223 */ /* 0x040fe2000000005b */
[----:B------:R-:W-:Y:S01]  /*1b70*/  FFMA R78, R21, R86, R89 ;  /* 0x00000056154e7223 */ /* 0x000fe20000000059 */
[-C--:B0-----:R-:W-:Y:S01]  /*1b80*/  FFMA R76, R65, R18.reuse, R76 ;  /* 0x00000012414c7223 */ /* 0x081fe2000000004c */
[-C--:B------:R-:W-:Y:S01]  /*1b90*/  FFMA R67, R63, R18.reuse, R24 ;  /* 0x000000123f437223 */ /* 0x080fe20000000018 */
[-C--:B------:R-:W-:Y:S01]  /*1ba0*/  FFMA R27, R59, R18.reuse, R30 ;  /* 0x000000123b1b7223 */ /* 0x080fe2000000001e */
[----:B------:R-:W-:Y:S01]  /*1bb0*/  FFMA R25, R61, R18, R48 ;  /* 0x000000123d197223 */ /* 0x000fe20000000030 */
[----:B------:R-:W-:Y:S01]  /*1bc0*/  FFMA R18, R26, R21, R125 ;  /* 0x000000151a127223 */ /* 0x000fe2000000007d */
[----:B-1----:R-:W-:-:S02]  /*1bd0*/  FFMA R82, R21, R22, R93 ;  /* 0x0000001615527223 */ /* 0x002fc4000000005d */
[----:B------:R-:W0:Y:S01]  /*1be0*/  LDS.64 R20, [R13+0x48] ;  /* 0x000048000d147984 */ /* 0x000e220000000a00 */
[C---:B------:R-:W-:Y:S01]  /*1bf0*/  FFMA R72, R19.reuse, R88, R27 ;  /* 0x0000005813487223 */ /* 0x040fe2000000001b */
[-C--:B------:R-:W-:Y:S01]  /*1c00*/  FFMA R24, R28, R19.reuse, R121 ;  /* 0x000000131c187223 */ /* 0x080fe20000000079 */
[-C--:B------:R-:W-:Y:S01]  /*1c10*/  FFMA R30, R26, R19.reuse, R119 ;  /* 0x000000131a1e7223 */ /* 0x080fe20000000077 */
[-C--:B------:R-:W-:Y:S01]  /*1c20*/  FFMA R42, R16, R19.reuse, R117 ;  /* 0x00000013102a7223 */ /* 0x080fe20000000075 */
[----:B------:R-:W-:Y:S01]  /*1c30*/  FFMA R46, R14, R19, R52 ;  /* 0x000000130e2e7223 */ /* 0x000fe20000000034 */
[C---:B------:R-:W-:Y:S01]  /*1c40*/  FFMA R76, R19.reuse, R64, R76 ;  /* 0x00000040134c7223 */ /* 0x040fe2000000004c */
[C---:B------:R-:W-:Y:S01]  /*1c50*/  FFMA R70, R19.reuse, R22, R67 ;  /* 0x0000001613467223 */ /* 0x040fe20000000043 */
[----:B------:R-:W-:Y:S01]  /*1c60*/  FFMA R74, R19, R86, R25 ;  /* 0x00000056134a7223 */ /* 0x000fe20000000019 */
[-C--:B0-----:R-:W-:Y:S02]  /*1c70*/  FFMA R27, R63, R20.reuse, R18 ;  /* 0x000000143f1b7223 */ /* 0x081fe40000000012 */
        /* <DEDUP_REMOVED lines=30> */
[C---:B------:R-:W-:Y:S01]  /*1e60*/  FFMA R36, R21.reuse, R88, R25 ;  /* 0x0000005815247223 */ /* 0x040fe20000000019 */
[-C--:B------:R-:W-:Y:S01]  /*1e70*/  FFMA R102, R14, R21.reuse, R38 ;  /* 0x000000150e667223 */ /* 0x080fe20000000026 */
        /* <DEDUP_REMOVED lines=21> */
[C---:B------:R-:W-:Y:S01]  /*1fd0*/  FFMA R104, R65.reuse, R20, R48 ;  /* 0x0000001441687223 */ /* 0x040fe20000000030 */
[-C--:B------:R-:W-:Y:S01]  /*1fe0*/  FFMA R48, R28, R21.reuse, R41 ;  /* 0x000000151c307223 */ /* 0x080fe20000000029 */
[-C--:B0-----:R-:W-:Y:S02]  /*1ff0*/  FFMA R102, R65, R18.reuse, R24 ;  /* 0x0000001241667223 */ /* 0x081fe40000000018 */
[----:B------:R-:W0:Y:S01]  /*2000*/  LDS.64 R24, [R13+0x60] ;  /* 0x000060000d187984 */ /* 0x000e220000000a00 */
[----:B------:R-:W-:Y:S01]  /*2010*/  FFMA R75, R59, R18, R100 ;  /* 0x000000123b4b7223 */ /* 0x000fe20000000064 */
[-C--:B------:R-:W-:Y:S01]  /*2020*/  FFMA R83, R63, R20.reuse, R92 ;  /* 0x000000143f537223 */ /* 0x080fe2000000005c */
[----:B------:R-:W-:Y:S01]  /*2030*/  FFMA R85, R59, R20, R98 ;  /* 0x000000143b557223 */ /* 0x000fe20000000062 */
[-C--:B------:R-:W-:Y:S01]  /*2040*/  FFMA R92, R26, R21.reuse, R39 ;  /* 0x000000151a5c7223 */ /* 0x080fe20000000027 */
[-C--:B------:R-:W-:Y:S01]  /*2050*/  FFMA R98, R16, R21.reuse, R35 ;  /* 0x0000001510627223 */ /* 0x080fe20000000023 */
[----:B------:R-:W-:Y:S01]  /*2060*/  FFMA R56, R14, R21, R56 ;  /* 0x000000150e387223 */ /* 0x000fe20000000038 */
[----:B------:R-:W-:Y:S01]  /*2070*/  FFMA R77, R61, R18, R62 ;  /* 0x000000123d4d7223 */ /* 0x000fe2000000003e */
[C---:B------:R-:W-:Y:S01]  /*2080*/  FFMA R87, R21.reuse, R64, R104 ;  /* 0x0000004015577223 */ /* 0x040fe20000000068 */
[C---:B------:R-:W-:Y:S01]  /*2090*/  FFMA R83, R21.reuse, R22, R83 ;  /* 0x0000001615537223 */ /* 0x040fe20000000053 */
[C---:B------:R-:W-:Y:S01]  /*20a0*/  FFMA R85, R21.reuse, R88, R85 ;  /* 0x0000005815557223 */ /* 0x040fe20000000055 */
[----:B------:R-:W-:Y:S01]  /*20b0*/  FFMA R81, R21, R86, R81 ;  /* 0x0000005615517223 */ /* 0x000fe20000000051 */
[----:B------:R-:W-:Y:S01]  /*20c0*/  FFMA R62, R16, R19, R29 ;  /* 0x00000013103e7223 */ /* 0x000fe2000000001d */
[----:B0-----:R-:W-:-:S02]  /*20d0*/  FFMA R100, R65, R24, R48 ;  /* 0x0000001841647223 */ /* 0x001fc40000000030 */
[----:B------:R-:W0:Y:S01]  /*20e0*/  LDS.64 R48, [R13+0x3a8] ;  /* 0x0003a8000d307984 */ /* 0x000e220000000a00 */
[-C--:B------:R-:W-:Y:S01]  /*20f0*/  FFMA R21, R63, R24.reuse, R92 ;  /* 0x000000183f157223 */ /* 0x080fe2000000005c */
[-C--:B------:R-:W-:Y:S01]  /*2100*/  FFMA R27, R59, R24.reuse, R98 ;  /* 0x000000183b1b7223 */ /* 0x080fe20000000062 */
[----:B------:R-:W-:Y:S01]  /*2110*/  FFMA R29, R61, R24, R56 ;  /* 0x000000183d1d7223 */ /* 0x000fe20000000038 */
[----:B------:R-:W-:Y:S02]  /*2120*/  FFMA R24, R26, R25, R44 ;  /* 0x000000191a187223 */ /* 0x000fe4000000002c */
[----:B------:R-:W1:Y:S01]  /*2130*/  LDS.64 R44, [R13+0x68] ;  /* 0x000068000d2c7984 */ /* 0x000e620000000a00 */
        /* <DEDUP_REMOVED lines=27> */
[-C--:B-1----:R-:W-:Y:S01]  /*22f0*/  FFMA R66, R65, R44.reuse, R66 ;  /* 0x0000002c41427223 */ /* 0x082fe20000000042 */
[----:B------:R-:W0:Y:S01]  /*2300*/  LDS.64 R48, [R13+0x3b0] ;  /* 0x0003b0000d307984 */ /* 0x000e220000000a00 */
[-C--:B------:R-:W-:Y:S01]  /*2310*/  FFMA R41, R63, R44.reuse, R24 ;  /* 0x0000002c3f297223 */ /* 0x080fe20000000018 */
[-C--:B------:R-:W-:Y:S01]  /*2320*/  FFMA R39, R59, R44.reuse, R56 ;  /* 0x0000002c3b277223 */ /* 0x080fe20000000038 */
[----:B------:R-:W-:Y:S01]  /*2330*/  FFMA R55, R61, R44, R92 ;  /* 0x0000002c3d377223 */ /* 0x000fe2000000005c */
[-C--:B------:R-:W-:Y:S01]  /*2340*/  FFMA R44, R26, R45.reuse, R57 ;  /* 0x0000002d1a2c7223 */ /* 0x080fe20000000039 */
[----:B------:R-:W-:Y:S01]  /*2350*/  FFMA R96, R14, R45, R79 ;  /* 0x0000002d0e607223 */ /* 0x000fe2000000004f */
[----:B------:R-:W1:Y:S01]  /*2360*/  LDS.64 R56, [R13+0x70] ;  /* 0x000070000d387984 */ /* 0x000e620000000a00 */
[----:B------:R-:W-:-:S03]  /*2370*/  FFMA R35, R45, R64, R66 ;  /* 0x000000402d237223 */ /* 0x000fc60000000042 */
[----:B------:R-:W2:Y:S01]  /*2380*/  LDS.64 R66, [R13+0x3b8] ;  /* 0x0003b8000d427984 */ /* 0x000ea20000000a00 */
[-C--:B------:R-:W-:Y:S01]  /*2390*/  FFMA R92, R16, R45.reuse, R37 ;  /* 0x0000002d105c7223 */ /* 0x080fe20000000025 */
[C---:B------:R-:W-:Y:S01]  /*23a0*/  FFMA R37, R45.reuse, R22, R41 ;  /* 0x000000162d257223 */ /* 0x040fe20000000029 */
[----:B------:R-:W-:Y:S01]  /*23b0*/  FFMA R24, R28, R45, R69 ;  /* 0x0000002d1c187223 */ /* 0x000fe20000000045 */
[C---:B------:R-:W-:Y:S01]  /*23c0*/  FFMA R39, R45.reuse, R88, R39 ;  /* 0x000000582d277223 */ /* 0x040fe20000000027 */
[----:B------:R-:W-:Y:S01]  /*23d0*/  FFMA R41, R45, R86, R55 ;  /* 0x000000562d297223 */ /* 0x000fe20000000037 */
[----:B------:R-:W-:Y:S01]  /*23e0*/  LDS R103, [R68+0xdac] ;  /* 0x000dac0044677984 */ /* 0x000fe20000000800 */
[-C--:B0-----:R-:W-:Y:S01]  /*23f0*/  FFMA R16, R16, R49.reuse, R47 ;  /* 0x0000003110107223 */ /* 0x081fe2000000002f */
[-C--:B------:R-:W-:Y:S01]  /*2400*/  FFMA R26, R26, R49.reuse, R51 ;  /* 0x000000311a1a7223 */ /* 0x080fe20000000033 */
[-C--:B------:R-:W-:Y:S01]  /*2410*/  FFMA R18, R65, R48.reuse, R18 ;  /* 0x0000003041127223 */ /* 0x080fe20000000012 */
[-C--:B------:R-:W-:Y:S01]  /*2420*/  FFMA R45, R63, R48.reuse, R20 ;  /* 0x000000303f2d7223 */ /* 0x080fe20000000014 */
[-C--:B------:R-:W-:Y:S01]  /*2430*/  FFMA R47, R59, R48.reuse, R62 ;  /* 0x000000303b2f7223 */ /* 0x080fe2000000003e */
[----:B------:R-:W-:Y:S01]  /*2440*/  FFMA R51, R61, R48, R90 ;  /* 0x000000303d337223 */ /* 0x000fe2000000005a */
[-C--:B------:R-:W-:Y:S01]  /*2450*/  FFMA R14, R14, R49.reuse, R43 ;  /* 0x000000310e0e7223 */ /* 0x080fe2000000002b */
[----:B------:R-:W-:Y:S01]  /*2460*/  FFMA R28, R28, R49, R53 ;  /* 0x000000311c1c7223 */ /* 0x000fe20000000035 */
[C---:B------:R-:W-:Y:S01]  /*2470*/  FFMA R43, R49.reuse, R64, R18 ;  /* 0x00000040312b7223 */ /* 0x040fe20000000012 */
[C---:B------:R-:W-:Y:S01]  /*2480*/  FFMA R45, R49.reuse, R22, R45 ;  /* 0x00000016312d7223 */ /* 0x040fe2000000002d */
[C---:B------:R-:W-:Y:S01]  /*2490*/  FFMA R47, R49.reuse, R88, R47 ;  /* 0x00000058312f7223 */ /* 0x040fe2000000002f */
[----:B------:R-:W-:Y:S01]  /*24a0*/  FFMA R49, R49, R86, R51 ;  /* 0x0000005631317223 */ /* 0x000fe20000000033 */
        /* <DEDUP_REMOVED lines=10> */
[-C--:B------:R-:W-:Y:S01]  /*2550*/  FFMA R69, R59, R66.reuse, R16 ;  /* 0x000000423b457223 */ /* 0x080fe20000000010 */
[----:B------:R-:W-:Y:S01]  /*2560*/  FFMA R79, R61, R66, R14 ;  /* 0x000000423d4f7223 */ /* 0x000fe2000000000e */
[----:B------:R-:W-:Y:S01]  /*2570*/  LDS.64 R62, [R13+0x78] ;  /* 0x000078000d3e7984 */ /* 0x000fe20000000a00 */
[----:B------:R-:W-:-:S03]  /*2580*/  FFMA R61, R22, R67, R97 ;  /* 0x00000043163d7223 */ /* 0x000fc60000000061 */
[----:B------:R-:W0:Y:S04]  /*2590*/  LDS R14, [R68+0x6e4] ;  /* 0x0006e400440e7984 */ /* 0x000e280000000800 */
[----:B------:R-:W1:Y:S04]  /*25a0*/  LDS R16, [R68+0x924] ;  /* 0x0009240044107984 */ /* 0x000e680000000800 */
[----:B------:R-:W2:Y:S04]  /*25b0*/  LDS R18, [R68+0xb64] ;  /* 0x000b640044127984 */ /* 0x000ea80000000800 */
[----:B------:R-:W3:Y:S01]  /*25c0*/  LDS R20, [R68+0xda4] ;  /* 0x000da40044147984 */ /* 0x000ee20000000800 */
[----:B------:R-:W-:-:S03]  /*25d0*/  FFMA R59, R64, R67, R65 ;  /* 0x00000043403b7223 */ /* 0x000fc60000000041 */
[----:B------:R-:W4:Y:S04]  /*25e0*/  LDS R22, [R68+0x6e8] ;  /* 0x0006e80044167984 */ /* 0x000f280000000800 */
[----:B------:R-:W5:Y:S04]  /*25f0*/  LDS R24, [R68+0x928] ;  /* 0x0009280044187984 */ /* 0x000f680000000800 */
[----:B------:R-:W5:Y:S04]  /*2600*/  LDS R26, [R68+0xb68] ;  /* 0x000b6800441a7984 */ /* 0x000f680000000800 */
[----:B------:R-:W5:Y:S04]  /*2610*/  LDS R28, [R68+0xda8] ;  /* 0x000da800441c7984 */ /* 0x000f680000000800 */
[----:B------:R-:W5:Y:S01]  /*2620*/  LDS.64 R64, [R13+0x3c0] ;  /* 0x0003c0000d407984 */ /* 0x000f620000000a00 */
[-C--:B------:R-:W-:Y:S01]  /*2630*/  FFMA R69, R88, R67.reuse, R69 ;  /* 0x0000004358457223 */ /* 0x080fe20000000045 */
[----:B------:R-:W-:-:S02]  /*2640*/  FFMA R79, R86, R67, R79 ;  /* 0x00000043564f7223 */ /* 0x000fc4000000004f */
[----:B------:R-:W5:Y:S01]  /*2650*/  LDS.64 R66, [R13+0x80] ;  /* 0x000080000d427984 */ /* 0x000f620000000a00 */
[----:B0-----:R-:W-:Y:S01]  /*2660*/  FFMA R107, R14, R62, R84 ;  /* 0x0000003e0e6b7223 */ /* 0x001fe20000000054 */
[C---:B-1----:R-:W-:Y:S01]  /*2670*/  FFMA R97, R62.reuse, R16, R82 ;  /* 0x000000103e617223 */ /* 0x042fe20000000052 */
[C---:B--2---:R-:W-:Y:S01]  /*2680*/  FFMA R99, R62.reuse, R18, R80 ;  /* 0x000000123e637223 */ /* 0x044fe20000000050 */
[----:B---3--:R-:W-:Y:S01]  /*2690*/  FFMA R101, R62, R20, R78 ;  /* 0x000000143e657223 */ /* 0x008fe2000000004e */
[-C--:B----4-:R-:W-:Y:S01]  /*26a0*/  FFMA R107, R22, R63.reuse, R107 ;  /* 0x0000003f166b7223 */ /* 0x090fe2000000006b */
[-C--:B-----5:R-:W-:Y:S02]  /*26b0*/  FFMA R80, R24, R63.reuse, R97 ;  /* 0x0000003f18507223 */ /* 0x0a0fe40000000061 */
[----:B------:R-:W-:Y:S01]  /*26c0*/  LDS R97, [R68+0xb6c] ;  /* 0x000b6c0044617984 */ /* 0x000fe20000000800 */
[----:B------:R-:W-:-:S03]  /*26d0*/  FFMA R78, R26, R63, R99 ;  /* 0x0000003f1a4e7223 */ /* 0x000fc60000000063 */
[----:B------:R-:W-:Y:S01]  /*26e0*/  LDS R99, [R68+0x92c] ;  /* 0x00092c0044637984 */ /* 0x000fe20000000800 */
[----:B------:R-:W-:-:S03]  /*26f0*/  FFMA R48, R28, R63, R101 ;  /* 0x0000003f1c307223 */ /* 0x000fc60000000065 */
[----:B------:R0:W-:Y:S01]  /*2700*/  LDS R101, [R68+0x6ec] ;  /* 0x0006ec0044657984 */ /* 0x0001e20000000800 */
[----:B------:R-:W-:-:S04]  /*2710*/  FFMA R63, R16, R64, R70 ;  /* 0x00000040103f7223 */ /* 0x000fc80000000046 */
[-C--:B------:R-:W-:Y:S02]  /*2720*/  FFMA R70, R24, R65.reuse, R63 ;  /* 0x0000004118467223 */ /* 0x080fe4000000003f */
[----:B------:R-:W1:Y:S01]  /*2730*/  LDS.64 R62, [R13+0x3c8] ;  /* 0x0003c8000d3e7984 */ /* 0x000e620000000a00 */
[-C--:B------:R-:W-:Y:S01]  /*2740*/  FFMA R115, R14, R64.reuse, R76 ;  /* 0x000000400e737223 */ /* 0x080fe2000000004c */
[-C--:B------:R-:W-:Y:S01]  /*2750*/  FFMA R105, R18, R64.reuse, R72 ;  /* 0x0000004012697223 */ /* 0x080fe20000000048 */
[----:B------:R-:W-:Y:S02]  /*2760*/  FFMA R109, R20, R64, R74 ;  /* 0x00000040146d7223 */ /* 0x000fe4000000004a */
[-C--:B------:R-:W-:Y:S01]  /*2770*/  FFMA R115, R22, R65.reuse, R115 ;  /* 0x0000004116737223 */ /* 0x080fe20000000073 */
[-C--:B------:R-:W-:Y:S01]  /*2780*/  FFMA R56, R26, R65.reuse, R105 ;  /* 0x000000411a387223 */ /* 0x080fe20000000069 */
[----:B------:R-:W-:Y:S01]  /*2790*/  FFMA R44, R28, R65, R109 ;  /* 0x000000411c2c7223 */ /* 0x000fe2000000006d */
[-C--:B------:R-:W-:Y:S01]  /*27a0*/  FFMA R65, R16, R66.reuse, R54 ;  /* 0x0000004210417223 */ /* 0x080fe20000000036 */
[-C--:B------:R-:W-:Y:S01]  /*27b0*/  FFMA R109, R20, R66.reuse, R60 ;  /* 0x00000042146d7223 */ /* 0x080fe2000000003c */
[----:B------:R-:W-:-:S02]  /*27c0*/  FFMA R123, R14, R66, R52 ;  /* 0x000000420e7b7223 */ /* 0x000fc40000000034 */
[-C--:B0-----:R-:W-:Y:S01]  /*27d0*/  FFMA R68, R24, R67.reuse, R65 ;  /* 0x0000004318447223 */ /* 0x081fe20000000041 */
[----:B------:R-:W-:Y:S01]  /*27e0*/  FFMA R52, R28, R67, R109 ;  /* 0x000000431c347223 */ /* 0x000fe2000000006d */
[----:B------:R-:W0:Y:S01]  /*27f0*/  LDS.64 R64, [R13+0x88] ;  /* 0x000088000d407984 */ /* 0x000e220000000a00 */
[----:B------:R-:W-:Y:S01]  /*2800*/  FFMA R105, R18, R66, R58 ;  /* 0x0000004212697223 */ /* 0x000fe2000000003a */
        /* <DEDUP_REMOVED lines=17> */
[-C--:B------:R-:W-:Y:S01]  /*2920*/  FFMA R123, R22, R67.reuse, R123 ;  /* 0x00000043167b7223 */ /* 0x080fe2000000007b */
[----:B------:R-:W-:Y:S01]  /*2930*/  FFMA R54, R26, R67, R105 ;  /* 0x000000431a367223 */ /* 0x000fe20000000069 */
        /* <DEDUP_REMOVED lines=55> */
[----:B------:R-:W-:Y:S01]  /*2cb0*/  FFMA R56, R24, R65, R21 ;  /* 0x0000004118387223 */ /* 0x000fe20000000015 */
[C---:B------:R-:W-:Y:S01]  /*2cc0*/  FFMA R19, R64.reuse, R99, R48 ;  /* 0x0000006340137223 */ /* 0x040fe20000000030 */
[----:B------:R-:W-:Y:S01]  /*2cd0*/  FFMA R21, R64, R97, R46 ;  /* 0x0000006140157223 */ /* 0x000fe2000000002e */
[----:B------:R-:W-:Y:S01]  /*2ce0*/  FFMA R50, R26, R65, R23 ;  /* 0x000000411a327223 */ /* 0x000fe20000000017 */
        /* <DEDUP_REMOVED lines=28> */
[----:B------:R-:W-:Y:S01]  /*2eb0*/  IADD3 R12, P5, R12, 0xc40, RZ ;  /* 0x00000c400c0c7810 */ /* 0x000fe20007fbe0ff */
        /* <DEDUP_REMOVED lines=12> */
[----:B------:R-:W-:Y:S04]  /*2f80*/  LDS R48, [R13+0xb0] ;  /* 0x0000b0000d307984 */ /* 0x000fe80000000800 */
[----:B------:R-:W1:Y:S04]  /*2f90*/  LDS.64 R30, [R13+0x3f0] ;  /* 0x0003f0000d1e7984 */ /* 0x000e680000000a00 */
[----:B------:R-:W2:Y:S01]  /*2fa0*/  LDS R46, [R13+0x3f8] ;  /* 0x0003f8000d2e7984 */ /* 0x000ea20000000800 */
[----:B------:R-:W-:-:S02]  /*2fb0*/  IADD3.X R15, RZ, R15, RZ, P5, !PT ;  /* 0x0000000fff0f7210 */ /* 0x000fc40002ffe4ff */
[----:B------:R-:W-:-:S04]  /*2fc0*/  IADD3 R10, P5, R10, 0xc40, RZ ;  /* 0x00000c400a0a7810 */ /* 0x000fc80007fbe0ff */
[----:B------:R-:W-:Y:S02]  /*2fd0*/  IADD3.X R11, RZ, R11, RZ, P5, !PT ;  /* 0x0000000bff0b7210 */ /* 0x000fe40002ffe4ff */
[----:B------:R-:W-:Y:S02]  /*2fe0*/  IADD3 R6, P5, R6, 0xc40, RZ ;  /* 0x00000c4006067810 */ /* 0x000fe40007fbe0ff */
[----:B------:R-:W-:Y:S02]  /*2ff0*/  IADD3 R7, R7, 0x1, RZ ;  /* 0x0000000107077810 */ /* 0x000fe40007ffe0ff */
[----:B------:R-:W-:Y:S02]  /*3000*/  IADD3.X R9, RZ, R9, RZ, P5, !PT ;  /* 0x00000009ff097210 */ /* 0x000fe40002ffe4ff */
[----:B------:R-:W-:-:S04]  /*3010*/  IADD3 R8, P5, R8, 0xc40, RZ ;  /* 0x00000c4008087810 */ /* 0x000fc80007fbe0ff */
[----:B------:R-:W-:Y:S02]  /*3020*/  IADD3.X R17, RZ, R17, RZ, P5, !PT ;  /* 0x00000011ff117210 */ /* 0x000fe40002ffe4ff */
[----:B------:R-:W-:Y:S01]  /*3030*/  ISETP.NE.AND P5, PT, R7, 0x100, PT ;  /* 0x000001000700780c */ /* 0x000fe20003fa5270 */
[-C--:B0-----:R-:W-:Y:S01]  /*3040*/  FFMA R51, R14, R32.reuse, R51 ;  /* 0x000000200e337223 */ /* 0x081fe20000000033 */
[-C--:B------:R-:W-:Y:S01]  /*3050*/  FFMA R53, R16, R32.reuse, R53 ;  /* 0x0000002010357223 */ /* 0x080fe20000000035 */
[-C--:B------:R-:W-:Y:S01]  /*3060*/  FFMA R55, R18, R32.reuse, R55 ;  /* 0x0000002012377223 */ /* 0x080fe20000000037 */
[----:B------:R-:W-:Y:S01]  /*3070*/  FFMA R57, R20, R32, R57 ;  /* 0x0000002014397223 */ /* 0x000fe20000000039 */
[C---:B------:R-:W-:Y:S01]  /*3080*/  FFMA R107, R66.reuse, R101, R107 ;  /* 0x00000065426b7223 */ /* 0x040fe2000000006b */
[C---:B------:R-:W-:Y:S01]  /*3090*/  FFMA R105, R66.reuse, R99, R80 ;  /* 0x0000006342697223 */ /* 0x040fe20000000050 */
[----:B------:R-:W-:Y:S01]  /*30a0*/  FFMA R67, R66, R97, R78 ;  /* 0x0000006142437223 */ /* 0x000fe2000000004e */
[C---:B------:R-:W-:Y:S01]  /*30b0*/  FFMA R23, R22.reuse, R65, R23 ;  /* 0x0000004116177223 */ /* 0x040fe20000000017 */
        /* <DEDUP_REMOVED lines=8> */
[-C--:B------:R-:W-:Y:S01]  /*3140*/  FFMA R22, R22, R31.reuse, R59 ;  /* 0x0000001f16167223 */ /* 0x080fe2000000003b */
[----:B------:R-:W-:Y:S01]  /*3150*/  IADD3 R94, P6, R94, 0x24, RZ ;  /* 0x000000245e5e7810 */ /* 0x000fe20007fde0ff */
[-C--:B------:R-:W-:Y:S01]  /*3160*/  FFMA R24, R24, R31.reuse, R61 ;  /* 0x0000001f18187223 */ /* 0x080fe2000000003d */
[-C--:B------:R-:W-:Y:S01]  /*3170*/  FFMA R26, R26, R31.reuse, R69 ;  /* 0x0000001f1a1a7223 */ /* 0x080fe20000000045 */
[----:B------:R-:W-:Y:S01]  /*3180*/  FFMA R28, R28, R31, R79 ;  /* 0x0000001f1c1c7223 */ /* 0x000fe2000000004f */
[C---:B------:R-:W-:Y:S01]  /*3190*/  FFMA R31, R30.reuse, R101, R27 ;  /* 0x000000651e1f7223 */ /* 0x040fe2000000001b */
[C---:B------:R-:W-:Y:S01]  /*31a0*/  FFMA R57, R30.reuse, R99, R58 ;  /* 0x000000631e397223 */ /* 0x040fe2000000003a */
[----:B------:R-:W-:Y:S01]  /*31b0*/  FFMA R59, R30, R97, R56 ;  /* 0x000000611e3b7223 */ /* 0x000fe20000000038 */
[C---:B------:R-:W-:Y:S01]  /*31c0*/  FFMA R53, R32.reuse, R101, R23 ;  /* 0x0000006520357223 */ /* 0x040fe20000000017 */
[C---:B------:R-:W-:Y:S01]  /*31d0*/  FFMA R33, R32.reuse, R99, R52 ;  /* 0x0000006320217223 */ /* 0x040fe20000000034 */
[C---:B------:R-:W-:Y:S01]  /*31e0*/  FFMA R51, R32.reuse, R97, R42 ;  /* 0x0000006120337223 */ /* 0x040fe2000000002a */
[-C--:B------:R-:W-:Y:S01]  /*31f0*/  FFMA R55, R32, R103.reuse, R44 ;  /* 0x0000006720377223 */ /* 0x080fe2000000002c */
[----:B------:R-:W-:Y:S01]  /*3200*/  FFMA R30, R30, R103, R50 ;  /* 0x000000671e1e7223 */ /* 0x000fe20000000032 */
[-C--:B------:R-:W-:Y:S01]  /*3210*/  FFMA R65, R101, R48.reuse, R66 ;  /* 0x0000003065417223 */ /* 0x080fe20000000042 */
[-C--:B------:R-:W-:Y:S01]  /*3220*/  FFMA R61, R99, R48.reuse, R64 ;  /* 0x00000030633d7223 */ /* 0x080fe20000000040 */
[-C--:B------:R-:W-:Y:S01]  /*3230*/  FFMA R69, R97, R48.reuse, R60 ;  /* 0x0000003061457223 */ /* 0x080fe2000000003c */
[----:B------:R-:W-:Y:S01]  /*3240*/  FFMA R79, R103, R48, R54 ;  /* 0x00000030674f7223 */ /* 0x000fe20000000036 */
[----:B------:R-:W-:Y:S01]  /*3250*/  IADD3.X R95, RZ, R95, RZ, P6, !PT ;  /* 0x0000005fff5f7210 */ /* 0x000fe200037fe4ff */
[-C--:B--2---:R-:W-:Y:S01]  /*3260*/  FFMA R101, R101, R46.reuse, R22 ;  /* 0x0000002e65657223 */ /* 0x084fe20000000016 */
[-C--:B------:R-:W-:Y:S01]  /*3270*/  FFMA R99, R99, R46.reuse, R24 ;  /* 0x0000002e63637223 */ /* 0x080fe20000000018 */
[-C--:B------:R-:W-:Y:S01]  /*3280*/  FFMA R97, R97, R46.reuse, R26 ;  /* 0x0000002e61617223 */ /* 0x080fe2000000001a */
[----:B------:R-:W-:Y:S01]  /*3290*/  FFMA R103, R103, R46, R28 ;  /* 0x0000002e67677223 */ /* 0x000fe2000000001c */
[----:B------:R-:W-:Y:S01]  /*32a0*/  @!P5 CALL.REL.NOINC `(.L_x_23) ;  /* 0x000000100000d944 */ /* 0x000fe20003c00000 */
[----:B------:R-:W-:Y:S05]  /*32b0*/  BRA `(.L_x_24) ;  /* 0xffffd67000007947 */ /* 0x000fea000383ffff */
.L_x_23:
[----:B------:R-:W0:Y:S01]  /*32c0*/  S2R R5, SR_CTAID.Z ;  /* 0x0000000000057919 */ /* 0x000e220000002700 */
[----:B------:R-:W-:-:S02]  /*32d0*/  MOV R10, 0x4 ;  /* 0x00000004000a7802 */ /* 0x000fc40000000f00 */
[----:B0-----:R-:W-:-:S05]  /*32e0*/  LEA R5, R5, R0, 0x6 ;  /* 0x0000000005057211 */ /* 0x001fca00078e30ff */
[----:B------:R-:W-:-:S05]  /*32f0*/  IMAD.WIDE R2, R5, R10, c[0x0][0x178] ;  /* 0x00005e0005027625 */ /* 0x000fca00078e020a */
[----:B------:R0:W2:Y:S04]  /*3300*/  LDG.E.CONSTANT R8, [R2.64] ;  /* 0x0000000402087981 */ /* 0x0000a8000c1e9900 */
[----:B------:R0:W3:Y:S04]  /*3310*/  LDG.E.CONSTANT R6, [R2.64+0x40] ;  /* 0x0000400402067981 */ /* 0x0000e8000c1e9900 */
[----:B------:R0:W4:Y:S04]  /*3320*/  LDG.E.CONSTANT R4, [R2.64+0x80] ;  /* 0x0000800402047981 */ /* 0x000128000c1e9900 */
[----:B------:R0:W5:Y:S01]  /*3330*/  LDG.E.CONSTANT R0, [R2.64+0xc0] ;  /* 0x0000c00402007981 */ /* 0x000162000c1e9900 */
[----:B------:R-:W1:Y:S03]  /*3340*/  S2UR UR6, SR_CTAID.X ;  /* 0x00000000000679c3 */ /* 0x000e660000002500 */
[----:B------:R-:W0:Y:S02]  /*3350*/  S2R R12, SR_TID.Y ;  /* 0x00000000000c7919 */ /* 0x000e240000002200 */
[----:B0-----:R-:W-:-:S05]  /*3360*/  IMAD R5, R5, 0xe, R12 ;  /* 0x0000000e05057824 */ /* 0x001fca00078e020c */
[----:B-1----:R-:W-:-:S04]  /*3370*/  LEA R5, R5, UR6, 0x1 ;  /* 0x0000000605057c11 */ /* 0x002fc8000f8e08ff */
[----:B------:R-:W-:-:S05]  /*3380*/  LEA R5, R5, -R5, 0x3 ;  /* 0x8000000505057211 */ /* 0x000fca00078e18ff */
[----:B------:R-:W-:Y:S01]  /*3390*/  IMAD.WIDE R2, R5, R10, c[0x0][0x160] ;  /* 0x0000580005027625 */ /* 0x000fe200078e020a */
[--C-:B--2---:R-:W-:Y:S01]  /*33a0*/  FADD R36, R36, R8.reuse ;  /* 0x0000000824247221 */ /* 0x104fe20000000000 */
[--C-:B------:R-:W-:Y:S01]  /*33b0*/  FADD R107, R107, R8.reuse ;  /* 0x000000086b6b7221 */ /* 0x100fe20000000000 */
[--C-:B------:R-:W-:Y:S01]  /*33c0*/  FADD R115, R115, R8.reuse ;  /* 0x0000000873737221 */ /* 0x100fe20000000000 */
[----:B------:R-:W-:Y:S01]  /*33d0*/  FADD R123, R123, R8 ;  /* 0x000000087b7b7221 */ /* 0x000fe20000000000 */
[--C-:B---3--:R-:W-:Y:S01]  /*33e0*/  FADD R105, R105, R6.reuse ;  /* 0x0000000669697221 */ /* 0x108fe20000000000 */
[----:B------:R-:W-:Y:S01]  /*33f0*/  FMNMX R5, RZ, R36, !PT ;  /* 0x00000024ff057209 */ /* 0x000fe20007800000 */
[--C-:B------:R-:W-:Y:S01]  /*3400*/  FADD R113, R113, R6.reuse ;  /* 0x0000000671717221 */ /* 0x100fe20000000000 */
        /* <DEDUP_REMOVED lines=11> */
[----:B------:R-:W-:Y:S01]  /*34c0*/  FADD R6, R99, R6 ;  /* 0x0000000663067221 */ /* 0x000fe20000000000 */
[----:B------:R0:W-:Y:S01]  /*34d0*/  STG.E [R2.64+0xc], R5 ;  /* 0x00000c0502007986 */ /* 0x0001e2000c101904 */
[--C-:B----4-:R-:W-:Y:S01]  /*34e0*/  FADD R67, R67, R4.reuse ;  /* 0x0000000443437221 */ /* 0x110fe20000000000 */
        /* <DEDUP_REMOVED lines=10> */
[----:B0-----:R-:W-:Y:S01]  /*3590*/  FMNMX R5, RZ, R6, !PT ;  /* 0x00000006ff057209 */ /* 0x001fe20007800000 */
[--C-:B------:R-:W-:Y:S01]  /*35a0*/  FADD R59, R59, R4.reuse ;  /* 0x000000043b3b7221 */ /* 0x100fe20000000000 */
[--C-:B------:R-:W-:Y:S01]  /*35b0*/  FADD R69, R69, R4.reuse ;  /* 0x0000000445457221 */ /* 0x100fe20000000000 */
[----:B------:R-:W-:Y:S01]  /*35c0*/  FADD R4, R97, R4 ;  /* 0x0000000461047221 */ /* 0x000fe20000000000 */
[--C-:B------:R-:W-:Y:S01]  /*35d0*/  FADD R93, R93, R8.reuse ;  /* 0x000000085d5d7221 */ /* 0x100fe20000000000 */
[----:B------:R0:W-:Y:S01]  /*35e0*/  STG.E [R2.64+0x32a0], R5 ;  /* 0x0032a00502007986 */ /* 0x0001e2000c101904 */
        /* <DEDUP_REMOVED lines=9> */
[--C-:B-----5:R-:W-:Y:S01]  /*3680*/  FADD R34, R34, R0.reuse ;  /* 0x0000000022227221 */ /* 0x120fe20000000000 */
[----:B------:R-:W-:Y:S01]  /*3690*/  FMNMX R7, RZ, R40, !PT ;  /* 0x00000028ff077209 */ /* 0x000fe20007800000 */
[--C-:B------:R-:W-:Y:S01]  /*36a0*/  FADD R109, R109, R0.reuse ;  /* 0x000000006d6d7221 */ /* 0x100fe20000000000 */
[----:B0-----:R-:W-:Y:S01]  /*36b0*/  FMNMX R5, RZ, R4, !PT ;  /* 0x00000004ff057209 */ /* 0x001fe20007800000 */
[--C-:B------:R-:W-:Y:S01]  /*36c0*/  FADD R117, R117, R0.reuse ;  /* 0x0000000075757221 */ /* 0x100fe20000000000 */
[----:B------:R-:W-:Y:S01]  /*36d0*/  FMNMX R9, RZ, R8, !PT ;  /* 0x00000008ff097209 */ /* 0x000fe20007800000 */
[--C-:B------:R-:W-:Y:S01]  /*36e0*/  FADD R125, R125, R0.reuse ;  /* 0x000000007d7d7221 */ /* 0x100fe20000000000 */
        /* <DEDUP_REMOVED lines=12> */
[----:B------:R-:W-:-:S02]  /*37b0*/  FMNMX R107, RZ, R107, !PT ;  /* 0x0000006bff6b7209 */ /* 0x000fc40007800000 */
[----:B0-----:R-:W-:Y:S01]  /*37c0*/  FMNMX R5, RZ, R34, !PT ;  /* 0x00000022ff057209 */ /* 0x001fe20007800000 */
[----:B------:R0:W-:Y:S01]  /*37d0*/  STG.E [R2.64+0x1a0], R9 ;  /* 0x0001a00902007986 */ /* 0x0001e2000c101904 */
[----:B------:R-:W-:Y:S02]  /*37e0*/  FMNMX R115, RZ, R115, !PT ;  /* 0x00000073ff737209 */ /* 0x000fe40007800000 */
[----:B------:R-:W-:Y:S01]  /*37f0*/  FMNMX R123, RZ, R123, !PT ;  /* 0x0000007bff7b7209 */ /* 0x000fe20007800000 */
[----:B------:R2:W-:Y:S01]  /*3800*/  STG.E [R2.64+0x948c], R5 ;  /* 0x00948c0502007986 */ /* 0x0005e2000c101904 */
[----:B------:R-:W-:Y:S02]  /*3810*/  FMNMX R93, RZ, R93, !PT ;  /* 0x0000005dff5d7209 */ /* 0x000fe40007800000 */
[----:B------:R-:W-:Y:S01]  /*3820*/  FMNMX R83, RZ, R83, !PT ;  /* 0x00000053ff537209 */ /* 0x000fe20007800000 */
[----:B------:R-:W-:Y:S01]  /*3830*/  STG.E [R2.64], R107 ;  /* 0x0000006b02007986 */ /* 0x000fe2000c101904 */
[----:B------:R-:W-:-:S02]  /*3840*/  FMNMX R75, RZ, R75, !PT ;  /* 0x0000004bff4b7209 */ /* 0x000fc40007800000 */
[----:B------:R-:W-:Y:S01]  /*3850*/  FMNMX R39, RZ, R39, !PT ;  /* 0x00000027ff277209 */ /* 0x000fe20007800000 */
[----:B------:R-:W-:Y:S01]  /*3860*/  STG.E [R2.64+0x188], R115 ;  /* 0x0001887302007986 */ /* 0x000fe2000c101904 */
[----:B------:R-:W-:Y:S02]  /*3870*/  FMNMX R45, RZ, R45, !PT ;  /* 0x0000002dff2d7209 */ /* 0x000fe40007800000 */
[----:B------:R-:W-:Y:S01]  /*3880*/  FMNMX R53, RZ, R53, !PT ;  /* 0x00000035ff357209 */ /* 0x000fe20007800000 */
[----:B------:R-:W-:Y:S01]  /*3890*/  STG.E [R2.64+0x4], R123 ;  /* 0x0000047b02007986 */ /* 0x000fe2000c101904 */
[----:B------:R-:W-:Y:S02]  /*38a0*/  FMNMX R31, RZ, R31, !PT ;  /* 0x0000001fff1f7209 */ /* 0x000fe40007800000 */
[----:B------:R-:W-:Y:S01]  /*38b0*/  FMNMX R65, RZ, R65, !PT ;  /* 0x00000041ff417209 */ /* 0x000fe20007800000 */
[----:B------:R-:W-:Y:S01]  /*38c0*/  STG.E [R2.64+0x18c], R93 ;  /* 0x00018c5d02007986 */ /* 0x000fe2000c101904 */
        /* <DEDUP_REMOVED lines=46> */
[----:B-1----:R-:W-:Y:S01]  /*3bb0*/  FMNMX R7, RZ, R38, !PT ;  /* 0x00000026ff077209 */ /* 0x002fe20007800000 */
[----:B------:R-:W-:Y:S01]  /*3bc0*/  STG.E [R2.64+0x3110], R35 ;  /* 0x0031102302007986 */ /* 0x000fe2000c101904 */
[----:B0-----:R-:W-:Y:S02]  /*3bd0*/  FMNMX R9, RZ, R62, !PT ;  /* 0x0000003eff097209 */ /* 0x001fe40007800000 */
[----:B------:R-:W-:Y:S01]  /*3be0*/  FMNMX R41, RZ, R41, !PT ;  /* 0x00000029ff297209 */ /* 0x000fe20007800000 */
[----:B------:R-:W-:Y:S01]  /*3bf0*/  STG.E [R2.64+0x3298], R43 ;  /* 0x0032982b02007986 */ /* 0x000fe2000c101904 */
[----:B------:R-:W-:Y:S02]  /*3c00*/  FMNMX R49, RZ, R49, !PT ;  /* 0x00000031ff317209 */ /* 0x000fe40007800000 */
[----:B------:R-:W-:Y:S01]  /*3c10*/  FMNMX R55, RZ, R55, !PT ;  /* 0x00000037ff377209 */ /* 0x000fe20007800000 */
[----:B------:R-:W-:Y:S01]  /*3c20*/  STG.E [R2.64+0x3114], R33 ;  /* 0x0031142102007986 */ /* 0x000fe2000c101904 */
[----:B--2---:R-:W-:-:S02]  /*3c30*/  FMNMX R5, RZ, R30, !PT ;  /* 0x0000001eff057209 */ /* 0x004fc40007800000 */
[----:B------:R-:W-:Y:S01]  /*3c40*/  FMNMX R79, RZ, R79, !PT ;  /* 0x0000004fff4f7209 */ /* 0x000fe20007800000 */
[----:B------:R-:W-:Y:S01]  /*3c50*/  STG.E [R2.64+0x329c], R57 ;  /* 0x00329c3902007986 */ /* 0x000fe2000c101904 */
[----:B------:R-:W-:-:S03]  /*3c60*/  FMNMX R11, RZ, R0, !PT ;  /* 0x00000000ff0b7209 */ /* 0x000fc60007800000 */
        /* <DEDUP_REMOVED lines=28> */
.L_x_25:
        /* <DEDUP_REMOVED lines=13> */
.L_x_116:


//--------------------- .text.tvmgen_default_fused_nn_contrib_conv2d_winograd_without_weight_transform_add_nn_relu_kernel_2 --------------------------
	.section	.text.tvmgen_default_fused_nn_contrib_conv2d_winograd_without_weight_transform_add_nn_relu_kernel_2,"ax",@progbits
	.sectioninfo	@"SHI_REGISTERS=40"
	.align	128
        .global         tvmgen_default_fused_nn_contrib_conv2d_winograd_without_weight_transform_add_nn_relu_kernel_2
        .type           tvmgen_default_fused_nn_contrib_conv2d_winograd_without_weight_transform_add_nn_relu_kernel_2,@function
        .size           tvmgen_default_fused_nn_contrib_conv2d_winograd_without_weight_transform_add_nn_relu_kernel_2,(.L_x_117 - tvmgen_default_fused_nn_contrib_conv2d_winograd_without_weight_transform_add_nn_relu_kernel_2)
        .other          tvmgen_default_fused_nn_contrib_conv2d_winograd_without_weight_transform_add_nn_relu_kernel_2,@"STO_CUDA_ENTRY STV_DEFAULT"
tvmgen_default_fused_nn_contrib_conv2d_winograd_without_weight_transform_add_nn_relu_kernel_2:
.text.tvmgen_default_fused_nn_contrib_conv2d_winograd_without_weight_transform_add_nn_relu_kernel_2:
[----:B------:R-:W-:Y:S02]  /*0000*/  MOV R1, c[0x0][0x28] ;  /* 0x00000a0000017a02 */ /* 0x000fe40000000f00 */
[----:B------:R-:W0:Y:S01]  /*0010*/  S2R R33, SR_CTAID.X ;  /* 0x0000000000217919 */ /* 0x000e220000002500 */
[----:B------:R-:W-:Y:S01]  /*0020*/  MOV R12, 0x4 ;  /* 0x00000004000c7802 */ /* 0x000fe20000000f00 */
[----:B------:R-:W-:Y:S02]  /*0030*/  ULDC.64 UR4, c[0x0][0x118] ;  /* 0x0000460000047ab9 */ /* 0x000fe40000000a00 */
[----:B------:R-:W0:Y:S02]  /*0040*/  S2R R30, SR_TID.X ;  /* 0x00000000001e7919 */ /* 0x000e240000002100 */
[----:B0-----:R-:W-:-:S05]  /*0050*/  LEA R3, R33, R30, 0x7 ;  /* 0x0000001e21037211 */ /* 0x001fca00078e38ff */
[----:B------:R-:W-:-:S05]  /*0060*/  IMAD.WIDE R2, R3, R12, c[0x0][0x168] ;  /* 0x00005a0003027625 */ /* 0x000fca00078e020c */
[----:B------:R-:W2:Y:S04]  /*0070*/  LDG.E.CONSTANT R28, [R2.64] ;  /* 0x00000004021c7981 */ /* 0x000ea8000c1e9900 */
[----:B------:R-:W3:Y:S04]  /*0080*/  LDG.E.CONSTANT R10, [R2.64+0xc400] ;  /* 0x00c40004020a7981 */ /* 0x000ee8000c1e9900 */
[----:B------:R-:W4:Y:S04]  /*0090*/  LDG.E.CONSTANT R26, [R2.64+0x18800] ;  /* 0x01880004021a7981 */ /* 0x000f28000c1e9900 */
[----:B------:R-:W5:Y:S04]  /*00a0*/  LDG.E.CONSTANT R25, [R2.64+0x24c00] ;  /* 0x024c000402197981 */ /* 0x000f68000c1e9900 */
        /* <DEDUP_REMOVED lines=18> */
[----:B------:R-:W5:Y:S01]  /*01d0*/  LDG.E.CONSTANT R4, [R2.64+0x10d800] ;  /* 0x10d8000402047981 */ /* 0x000f62000c1e9900 */
[----:B------:R-:W-:-:S02]  /*01e0*/  SHF.R.S32.HI R18, RZ, 0x1, R30 ;  /* 0x00000001ff127819 */ /* 0x000fc4000001141e */
[C---:B------:R-:W-:Y:S02]  /*01f0*/  LEA R7, R33.reuse, R30, 0x1 ;  /* 0x0000001e21077211 */ /* 0x040fe400078e08ff */
[----:B------:R-:W-:Y:S02]  /*0200*/  MOV R6, RZ ;  /* 0x000000ff00067202 */ /* 0x000fe40000000f00 */
[----:B------:R-:W-:Y:S02]  /*0210*/  LEA R19, R33, R18, 0x6 ;  /* 0x0000001221137211 */ /* 0x000fe400078e30ff */
[----:B------:R-:W-:Y:S01]  /*0220*/  MOV R18, RZ ;  /* 0x000000ff00127202 */ /* 0x000fe20000000f00 */
[----:B------:R-:W-:Y:S01]  /*0230*/  IMAD.HI R29, R7, -0x6db6db6d, R6 ;  /* 0x92492493071d7827 */ /* 0x000fe200078e0206 */
[----:B------:R-:W-:-:S03]  /*0240*/  SHF.R.S32.HI R6, RZ, 0x2, R30 ;  /* 0x00000002ff067819 */ /* 0x000fc6000001141e */
[----:B------:R-:W-:Y:S01]  /*0250*/  IMAD.HI R19, R19, -0x6db6db6d, R18 ;  /* 0x9249249313137827 */ /* 0x000fe200078e0212 */
[----:B------:R-:W-:Y:S02]  /*0260*/  LEA R6, R33, R6, 0x5 ;  /* 0x0000000621067211 */ /* 0x000fe400078e28ff */
[----:B------:R-:W-:Y:S02]  /*0270*/  SHF.R.U32.HI R18, RZ, 0x1f, R29 ;  /* 0x0000001fff127819 */ /* 0x000fe4000001161d */
[----:B------:R-:W-:Y:S02]  /*0280*/  SHF.R.U32.HI R30, RZ, 0x1f, R19 ;  /* 0x0000001fff1e7819 */ /* 0x000fe40000011613 */
[----:B------:R-:W-:Y:S01]  /*0290*/  LEA.HI.SX32 R29, R29, R18, 0x1d ;  /* 0x000000121d1d7211 */ /* 0x000fe200078feaff */
[----:B------:R-:W-:Y:S01]  /*02a0*/  IMAD.HI R18, R6, 0x5397829d, RZ ;  /* 0x5397829d06127827 */ /* 0x000fe200078e02ff */
[----:B------:R-:W-:-:S03]  /*02b0*/  LEA.HI.SX32 R35, R19, R30, 0x1e ;  /* 0x0000001e13237211 */ /* 0x000fc600078ff2ff */
[----:B------:R-:W-:Y:S01]  /*02c0*/  IMAD R6, R29, -0xe, R7 ;  /* 0xfffffff21d067824 */ /* 0x000fe200078e0207 */
[----:B------:R-:W-:-:S04]  /*02d0*/  SHF.R.U32.HI R7, RZ, 0x1f, R18 ;  /* 0x0000001fff077819 */ /* 0x000fc80000011612 */
[----:B------:R-:W-:Y:S01]  /*02e0*/  LEA.HI.SX32 R7, R18, R7, 0x1c ;  /* 0x0000000712077211 */ /* 0x000fe200078fe2ff */
[----:B--2---:R-:W-:Y:S01]  /*02f0*/  FADD R19, RZ, R28 ;  /* 0x0000001cff137221 */ /* 0x004fe20000000000 */
[--C-:B---3--:R-:W-:Y:S01]  /*0300*/  FADD R33, RZ, R10.reuse ;  /* 0x0000000aff217221 */ /* 0x108fe20000000000 */
[--C-:B------:R-:W-:Y:S02]  /*0310*/  FADD R29, RZ, -R10.reuse ;  /* 0x8000000aff1d7221 */ /* 0x100fe40000000000 */
[----:B------:R-:W-:Y:S01]  /*0320*/  FADD R19, R19, R10 ;  /* 0x0000000a13137221 */ /* 0x000fe20000000000 */
[C---:B----4-:R-:W-:Y:S01]  /*0330*/  FADD R28, R26.reuse, R33 ;  /* 0x000000211a1c7221 */ /* 0x050fe20000000000 */
[----:B------:R-:W-:Y:S02]  /*0340*/  FADD R18, R26, R29 ;  /* 0x0000001d1a127221 */ /* 0x000fe40000000000 */
[----:B------:R-:W-:Y:S01]  /*0350*/  FADD R26, R19, R26 ;  /* 0x0000001a131a7221 */ /* 0x000fe20000000000 */
[----:B------:R-:W-:Y:S01]  /*0360*/  IMAD R10, R35, 0x38, R6 ;  /* 0x00000038230a7824 */ /* 0x000fe200078e0206 */
[C---:B-----5:R-:W-:Y:S01]  /*0370*/  FFMA R28, R25.reuse, 0.25, R28 ;  /* 0x3e800000191c7823 */ /* 0x060fe2000000001c */
[C-C-:B------:R-:W-:Y:S01]  /*0380*/  FFMA R6, R25.reuse, 0.125, R18.reuse ;  /* 0x3e00000019067823 */ /* 0x140fe20000000012 */
[----:B------:R-:W-:Y:S01]  /*0390*/  FADD R26, R26, R25 ;  /* 0x000000191a1a7221 */ /* 0x000fe20000000000 */
[----:B------:R-:W-:Y:S01]  /*03a0*/  FFMA R18, R25, 0.5, R18 ;  /* 0x3f00000019127823 */ /* 0x000fe20000000012 */
[C-C-:B------:R-:W-:Y:S01]  /*03b0*/  FADD R25, R21.reuse, R21.reuse ;  /* 0x0000001515197221 */ /* 0x140fe20000000000 */
[C---:B------:R-:W-:Y:S01]  /*03c0*/  FFMA R29, R21.reuse, -8, R6 ;  /* 0xc1000000151d7823 */ /* 0x040fe20000000006 */
[----:B------:R-:W-:Y:S01]  /*03d0*/  FFMA R19, R21, 4, R28 ;  /* 0x4080000015137823 */ /* 0x000fe2000000001c */
[----:B------:R-:W-:Y:S01]  /*03e0*/  FADD R21, R26, R21 ;  /* 0x000000151a157221 */ /* 0x000fe20000000000 */
[----:B------:R-:W-:Y:S01]  /*03f0*/  FADD R25, R18, -R25 ;  /* 0x8000001912197221 */ /* 0x000fe20000000000 */
[----:B------:R-:W-:Y:S01]  /*0400*/  FADD R29, R29, R24 ;  /* 0x000000181d1d7221 */ /* 0x000fe20000000000 */
[--C-:B------:R-:W-:Y:S01]  /*0410*/  FADD R33, RZ, -R20.reuse ;  /* 0x80000014ff217221 */ /* 0x100fe20000000000 */
[--C-:B------:R-:W-:Y:S01]  /*0420*/  FADD R35, RZ, R20.reuse ;  /* 0x00000014ff237221 */ /* 0x100fe20000000000 */
[----:B------:R-:W-:Y:S01]  /*0430*/  FADD R21, R21, R20 ;  /* 0x0000001415157221 */ /* 0x000fe20000000000 */
[--C-:B------:R-:W-:Y:S01]  /*0440*/  FADD R28, RZ, -R0.reuse ;  /* 0x80000000ff1c7221 */ /* 0x100fe20000000000 */
[--C-:B------:R-:W-:Y:S01]  /*0450*/  FADD R18, RZ, R0.reuse ;  /* 0x00000000ff127221 */ /* 0x100fe20000000000 */
[C---:B------:R-:W-:Y:S01]  /*0460*/  FADD R24, -R0.reuse, R33 ;  /* 0x0000002100187221 */ /* 0x040fe20000000100 */
[C---:B------:R-:W-:Y:S01]  /*0470*/  FADD R30, R0.reuse, R35 ;  /* 0x00000023001e7221 */ /* 0x040fe20000000000 */
[C---:B------:R-:W-:Y:S01]  /*0480*/  FADD R6, R0.reuse, R19 ;  /* 0x0000001300067221 */ /* 0x040fe20000000000 */
[C---:B------:R-:W-:Y:S01]  /*0490*/  FADD R26, -R0.reuse, R25 ;  /* 0x00000019001a7221 */ /* 0x040fe20000000100 */
[----:B------:R-:W-:Y:S01]  /*04a0*/  FADD R20, -R0, R29 ;  /* 0x0000001d00147221 */ /* 0x000fe20000000100 */
[----:B------:R-:W-:Y:S01]  /*04b0*/  FADD R0, R21, R0 ;  /* 0x0000000015007221 */ /* 0x000fe20000000000 */
[C-C-:B------:R-:W-:Y:S01]  /*04c0*/  FADD R25, -R31.reuse, R28.reuse ;  /* 0x0000001c1f197221 */ /* 0x140fe20000000100 */
[C---:B------:R-:W-:Y:S01]  /*04d0*/  FADD R35, R31.reuse, R28 ;  /* 0x0000001c1f237221 */ /* 0x040fe20000000000 */
[C-C-:B------:R-:W-:Y:S01]  /*04e0*/  FADD R21, -R31.reuse, R18.reuse ;  /* 0x000000121f157221 */ /* 0x140fe20000000100 */
[C---:B------:R-:W-:Y:S01]  /*04f0*/  FADD R28, R31.reuse, R18 ;  /* 0x000000121f1c7221 */ /* 0x040fe20000000000 */
[C---:B------:R-:W-:Y:S01]  /*0500*/  FADD R37, -R31.reuse, R24 ;  /* 0x000000181f257221 */ /* 0x040fe20000000100 */
[C---:B------:R-:W-:Y:S01]  /*0510*/  FADD R30, R31.reuse, R30 ;  /* 0x0000001e1f1e7221 */ /* 0x040fe20000000000 */
[C---:B------:R-:W-:Y:S01]  /*0520*/  FADD R19, R31.reuse, R26 ;  /* 0x0000001a1f137221 */ /* 0x040fe20000000000 */
[C---:B------:R-:W-:Y:S01]  /*0530*/  FADD R33, R31.reuse, R6 ;  /* 0x000000061f217221 */ /* 0x040fe20000000000 */
[----:B------:R-:W-:Y:S01]  /*0540*/  FADD R29, R31, R20 ;  /* 0x000000141f1d7221 */ /* 0x000fe20000000000 */
[----:B------:R-:W-:Y:S01]  /*0550*/  FADD R31, R0, R31 ;  /* 0x0000001f001f7221 */ /* 0x000fe20000000000 */
[C---:B------:R-:W-:Y:S01]  /*0560*/  FFMA R18, R36.reuse, -0.25, R25 ;  /* 0xbe80000024127823 */ /* 0x040fe20000000019 */
[C---:B------:R-:W-:Y:S01]  /*0570*/  FFMA R20, R36.reuse, 0.25, R28 ;  /* 0x3e80000024147823 */ /* 0x040fe2000000001c */
[C-C-:B------:R-:W-:Y:S01]  /*0580*/  FFMA R25, R36.reuse, -0.5, R21.reuse ;  /* 0xbf00000024197823 */ /* 0x140fe20000000015 */
[C---:B------:R-:W-:Y:S01]  /*0590*/  FFMA R24, R36.reuse, -0.125, R21 ;  /* 0xbe00000024187823 */ /* 0x040fe20000000015 */
[----:B------:R-:W-:Y:S01]  /*05a0*/  IMAD.WIDE R6, R7, R12, c[0x0][0x170] ;  /* 0x00005c0007067625 */ /* 0x000fe200078e020c */
[C-C-:B------:R-:W-:Y:S01]  /*05b0*/  FFMA R21, R36.reuse, 0.5, R35.reuse ;  /* 0x3f00000024157823 */ /* 0x140fe20000000023 */
[C---:B------:R-:W-:Y:S01]  /*05c0*/  FFMA R26, R36.reuse, 0.125, R35 ;  /* 0x3e000000241a7823 */ /* 0x040fe20000000023 */
[C---:B------:R-:W-:Y:S01]  /*05d0*/  FADD R28, -R36.reuse, R37 ;  /* 0x00000025241c7221 */ /* 0x040fe20000000100 */
[C---:B------:R-:W-:Y:S01]  /*05e0*/  FADD R30, R36.reuse, R30 ;  /* 0x0000001e241e7221 */ /* 0x040fe20000000000 */
[C---:B------:R-:W-:Y:S01]  /*05f0*/  FFMA R19, R36.reuse, 0.5, R19 ;  /* 0x3f00000024137823 */ /* 0x040fe20000000013 */
[C---:B------:R-:W-:Y:S01]  /*0600*/  FFMA R32, R36.reuse, 0.25, R33 ;  /* 0x3e80000024207823 */ /* 0x040fe20000000021 */
[----:B------:R-:W-:Y:S01]  /*0610*/  FFMA R34, R36, 0.125, R29 ;  /* 0x3e00000024227823 */ /* 0x000fe2000000001d */
[----:B------:R-:W-:Y:S01]  /*0620*/  FADD R36, R31, R36 ;  /* 0x000000241f247221 */ /* 0x000fe20000000000 */
[C---:B------:R-:W-:Y:S01]  /*0630*/  FADD R31, R17.reuse, R17 ;  /* 0x00000011111f7221 */ /* 0x040fe20000000000 */
[----:B------:R0:W2:Y:S01]  /*0640*/  LDG.E.CONSTANT R0, [R6.64] ;  /* 0x0000000406007981 */ /* 0x0000a2000c1e9900 */
[C---:B------:R-:W-:Y:S01]  /*0650*/  FADD R35, -R17.reuse, R28 ;  /* 0x0000001c11237221 */ /* 0x040fe20000000100 */
[C---:B------:R-:W-:Y:S01]  /*0660*/  FADD R37, R17.reuse, R30 ;  /* 0x0000001e11257221 */ /* 0x040fe20000000000 */
[----:B------:R-:W-:Y:S01]  /*0670*/  FFMA R26, R17, -8, R26 ;  /* 0xc1000000111a7823 */ /* 0x000fe2000000001a */
[C---:B------:R-:W-:Y:S01]  /*0680*/  FADD R29, R31.reuse, R25 ;  /* 0x000000191f1d7221 */ /* 0x040fe20000000000 */
[----:B------:R-:W-:Y:S01]  /*0690*/  FADD R21, -R31, R21 ;  /* 0x000000151f157221 */ /* 0x000fe20000000100 */
[----:B------:R-:W-:Y:S01]  /*06a0*/  FADD R19, R19, -R31 ;  /* 0x8000001f13137221 */ /* 0x000fe20000000000 */
[C---:B------:R-:W-:Y:S01]  /*06b0*/  FFMA R33, R17.reuse, -4, R18 ;  /* 0xc080000011217823 */ /* 0x040fe20000000012 */
[----:B0-----:R-:W-:Y:S01]  /*06c0*/  FADD R7, R36, R17 ;  /* 0x0000001124077221 */ /* 0x001fe20000000000 */
[C---:B------:R-:W-:Y:S01]  /*06d0*/  FFMA R31, R17.reuse, 4, R20 ;  /* 0x40800000111f7823 */ /* 0x040fe20000000014 */
[C---:B------:R-:W-:Y:S01]  /*06e0*/  FFMA R24, R17.reuse, 8, R24 ;  /* 0x4100000011187823 */ /* 0x040fe20000000018 */
[C---:B------:R-:W-:Y:S01]  /*06f0*/  FFMA R25, R17.reuse, 4, R32 ;  /* 0x4080000011197823 */ /* 0x040fe20000000020 */
[----:B------:R-:W-:Y:S01]  /*0700*/  FFMA R34, R17, -8, R34 ;  /* 0xc100000011227823 */ /* 0x000fe20000000022 */
[C---:B------:R-:W-:Y:S01]  /*0710*/  FADD R35, R16.reuse, R35 ;  /* 0x0000002310237221 */ /* 0x040fe20000000000 */
[----:B------:R-:W-:Y:S01]  /*0720*/  FADD R17, R16, R37 ;  /* 0x0000002510117221 */ /* 0x000fe20000000000 */
[----:B------:R-:W-:Y:S01]  /*0730*/  FADD R7, R7, R16 ;  /* 0x0000001007077221 */ /* 0x000fe20000000000 */
[C---:B------:R-:W-:Y:S01]  /*0740*/  FADD R16, R11.reuse, R26 ;  /* 0x0000001a0b107221 */ /* 0x040fe20000000000 */
[----:B------:R-:W-:Y:S01]  /*0750*/  FADD R37, -R11, R24 ;  /* 0x000000180b257221 */ /* 0x000fe20000000100 */
[----:B------:R-:W-:Y:S01]  /*0760*/  FADD R11, R34, R11 ;  /* 0x0000000b220b7221 */ /* 0x000fe20000000000 */
[C---:B------:R-:W-:Y:S01]  /*0770*/  FADD R30, -R8.reuse, R21 ;  /* 0x00000015081e7221 */ /* 0x040fe20000000100 */
[----:B------:R-:W3:Y:S01]  /*0780*/  LDG.E.CONSTANT R6, [R2.64+0x126000] ;  /* 0x1260000402067981 */ /* 0x000ee2000c1e9900 */
[C---:B------:R-:W-:Y:S01]  /*0790*/  FADD R32, R8.reuse, R31 ;  /* 0x0000001f08207221 */ /* 0x040fe20000000000 */
[C---:B------:R-:W-:Y:S01]  /*07a0*/  FADD R16, -R8.reuse, R16 ;  /* 0x0000001008107221 */ /* 0x040fe20000000100 */
[C---:B------:R-:W-:Y:S01]  /*07b0*/  FADD R18, R8.reuse, R35 ;  /* 0x0000002308127221 */ /* 0x040fe20000000000 */
[C---:B------:R-:W-:Y:S01]  /*07c0*/  FADD R20, R8.reuse, R17 ;  /* 0x0000001108147221 */ /* 0x040fe20000000000 */
[----:B------:R-:W-:Y:S01]  /*07d0*/  FADD R21, R7, R8 ;  /* 0x0000000807157221 */ /* 0x000fe20000000000 */
[C---:B------:R-:W-:Y:S01]  /*07e0*/  FADD R26, R8.reuse, R25 ;  /* 0x00000019081a7221 */ /* 0x040fe20000000000 */
[C---:B------:R-:W-:Y:S01]  /*07f0*/  FADD R24, -R8.reuse, R19 ;  /* 0x0000001308187221 */ /* 0x040fe20000000100 */
[C---:B------:R-:W-:Y:S01]  /*0800*/  FADD R17, -R8.reuse, R11 ;  /* 0x0000000b08117221 */ /* 0x040fe20000000100 */
[C---:B------:R-:W-:Y:S01]  /*0810*/  FADD R30, R5.reuse, R30 ;  /* 0x0000001e051e7221 */ /* 0x040fe20000000000 */
[C---:B------:R-:W-:Y:S01]  /*0820*/  FADD R36, -R8.reuse, R29 ;  /* 0x0000001d08247221 */ /* 0x040fe20000000100 */
[C---:B------:R-:W-:Y:S01]  /*0830*/  FADD R34, R8.reuse, R33 ;  /* 0x0000002108227221 */ /* 0x040fe20000000000 */
[----:B------:R-:W-:Y:S01]  /*0840*/  FADD R28, -R8, R37 ;  /* 0x00000025081c7221 */ /* 0x000fe20000000100 */
[C---:B------:R-:W-:Y:S01]  /*0850*/  FADD R32, R5.reuse, R32 ;  /* 0x0000002005207221 */ /* 0x040fe20000000000 */
[C---:B------:R-:W-:Y:S01]  /*0860*/  FADD R16, R5.reuse, R16 ;  /* 0x0000001005107221 */ /* 0x040fe20000000000 */
[----:B------:R-:W4:Y:S01]  /*0870*/  LDG.E.CONSTANT R11, [R2.64+0x119c00] ;  /* 0x119c0004020b7981 */ /* 0x000f22000c1e9900 */
[C---:B------:R-:W-:Y:S01]  /*0880*/  FADD R18, R5.reuse, R18 ;  /* 0x0000001205127221 */ /* 0x040fe20000000000 */
[----:B------:R-:W-:Y:S01]  /*0890*/  FADD R20, R5, R20 ;  /* 0x0000001405147221 */ /* 0x000fe20000000000 */
[----:B------:R-:W-:Y:S01]  /*08a0*/  FADD R21, R21, R5 ;  /* 0x0000000515157221 */ /* 0x000fe20000000000 */
[----:B------:R0:W5:Y:S01]  /*08b0*/  LDG.E.CONSTANT R8, [R2.64+0x132400] ;  /* 0x1324000402087981 */ /* 0x000162000c1e9900 */
[C---:B------:R-:W-:Y:S01]  /*08c0*/  FADD R26, R5.reuse, R26 ;  /* 0x0000001a051a7221 */ /* 0x040fe20000000000 */
[C---:B------:R-:W-:Y:S01]  /*08d0*/  FADD R24, R5.reuse, R24 ;  /* 0x0000001805187221 */ /* 0x040fe20000000000 */
[----:B------:R-:W-:Y:S01]  /*08e0*/  FADD R17, R5, R17 ;  /* 0x0000001105117221 */ /* 0x000fe20000000000 */
[----:B------:R-:W-:Y:S01]  /*08f0*/  FFMA R25, R15, 0.5, R30 ;  /* 0x3f0000000f197823 */ /* 0x000fe2000000001e */
[----:B------:R-:W-:Y:S01]  /*0900*/  FADD R36, R5, R36 ;  /* 0x0000002405247221 */ /* 0x000fe20000000000 */
[C---:B------:R-:W-:Y:S01]  /*0910*/  FFMA R32, R15.reuse, 0.25, R32 ;  /* 0x3e8000000f207823 */ /* 0x040fe20000000020 */
[----:B------:R-:W-:Y:S01]  /*0920*/  FFMA R30, R15, 0.125, R16 ;  /* 0x3e0000000f1e7823 */ /* 0x000fe20000000010 */
[----:B------:R-:W-:Y:S01]  /*0930*/  FADD R28, R5, R28 ;  /* 0x0000001c051c7221 */ /* 0x000fe20000000000 */
[C---:B------:R-:W-:Y:S01]  /*0940*/  FADD R18, R15.reuse, R18 ;  /* 0x000000120f127221 */ /* 0x040fe20000000000 */
[----:B------:R-:W-:Y:S01]  /*0950*/  FADD R29, R15, R20 ;  /* 0x000000140f1d7221 */ /* 0x000fe20000000000 */
[----:B------:R-:W-:Y:S01]  /*0960*/  FADD R21, R21, R15 ;  /* 0x0000000f15157221 */ /* 0x000fe20000000000 */
[C---:B------:R-:W-:Y:S01]  /*0970*/  FFMA R31, R15.reuse, 0.25, R26 ;  /* 0x3e8000000f1f7823 */ /* 0x040fe2000000001a */
[C---:B------:R-:W-:Y:S01]  /*0980*/  FFMA R16, R15.reuse, 0.5, R24 ;  /* 0x3f0000000f107823 */ /* 0x040fe20000000018 */
[----:B------:R-:W-:Y:S01]  /*0990*/  FFMA R26, R15, 0.125, R17 ;  /* 0x3e0000000f1a7823 */ /* 0x000fe20000000011 */
[----:B------:R-:W-:Y:S01]  /*09a0*/  FADD R34, R5, R34 ;  /* 0x0000002205227221 */ /* 0x000fe20000000000 */
[----:B------:R-:W-:Y:S01]  /*09b0*/  FADD R19, R13, R13 ;  /* 0x0000000d0d137221 */ /* 0x000fe20000000000 */
[----:B------:R-:W-:Y:S01]  /*09c0*/  FFMA R36, R15, 0.5, R36 ;  /* 0x3f0000000f247823 */ /* 0x000fe20000000024 */
[C---:B------:R-:W-:Y:S01]  /*09d0*/  FFMA R24, R13.reuse, 4, R32 ;  /* 0x408000000d187823 */ /* 0x040fe20000000020 */
[----:B------:R-:W-:Y:S01]  /*09e0*/  FFMA R17, R13, -8, R30 ;  /* 0xc10000000d117823 */ /* 0x000fe2000000001e */
[----:B------:R0:W2:Y:S01]  /*09f0*/  LDG.E.CONSTANT R7, [R2.64+0x13e800] ;  /* 0x13e8000402077981 */ /* 0x0000a2000c1e9900 */
[----:B------:R-:W-:Y:S01]  /*0a00*/  FFMA R28, R15, 0.125, R28 ;  /* 0x3e0000000f1c7823 */ /* 0x000fe2000000001c */
[C---:B------:R-:W-:Y:S01]  /*0a10*/  FADD R30, R13.reuse, R18 ;  /* 0x000000120d1e7221 */ /* 0x040fe20000000000 */
[----:B------:R-:W-:Y:S01]  /*0a20*/  FADD R29, R13, R29 ;  /* 0x0000001d0d1d7221 */ /* 0x000fe20000000000 */
[----:B------:R0:W2:Y:S01]  /*0a30*/  LDG.E.CONSTANT R5, [R2.64+0x14ac00] ;  /* 0x14ac000402057981 */ /* 0x0000a2000c1e9900 */
[----:B------:R-:W-:Y:S01]  /*0a40*/  FADD R32, R21, R13 ;  /* 0x0000000d15207221 */ /* 0x000fe20000000000 */
[C---:B------:R-:W-:Y:S01]  /*0a50*/  FADD R36, -R19.reuse, R36 ;  /* 0x0000002413247221 */ /* 0x040fe20000000100 */
[----:B------:R-:W-:Y:S01]  /*0a60*/  FADD R20, -R19, R25 ;  /* 0x0000001913147221 */ /* 0x000fe20000000100 */
[----:B------:R-:W-:Y:S01]  /*0a70*/  FADD R16, R16, -R19 ;  /* 0x8000001310107221 */ /* 0x000fe20000000000 */
[----:B------:R-:W-:Y:S01]  /*0a80*/  FFMA R25, R13, -8, R28 ;  /* 0xc10000000d197823 */ /* 0x000fe2000000001c */
[C---:B------:R-:W-:Y:S01]  /*0a90*/  FFMA R37, R9.reuse, 0.25, R29 ;  /* 0x3e80000009257823 */ /* 0x040fe2000000001d */
[C-C-:B------:R-:W-:Y:S01]  /*0aa0*/  FFMA R35, R9.reuse, 0.5, R30.reuse ;  /* 0x3f00000009237823 */ /* 0x140fe2000000001e */
[----:B------:R-:W-:Y:S01]  /*0ab0*/  FFMA R19, R9, 0.125, R30 ;  /* 0x3e00000009137823 */ /* 0x000fe2000000001e */
[----:B------:R-:W-:-:S02]  /*0ac0*/  FADD R32, R32, R9 ;  /* 0x0000000920207221 */ /* 0x000fc40000000000 */
[----:B------:R0:W2:Y:S01]  /*0ad0*/  LDG.E.CONSTANT R9, [R2.64+0x157000] ;  /* 0x1570000402097981 */ /* 0x0000a2000c1e9900 */
[C---:B------:R-:W-:Y:S01]  /*0ae0*/  FADD R25, R14.reuse, R25 ;  /* 0x000000190e197221 */ /* 0x040fe20000000000 */
[----:B------:R-:W-:Y:S01]  /*0af0*/  FFMA R34, R15, 0.25, R34 ;  /* 0x3e8000000f227823 */ /* 0x000fe20000000022 */
[----:B------:R-:W-:Y:S01]  /*0b00*/  FFMA R15, R13, -8, R26 ;  /* 0xc10000000d0f7823 */ /* 0x000fe2000000001a */
[C---:B------:R-:W-:Y:S01]  /*0b10*/  FFMA R30, R27.reuse, 0.25, R24 ;  /* 0x3e8000001b1e7823 */ /* 0x040fe20000000018 */
[----:B------:R-:W-:Y:S01]  /*0b20*/  FFMA R24, R27, -0.5, R25 ;  /* 0xbf0000001b187823 */ /* 0x000fe20000000019 */
[C---:B------:R-:W-:Y:S01]  /*0b30*/  FFMA R34, R13.reuse, 4, R34 ;  /* 0x408000000d227823 */ /* 0x040fe20000000022 */
[----:B------:R-:W-:Y:S01]  /*0b40*/  FADD R28, R14, R17 ;  /* 0x000000110e1c7221 */ /* 0x000fe20000000000 */
[----:B------:R-:W-:Y:S01]  /*0b50*/  FFMA R18, R13, 4, R31 ;  /* 0x408000000d127823 */ /* 0x000fe2000000001f */
[----:B------:R-:W-:Y:S01]  /*0b60*/  FADD R14, R15, R14 ;  /* 0x0000000e0f0e7221 */ /* 0x000fe20000000000 */
[C---:B------:R-:W-:Y:S01]  /*0b70*/  FADD R33, -R27.reuse, R16 ;  /* 0x000000101b217221 */ /* 0x040fe20000000100 */
[C---:B------:R-:W-:Y:S01]  /*0b80*/  FFMA R29, R27.reuse, -0.25, R20 ;  /* 0xbe8000001b1d7823 */ /* 0x040fe20000000014 */
[----:B------:R-:W-:Y:S01]  /*0b90*/  FFMA R35, R27, 0.5, R35 ;  /* 0x3f0000001b237823 */ /* 0x000fe20000000023 */
[----:B------:R-:W-:Y:S01]  /*0ba0*/  FMUL R13, R23, 0.5 ;  /* 0x3f000000170d7820 */ /* 0x000fe20000400000 */
[----:B------:R-:W-:Y:S01]  /*0bb0*/  FFMA R24, R22, 0.5, R24 ;  /* 0x3f00000016187823 */ /* 0x000fe20000000018 */
[C---:B------:R-:W-:Y:S01]  /*0bc0*/  FFMA R20, R27.reuse, -0.5, R36 ;  /* 0xbf0000001b147823 */ /* 0x040fe20000000024 */
[C---:B------:R-:W-:Y:S01]  /*0bd0*/  FFMA R26, R27.reuse, 0.5, R34 ;  /* 0x3f0000001b1a7823 */ /* 0x040fe20000000022 */
[C---:B------:R-:W-:Y:S01]  /*0be0*/  FFMA R25, R27.reuse, -0.125, R25 ;  /* 0xbe0000001b197823 */ /* 0x040fe20000000019 */
[C---:B------:R-:W-:Y:S01]  /*0bf0*/  FFMA R31, R27.reuse, -0.125, R36 ;  /* 0xbe0000001b1f7823 */ /* 0x040fe20000000024 */
[C---:B------:R-:W-:Y:S01]  /*0c00*/  FFMA R17, R27.reuse, 0.125, R34 ;  /* 0x3e0000001b117823 */ /* 0x040fe20000000022 */
[C---:B------:R-:W-:Y:S01]  /*0c10*/  FFMA R28, R27.reuse, -0.25, R28 ;  /* 0xbe8000001b1c7823 */ /* 0x040fe2000000001c */
[C---:B------:R-:W-:Y:S01]  /*0c20*/  FFMA R37, R27.reuse, 0.25, R37 ;  /* 0x3e8000001b257823 */ /* 0x040fe20000000025 */
[C---:B------:R-:W-:Y:S01]  /*0c30*/  FFMA R19, R27.reuse, 0.125, R19 ;  /* 0x3e0000001b137823 */ /* 0x040fe20000000013 */
[C---:B------:R-:W-:Y:S01]  /*0c40*/  FADD R15, R27.reuse, R18 ;  /* 0x000000121b0f7221 */ /* 0x040fe20000000000 */
[----:B------:R-:W-:Y:S01]  /*0c50*/  FADD R21, -R27, R14 ;  /* 0x0000000e1b157221 */ /* 0x000fe20000000100 */
[----:B------:R-:W-:Y:S01]  /*0c60*/  FADD R27, R32, R27 ;  /* 0x0000001b201b7221 */ /* 0x000fe20000000000 */
[C---:B------:R-:W-:Y:S01]  /*0c70*/  FADD R14, R22.reuse, R33 ;  /* 0x00000021160e7221 */ /* 0x040fe20000000000 */
[C---:B------:R-:W-:Y:S01]  /*0c80*/  FFMA R18, R22.reuse, 0.5, R35 ;  /* 0x3f00000016127823 */ /* 0x040fe20000000023 */
[----:B------:R-:W-:Y:S01]  /*0c90*/  FFMA R33, R13, 0.125, R24 ;  /* 0x3e0000000d217823 */ /* 0x000fe20000000018 */
[C---:B------:R-:W-:Y:S01]  /*0ca0*/  FFMA R20, R22.reuse, 0.5, R20 ;  /* 0x3f00000016147823 */ /* 0x040fe20000000014 */
[C---:B------:R-:W-:Y:S01]  /*0cb0*/  FFMA R26, R22.reuse, 0.5, R26 ;  /* 0x3f000000161a7823 */ /* 0x040fe2000000001a */
[C---:B------:R-:W-:Y:S01]  /*0cc0*/  FFMA R25, R22.reuse, 0.125, R25 ;  /* 0x3e00000016197823 */ /* 0x040fe20000000019 */
[C---:B------:R-:W-:Y:S01]  /*0cd0*/  FMUL R24, R23.reuse, 0.125 ;  /* 0x3e00000017187820 */ /* 0x040fe20000400000 */
[C---:B------:R-:W-:Y:S01]  /*0ce0*/  FFMA R29, R22.reuse, 0.25, R29 ;  /* 0x3e800000161d7823 */ /* 0x040fe2000000001d */
[C---:B------:R-:W-:Y:S01]  /*0cf0*/  FFMA R30, R22.reuse, 0.25, R30 ;  /* 0x3e800000161e7823 */ /* 0x040fe2000000001e */
[C---:B------:R-:W-:Y:S01]  /*0d00*/  FFMA R31, R22.reuse, 0.125, R31 ;  /* 0x3e000000161f7823 */ /* 0x040fe2000000001f */
[C---:B------:R-:W-:Y:S01]  /*0d10*/  FFMA R17, R22.reuse, 0.125, R17 ;  /* 0x3e00000016117823 */ /* 0x040fe20000000011 */
[C---:B------:R-:W-:Y:S01]  /*0d20*/  FFMA R28, R22.reuse, 0.25, R28 ;  /* 0x3e800000161c7823 */ /* 0x040fe2000000001c */
[C---:B------:R-:W-:Y:S01]  /*0d30*/  FFMA R37, R22.reuse, 0.25, R37 ;  /* 0x3e80000016257823 */ /* 0x040fe20000000025 */
[C---:B------:R-:W-:Y:S01]  /*0d40*/  FFMA R19, R22.reuse, 0.125, R19 ;  /* 0x3e00000016137823 */ /* 0x040fe20000000013 */
[C---:B------:R-:W-:Y:S01]  /*0d50*/  FADD R15, R22.reuse, R15 ;  /* 0x0000000f160f7221 */ /* 0x040fe20000000000 */
[----:B------:R-:W-:Y:S01]  /*0d60*/  FADD R21, R22, R21 ;  /* 0x0000001516157221 */ /* 0x000fe20000000000 */
[----:B------:R-:W-:Y:S01]  /*0d70*/  FMUL R16, R23, 0.25 ;  /* 0x3e80000017107820 */ /* 0x000fe20000400000 */
[----:B------:R-:W-:Y:S01]  /*0d80*/  FMUL R32, R4, 0.5 ;  /* 0x3f00000004207820 */ /* 0x000fe20000400000 */
[----:B------:R-:W-:Y:S01]  /*0d90*/  FADD R22, R27, R22 ;  /* 0x000000161b167221 */ /* 0x000fe20000000000 */
[C---:B------:R-:W-:Y:S01]  /*0da0*/  FADD R27, R13.reuse, R18 ;  /* 0x000000120d1b7221 */ /* 0x040fe20000000000 */
[C---:B------:R-:W-:Y:S01]  /*0db0*/  FFMA R20, R13.reuse, 0.5, R20 ;  /* 0x3f0000000d147823 */ /* 0x040fe20000000014 */
[----:B------:R-:W-:Y:S01]  /*0dc0*/  FFMA R35, R13, 0.25, R26 ;  /* 0x3e8000000d237823 */ /* 0x000fe2000000001a */
[----:B------:R-:W-:Y:S01]  /*0dd0*/  FFMA R18, R24, 0.125, R25 ;  /* 0x3e00000018127823 */ /* 0x000fe20000000019 */
[----:B------:R-:W-:Y:S01]  /*0de0*/  FADD R13, R14, R13 ;  /* 0x0000000d0e0d7221 */ /* 0x000fe20000000000 */
[----:B------:R-:W-:Y:S01]  /*0df0*/  FADD R25, R32, R32 ;  /* 0x0000002020197221 */ /* 0x000fe20000000000 */
[C---:B------:R-:W-:Y:S01]  /*0e00*/  FFMA R29, R16.reuse, 0.5, R29 ;  /* 0x3f000000101d7823 */ /* 0x040fe2000000001d */
[C---:B------:R-:W-:Y:S01]  /*0e10*/  FFMA R30, R16.reuse, 0.25, R30 ;  /* 0x3e800000101e7823 */ /* 0x040fe2000000001e */
[C---:B------:R-:W-:Y:S01]  /*0e20*/  FFMA R28, R16.reuse, 0.125, R28 ;  /* 0x3e000000101c7823 */ /* 0x040fe2000000001c */
[----:B------:R-:W-:Y:S01]  /*0e30*/  FADD R14, R16, R37 ;  /* 0x00000025100e7221 */ /* 0x000fe20000000000 */
[----:B------:R-:W-:-:S02]  /*0e40*/  FADD R15, R15, R16 ;  /* 0x000000100f0f7221 */ /* 0x000fc40000000000 */
[----:B------:R0:W2:Y:S01]  /*0e50*/  LDG.E.CONSTANT R16, [R2.64+0x163400] ;  /* 0x1634000402107981 */ /* 0x0000a2000c1e9900 */
[----:B------:R-:W-:Y:S01]  /*0e60*/  FADD R20, R20, -R25 ;  /* 0x8000001914147221 */ /* 0x000fe20000000000 */
[C---:B------:R-:W-:Y:S01]  /*0e70*/  FFMA R31, R24.reuse, 0.5, R31 ;  /* 0x3f000000181f7823 */ /* 0x040fe2000000001f */
[C---:B------:R-:W-:Y:S01]  /*0e80*/  FFMA R17, R24.reuse, 0.25, R17 ;  /* 0x3e80000018117823 */ /* 0x040fe20000000011 */
[----:B------:R-:W-:Y:S01]  /*0e90*/  FADD R19, R24, R19 ;  /* 0x0000001318137221 */ /* 0x000fe20000000000 */
[----:B------:R-:W-:Y:S01]  /*0ea0*/  FADD R21, R21, R24 ;  /* 0x0000001815157221 */ /* 0x000fe20000000000 */
[C---:B------:R-:W-:Y:S01]  /*0eb0*/  FMUL R25, R4.reuse, 0.25 ;  /* 0x3e80000004197820 */ /* 0x040fe20000400000 */
[----:B------:R-:W-:Y:S01]  /*0ec0*/  FMUL R24, R4, 0.125 ;  /* 0x3e00000004187820 */ /* 0x000fe20000400000 */
[----:B------:R-:W-:Y:S01]  /*0ed0*/  FADD R23, R22, R23 ;  /* 0x0000001716177221 */ /* 0x000fe20000000000 */
[C---:B------:R-:W-:Y:S01]  /*0ee0*/  FFMA R22, R32.reuse, 4, R35 ;  /* 0x4080000020167823 */ /* 0x040fe20000000023 */
[----:B------:R-:W-:Y:S01]  /*0ef0*/  FFMA R26, R32, -8, R33 ;  /* 0xc1000000201a7823 */ /* 0x000fe20000000021 */
[----:B------:R-:W-:Y:S01]  /*0f00*/  FADD R27, R27, R32 ;  /* 0x000000201b1b7221 */ /* 0x000fe20000000000 */
[C-C-:B------:R-:W-:Y:S01]  /*0f10*/  FADD R32, R25.reuse, R25.reuse ;  /* 0x0000001919207221 */ /* 0x140fe20000000000 */
[C---:B------:R-:W-:Y:S01]  /*0f20*/  FFMA R33, R25.reuse, 4, R30 ;  /* 0x4080000019217823 */ /* 0x040fe2000000001e */
[----:B------:R-:W-:Y:S01]  /*0f30*/  FFMA R28, R25, -8, R28 ;  /* 0xc1000000191c7823 */ /* 0x000fe2000000001c */
[----:B------:R-:W-:Y:S01]  /*0f40*/  FADD R25, R14, R25 ;  /* 0x000000190e197221 */ /* 0x000fe20000000000 */
[----:B------:R-:W-:Y:S01]  /*0f50*/  FFMA R35, R24, 4, R17 ;  /* 0x4080000018237823 */ /* 0x000fe20000000011 */
[----:B------:R0:W2:Y:S01]  /*0f60*/  LDG.E.CONSTANT R14, [R2.64+0x16f800] ;  /* 0x16f80004020e7981 */ /* 0x0000a2000c1e9900 */
[----:B------:R-:W-:-:S03]  /*0f70*/  FADD R37, R19, R24 ;  /* 0x0000001813257221 */ /* 0x000fc60000000000 */
[----:B------:R0:W2:Y:S01]  /*0f80*/  LDG.E.CONSTANT R17, [R2.64+0x17bc00] ;  /* 0x17bc000402117981 */ /* 0x0000a2000c1e9900 */
[----:B------:R-:W-:-:S03]  /*0f90*/  FADD R30, R4, R4 ;  /* 0x00000004041e7221 */ /* 0x000fc60000000000 */
[----:B------:R0:W2:Y:S01]  /*0fa0*/  LDG.E.CONSTANT R19, [R2.64+0x188000] ;  /* 0x1880000402137981 */ /* 0x0000a2000c1e9900 */
[----:B------:R-:W-:-:S03]  /*0fb0*/  FADD R30, R13, -R30 ;  /* 0x8000001e0d1e7221 */ /* 0x000fc60000000000 */
[----:B------:R0:W2:Y:S01]  /*0fc0*/  LDG.E.CONSTANT R13, [R2.64+0x194400] ;  /* 0x19440004020d7981 */ /* 0x0000a2000c1e9900 */
[C---:B------:R-:W-:Y:S01]  /*0fd0*/  FADD R34, R24.reuse, R24 ;  /* 0x0000001818227221 */ /* 0x040fe20000000000 */
[----:B------:R-:W-:Y:S02]  /*0fe0*/  FFMA R18, R24, -8, R18 ;  /* 0xc100000018127823 */ /* 0x000fe40000000012 */
[----:B------:R0:W2:Y:S01]  /*0ff0*/  LDG.E.CONSTANT R24, [R2.64+0x1a0800] ;  /* 0x1a08000402187981 */ /* 0x0000a2000c1e9900 */
[----:B------:R-:W-:-:S03]  /*1000*/  FADD R29, R29, -R32 ;  /* 0x800000201d1d7221 */ /* 0x000fc60000000000 */
[----:B------:R0:W2:Y:S01]  /*1010*/  LDG.E.CONSTANT R32, [R2.64+0x1acc00] ;  /* 0x1acc000402207981 */ /* 0x0000a2000c1e9900 */
[----:B------:R-:W-:Y:S01]  /*1020*/  FADD R31, R31, -R34 ;  /* 0x800000221f1f7221 */ /* 0x000fe20000000000 */
[C---:B------:R-:W-:Y:S01]  /*1030*/  FFMA R34, R4.reuse, -8, R21 ;  /* 0xc100000004227823 */ /* 0x040fe20000000015 */
[----:B------:R-:W-:Y:S01]  /*1040*/  FFMA R15, R4, 4, R15 ;  /* 0x40800000040f7823 */ /* 0x000fe2000000000f */
[----:B------:R-:W-:Y:S01]  /*1050*/  FADD R21, R23, R4 ;  /* 0x0000000417157221 */ /* 0x000fe20000000000 */
[C---:B---3--:R-:W-:Y:S01]  /*1060*/  FADD R4, R6.reuse, R6 ;  /* 0x0000000606047221 */ /* 0x048fe20000000000 */
[C---:B------:R-:W-:Y:S01]  /*1070*/  FFMA R25, R6.reuse, 4, R25 ;  /* 0x4080000006197823 */ /* 0x040fe20000000019 */
[----:B------:R-:W-:Y:S02]  /*1080*/  FFMA R37, R6, -8, R37 ;  /* 0xc100000006257823 */ /* 0x000fe40000000025 */
[----:B------:R-:W-:Y:S01]  /*1090*/  FADD R27, R27, -R4 ;  /* 0x800000041b1b7221 */ /* 0x000fe20000000000 */
[----:B------:R-:W-:Y:S01]  /*10a0*/  FADD R21, R21, R6 ;  /* 0x0000000615157221 */ /* 0x000fe20000000000 */
[C---:B----4-:R-:W-:Y:S01]  /*10b0*/  FFMA R26, R11.reuse, 0.5, R26 ;  /* 0x3f0000000b1a7823 */ /* 0x050fe2000000001a */
[C---:B0-----:R-:W-:Y:S01]  /*10c0*/  FFMA R3, R11.reuse, 0.25, R28 ;  /* 0x3e8000000b037823 */ /* 0x041fe2000000001c */
[----:B------:R-:W-:Y:S01]  /*10d0*/  FFMA R23, R11, 0.125, R18 ;  /* 0x3e0000000b177823 */ /* 0x000fe20000000012 */
[----:B------:R-:W-:Y:S01]  /*10e0*/  FADD R11, R34, R11 ;  /* 0x0000000b220b7221 */ /* 0x000fe20000000000 */
[C---:B-----5:R-:W-:Y:S01]  /*10f0*/  FADD R4, R8.reuse, R8 ;  /* 0x0000000808047221 */ /* 0x060fe20000000000 */
[C---:B------:R-:W-:Y:S01]  /*1100*/  FFMA R6, R8.reuse, -4, R29 ;  /* 0xc080000008067823 */ /* 0x040fe2000000001d */
[C---:B------:R-:W-:Y:S01]  /*1110*/  FFMA R18, R8.reuse, 4, R33 ;  /* 0x4080000008127823 */ /* 0x040fe20000000021 */
[----:B------:R-:W-:Y:S01]  /*1120*/  FFMA R34, R8, -4, R3 ;  /* 0xc080000008227823 */ /* 0x000fe20000000003 */
[----:B------:R-:W-:Y:S01]  /*1130*/  FADD R2, R4, R26 ;  /* 0x0000001a04027221 */ /* 0x000fe20000000000 */
[C---:B------:R-:W-:Y:S01]  /*1140*/  FFMA R25, R8.reuse, 4, R25 ;  /* 0x4080000008197823 */ /* 0x040fe20000000019 */
[C---:B------:R-:W-:Y:S01]  /*1150*/  FFMA R26, R8.reuse, 8, R31 ;  /* 0x41000000081a7823 */ /* 0x040fe2000000001f */
[C---:B------:R-:W-:Y:S01]  /*1160*/  FFMA R28, R8.reuse, -8, R35 ;  /* 0xc1000000081c7823 */ /* 0x040fe20000000023 */
[C---:B------:R-:W-:Y:S01]  /*1170*/  FFMA R36, R8.reuse, 8, R23 ;  /* 0x4100000008247823 */ /* 0x040fe20000000017 */
[C---:B------:R-:W-:Y:S01]  /*1180*/  FADD R30, -R8.reuse, R30 ;  /* 0x0000001e081e7221 */ /* 0x040fe20000000100 */
[C---:B------:R-:W-:Y:S01]  /*1190*/  FADD R15, R8.reuse, R15 ;  /* 0x0000000f080f7221 */ /* 0x040fe20000000000 */
[C---:B------:R-:W-:Y:S01]  /*11a0*/  FFMA R37, R8.reuse, -8, R37 ;  /* 0xc100000008257823 */ /* 0x040fe20000000025 */
[----:B------:R-:W-:Y:S01]  /*11b0*/  FADD R11, -R8, R11 ;  /* 0x0000000b080b7221 */ /* 0x000fe20000000100 */
[C---:B------:R-:W-:Y:S01]  /*11c0*/  FADD R20, R4.reuse, R20 ;  /* 0x0000001404147221 */ /* 0x040fe20000000000 */
[----:B------:R-:W-:Y:S01]  /*11d0*/  FADD R22, -R4, R22 ;  /* 0x0000001604167221 */ /* 0x000fe20000000100 */
[----:B------:R-:W-:Y:S01]  /*11e0*/  FADD R8, R21, R8 ;  /* 0x0000000815087221 */ /* 0x000fe20000000000 */
[----:B------:R-:W-:Y:S01]  /*11f0*/  FADD R4, R27, -R4 ;  /* 0x800000041b047221 */ /* 0x000fe20000000000 */
[C---:B--2---:R-:W-:Y:S01]  /*1200*/  FADD R27, R7.reuse, R7 ;  /* 0x00000007071b7221 */ /* 0x044fe20000000000 */
[C---:B------:R-:W-:Y:S01]  /*1210*/  FFMA R6, R7.reuse, 4, R6 ;  /* 0x4080000007067823 */ /* 0x040fe20000000006 */
[C---:B------:R-:W-:Y:S01]  /*1220*/  FFMA R18, R7.reuse, 4, R18 ;  /* 0x4080000007127823 */ /* 0x040fe20000000012 */
[C---:B------:R-:W-:Y:S01]  /*1230*/  FFMA R34, R7.reuse, 4, R34 ;  /* 0x4080000007227823 */ /* 0x040fe20000000022 */
[----:B------:R-:W-:Y:S01]  /*1240*/  FFMA R25, R7, 4, R25 ;  /* 0x4080000007197823 */ /* 0x000fe20000000019 */
[----:B------:R-:W-:Y:S01]  /*1250*/  FMUL R21, R5, 4 ;  /* 0x4080000005157820 */ /* 0x000fe20000400000 */
[C---:B------:R-:W-:Y:S01]  /*1260*/  FFMA R26, R7.reuse, -8, R26 ;  /* 0xc1000000071a7823 */ /* 0x040fe2000000001a */
[C---:B------:R-:W-:Y:S01]  /*1270*/  FFMA R28, R7.reuse, -8, R28 ;  /* 0xc1000000071c7823 */ /* 0x040fe2000000001c */
[C---:B------:R-:W-:Y:S01]  /*1280*/  FFMA R36, R7.reuse, -8, R36 ;  /* 0xc100000007247823 */ /* 0x040fe20000000024 */
[C---:B------:R-:W-:Y:S01]  /*1290*/  FADD R30, R7.reuse, R30 ;  /* 0x0000001e071e7221 */ /* 0x040fe20000000000 */
[C---:B------:R-:W-:Y:S01]  /*12a0*/  FADD R15, R7.reuse, R15 ;  /* 0x0000000f070f7221 */ /* 0x040fe20000000000 */
[C---:B------:R-:W-:Y:S01]  /*12b0*/  FFMA R37, R7.reuse, -8, R37 ;  /* 0xc100000007257823 */ /* 0x040fe20000000025 */
[----:B------:R-:W-:Y:S01]  /*12c0*/  FADD R11, R7, R11 ;  /* 0x0000000b070b7221 */ /* 0x000fe20000000000 */
[----:B------:R-:W-:Y:S01]  /*12d0*/  FADD R8, R8, R7 ;  /* 0x0000000708087221 */ /* 0x000fe20000000000 */
[----:B------:R-:W-:Y:S01]  /*12e0*/  FMUL R7, R5, -8 ;  /* 0xc100000005077820 */ /* 0x000fe20000400000 */
[----:B------:R-:W-:Y:S01]  /*12f0*/  FADD R22, -R27, R22 ;  /* 0x000000161b167221 */ /* 0x000fe20000000100 */
[----:B------:R-:W-:Y:S01]  /*1300*/  FMUL R3, R5, -2 ;  /* 0xc000000005037820 */ /* 0x000fe20000400000 */
[C---:B------:R-:W-:Y:S01]  /*1310*/  FFMA R6, R21.reuse, 0.5, R6 ;  /* 0x3f00000015067823 */ /* 0x040fe20000000006 */
[C---:B------:R-:W-:Y:S01]  /*1320*/  FFMA R18, R21.reuse, 0.25, R18 ;  /* 0x3e80000015127823 */ /* 0x040fe20000000012 */
[----:B------:R-:W-:Y:S01]  /*1330*/  FFMA R34, R21, 0.125, R34 ;  /* 0x3e00000015227823 */ /* 0x000fe20000000022 */
[----:B------:R-:W-:Y:S01]  /*1340*/  FADD R25, R25, R21 ;  /* 0x0000001519197221 */ /* 0x000fe20000000000 */
[C---:B------:R-:W-:Y:S01]  /*1350*/  FADD R20, -R27.reuse, R20 ;  /* 0x000000141b147221 */ /* 0x040fe20000000100 */
[----:B------:R-:W-:Y:S01]  /*1360*/  FADD R2, -R27, R2 ;  /* 0x000000021b027221 */ /* 0x000fe20000000100 */
[----:B------:R-:W-:Y:S01]  /*1370*/  FMUL R21, R9, 4 ;  /* 0x4080000009157820 */ /* 0x000fe20000400000 */
[C---:B------:R-:W-:Y:S01]  /*1380*/  FFMA R26, R7.reuse, 0.5, R26 ;  /* 0x3f000000071a7823 */ /* 0x040fe2000000001a */
[C---:B------:R-:W-:Y:S01]  /*1390*/  FFMA R28, R7.reuse, 0.25, R28 ;  /* 0x3e800000071c7823 */ /* 0x040fe2000000001c */
[----:B------:R-:W-:Y:S01]  /*13a0*/  FFMA R36, R7, 0.125, R36 ;  /* 0x3e00000007247823 */ /* 0x000fe20000000024 */
[----:B------:R-:W-:Y:S01]  /*13b0*/  FFMA R22, R3, 0.25, R22 ;  /* 0x3e80000003167823 */ /* 0x000fe20000000016 */
[----:B------:R-:W-:Y:S01]  /*13c0*/  FMUL R7, R9, -2 ;  /* 0xc000000009077820 */ /* 0x000fe20000400000 */
[C---:B------:R-:W-:Y:S01]  /*13d0*/  FFMA R20, R3.reuse, 0.5, R20 ;  /* 0x3f00000003147823 */ /* 0x040fe20000000014 */
[----:B------:R-:W-:Y:S01]  /*13e0*/  FFMA R2, R3, 0.125, R2 ;  /* 0x3e00000003027823 */ /* 0x000fe20000000002 */
[----:B------:R-:W-:Y:S01]  /*13f0*/  FADD R29, R21, R21 ;  /* 0x00000015151d7221 */ /* 0x000fe20000000000 */
[----:B------:R-:W-:Y:S01]  /*1400*/  FADD R4, R4, -R27 ;  /* 0x8000001b04047221 */ /* 0x000fe20000000000 */
[C---:B------:R-:W-:Y:S01]  /*1410*/  FADD R3, R5.reuse, R5 ;  /* 0x0000000505037221 */ /* 0x040fe20000000000 */
[C---:B------:R-:W-:Y:S01]  /*1420*/  FFMA R30, R5.reuse, 0.5, R30 ;  /* 0x3f000000051e7823 */ /* 0x040fe2000000001e */
[C---:B------:R-:W-:Y:S01]  /*1430*/  FFMA R15, R5.reuse, 0.25, R15 ;  /* 0x3e800000050f7823 */ /* 0x040fe2000000000f */
[C---:B------:R-:W-:Y:S01]  /*1440*/  FFMA R37, R5.reuse, -8, R37 ;  /* 0xc100000005257823 */ /* 0x040fe20000000025 */
[----:B------:R-:W-:Y:S01]  /*1450*/  FFMA R11, R5, 0.125, R11 ;  /* 0x3e000000050b7823 */ /* 0x000fe2000000000b */
[----:B------:R-:W-:Y:S01]  /*1460*/  FADD R8, R8, R5 ;  /* 0x0000000508087221 */ /* 0x000fe20000000000 */
[----:B------:R-:W-:Y:S01]  /*1470*/  FFMA R31, R21, 4, R18 ;  /* 0x40800000151f7823 */ /* 0x000fe20000000012 */
[----:B------:R-:W-:Y:S01]  /*1480*/  FMUL R23, R9, -8 ;  /* 0xc100000009177820 */ /* 0x000fe20000400000 */
[----:B------:R-:W-:Y:S01]  /*1490*/  FFMA R5, R7, 4, R22 ;  /* 0x4080000007057823 */ /* 0x000fe20000000016 */
[----:B------:R-:W-:Y:S01]  /*14a0*/  FADD R29, R6, -R29 ;  /* 0x8000001d061d7221 */ /* 0x000fe20000000000 */
[----:B------:R-:W-:Y:S01]  /*14b0*/  FADD R3, R4, -R3 ;  /* 0x8000000304037221 */ /* 0x000fe20000000000 */
[----:B------:R-:W-:Y:S01]  /*14c0*/  FADD R6, R9, R9 ;  /* 0x0000000909067221 */ /* 0x000fe20000000000 */
[----:B------:R-:W-:Y:S01]  /*14d0*/  SHF.L.U32 R33, R10, 0x2, RZ ;  /* 0x000000020a217819 */ /* 0x000fe200000006ff */
[--C-:B------:R-:W-:Y:S01]  /*14e0*/  FADD R18, R31, R0.reuse ;  /* 0x000000001f127221 */ /* 0x100fe20000000000 */
[----:B------:R-:W-:Y:S01]  /*14f0*/  FADD R10, R5, R0 ;  /* 0x00000000050a7221 */ /* 0x000fe20000000000 */
[----:B------:R-:W-:Y:S01]  /*1500*/  FADD R31, R23, R23 ;  /* 0x00000017171f7221 */ /* 0x000fe20000000000 */
[----:B------:R-:W-:Y:S01]  /*1510*/  FADD R3, -R6, R3 ;  /* 0x0000000306037221 */ /* 0x000fe20000000100 */
[----:B------:R-:W-:-:S02]  /*1520*/  IMAD.WIDE R4, R33, R12, c[0x0][0x160] ;  /* 0x0000580021047625 */ /* 0x000fc400078e020c */
[----:B------:R-:W-:Y:S01]  /*1530*/  FADD R26, R26, -R31 ;  /* 0x8000001f1a1a7221 */ /* 0x000fe20000000000 */
[----:B------:R-:W-:Y:S01]  /*1540*/  FMNMX R31, RZ, R10, !PT ;  /* 0x0000000aff1f7209 */ /* 0x000fe20007800000 */
[----:B------:R-:W-:Y:S01]  /*1550*/  FADD R3, R3, R0 ;  /* 0x0000000003037221 */ /* 0x000fe20000000000 */
[C---:B------:R-:W-:Y:S01]  /*1560*/  FADD R27, R7.reuse, R7 ;  /* 0x00000007071b7221 */ /* 0x040fe20000000000 */
[----:B------:R-:W-:Y:S02]  /*1570*/  FFMA R2, R7, -8, R2 ;  /* 0xc100000007027823 */ /* 0x000fe40000000002 */
[----:B------:R0:W-:Y:S01]  /*1580*/  STG.E [R4.64+0xe8], R31 ;  /* 0x0000e81f04007986 */ /* 0x0001e2000c101904 */
[C---:B------:R-:W-:Y:S01]  /*1590*/  FFMA R28, R23.reuse, 4, R28 ;  /* 0x40800000171c7823 */ /* 0x040fe2000000001c */
[----:B------:R-:W-:Y:S01]  /*15a0*/  FADD R27, R20, -R27 ;  /* 0x8000001b141b7221 */ /* 0x000fe20000000000 */
[----:B------:R-:W-:Y:S01]  /*15b0*/  FFMA R23, R23, -8, R36 ;  /* 0xc100000017177823 */ /* 0x000fe20000000024 */
[----:B------:R-:W-:-:S02]  /*15c0*/  FFMA R37, R9, -8, R37 ;  /* 0xc100000009257823 */ /* 0x000fc40000000025 */
[----:B------:R-:W-:Y:S01]  /*15d0*/  FADD R27, R27, R0 ;  /* 0x000000001b1b7221 */ /* 0x000fe20000000000 */
[----:B0-----:R-:W-:Y:S01]  /*15e0*/  FMNMX R31, RZ, R3, !PT ;  /* 0x00000003ff1f7209 */ /* 0x001fe20007800000 */
[----:B------:R-:W-:-:S04]  /*15f0*/  FADD R3, R16, R16 ;  /* 0x0000001010037221 */ /* 0x000fc80000000000 */
[----:B------:R-:W-:Y:S01]  /*1600*/  FADD R7, R2, -R3 ;  /* 0x8000000302077221 */ /* 0x000fe20000000000 */
[----:B------:R-:W-:Y:S01]  /*1610*/  FFMA R2, R16, -8, R23 ;  /* 0xc100000010027823 */ /* 0x000fe20000000017 */
[----:B------:R-:W-:Y:S01]  /*1620*/  FADD R3, R8, R9 ;  /* 0x0000000908037221 */ /* 0x000fe20000000000 */
[----:B------:R-:W-:Y:S01]  /*1630*/  FMNMX R33, RZ, R27, !PT ;  /* 0x0000001bff217209 */ /* 0x000fe20007800000 */
[----:B------:R-:W-:Y:S01]  /*1640*/  FADD R7, R7, R0 ;  /* 0x0000000007077221 */ /* 0x000fe20000000000 */
[----:B------:R-:W-:Y:S01]  /*1650*/  FADD R27, R30, -R6 ;  /* 0x800000061e1b7221 */ /* 0x000fe20000000000 */
[--C-:B------:R-:W-:Y:S01]  /*1660*/  FADD R3, R3, R0.reuse ;  /* 0x0000000003037221 */ /* 0x100fe20000000000 */
[----:B------:R-:W-:Y:S01]  /*1670*/  FADD R29, R29, R0 ;  /* 0x000000001d1d7221 */ /* 0x000fe20000000000 */
[----:B------:R-:W-:Y:S01]  /*1680*/  FADD R14, R37, R14 ;  /* 0x0000000e250e7221 */ /* 0x000fe20000000000 */
[C---:B------:R-:W-:Y:S01]  /*1690*/  FADD R2, -R17.reuse, R2 ;  /* 0x0000000211027221 */ /* 0x040fe20000000100 */
[C---:B------:R-:W-:Y:S01]  /*16a0*/  FADD R26, -R17.reuse, R26 ;  /* 0x0000001a111a7221 */ /* 0x040fe20000000100 */
[----:B------:R-:W-:Y:S01]  /*16b0*/  FADD R28, R17, R28 ;  /* 0x0000001c111c7221 */ /* 0x000fe20000000000 */
[----:B------:R-:W-:Y:S01]  /*16c0*/  FADD R14, R14, R17 ;  /* 0x000000110e0e7221 */ /* 0x000fe20000000000 */
[----:B------:R-:W-:Y:S01]  /*16d0*/  FADD R2, R19, R2 ;  /* 0x0000000213027221 */ /* 0x000fe20000000000 */
[----:B------:R-:W-:Y:S01]  /*16e0*/  FMNMX R7, RZ, R7, !PT ;  /* 0x00000007ff077209 */ /* 0x000fe20007800000 */
[----:B------:R-:W-:Y:S01]  /*16f0*/  FADD R27, R27, R0 ;  /* 0x000000001b1b7221 */ /* 0x000fe20000000000 */
[----:B------:R-:W-:Y:S01]  /*1700*/  FMNMX R3, RZ, R3, !PT ;  /* 0x00000003ff037209 */ /* 0x000fe20007800000 */
[----:B------:R-:W-:Y:S01]  /*1710*/  FFMA R11, R9, -8, R11 ;  /* 0xc1000000090b7823 */ /* 0x000fe2000000000b */
[C---:B------:R-:W-:Y:S01]  /*1720*/  FADD R26, R19.reuse, R26 ;  /* 0x0000001a131a7221 */ /* 0x040fe20000000000 */
[----:B------:R-:W-:Y:S01]  /*1730*/  FADD R28, R19, R28 ;  /* 0x0000001c131c7221 */ /* 0x000fe20000000000 */
[----:B------:R-:W-:Y:S01]  /*1740*/  FADD R14, R14, R19 ;  /* 0x000000130e0e7221 */ /* 0x000fe20000000000 */
[C---:B------:R-:W-:Y:S01]  /*1750*/  FFMA R9, R13.reuse, 0.125, R2 ;  /* 0x3e0000000d097823 */ /* 0x040fe20000000002 */
[----:B------:R-:W-:Y:S01]  /*1760*/  FMNMX R35, RZ, R29, !PT ;  /* 0x0000001dff237209 */ /* 0x000fe20007800000 */
[----:B------:R0:W-:Y:S01]  /*1770*/  STG.E [R4.64+0xec], R7 ;  /* 0x0000ec0704007986 */ /* 0x0001e2000c101904 */
[----:B------:R-:W-:Y:S01]  /*1780*/  FMNMX R29, RZ, R27, !PT ;  /* 0x0000001bff1d7209 */ /* 0x000fe20007800000 */
[----:B------:R-:W-:Y:S01]  /*1790*/  FFMA R26, R13, 0.5, R26 ;  /* 0x3f0000000d1a7823 */ /* 0x000fe2000000001a */
[----:B------:R-:W-:Y:S01]  /*17a0*/  FFMA R27, R21, -8, R34 ;  /* 0xc1000000151b7823 */ /* 0x000fe20000000022 */
[----:B------:R1:W-:Y:S01]  /*17b0*/  STG.E [R4.64], R3 ;  /* 0x0000000304007986 */ /* 0x0003e2000c101904 */
[----:B------:R-:W-:Y:S01]  /*17c0*/  FFMA R9, R24, -8, R9 ;  /* 0xc100000018097823 */ /* 0x000fe20000000009 */
[----:B------:R-:W-:Y:S01]  /*17d0*/  FADD R15, R15, R21 ;  /* 0x000000150f0f7221 */ /* 0x000fe20000000000 */
[----:B------:R-:W-:Y:S01]  /*17e0*/  FADD R25, R21, R25 ;  /* 0x0000001915197221 */ /* 0x000fe20000000000 */
[----:B0-----:R-:W-:Y:S01]  /*17f0*/  FFMA R7, R13, 0.25, R28 ;  /* 0x3e8000000d077823 */ /* 0x001fe2000000001c */
[----:B------:R-:W-:Y:S01]  /*1800*/  FADD R13, R14, R13 ;  /* 0x0000000d0e0d7221 */ /* 0x000fe20000000000 */
[----:B-1----:R-:W-:Y:S01]  /*1810*/  FADD R3, R24, R24 ;  /* 0x0000001818037221 */ /* 0x002fe20000000000 */
[----:B------:R-:W-:Y:S01]  /*1820*/  FFMA R27, R16, 4, R27 ;  /* 0x40800000101b7823 */ /* 0x000fe2000000001b */
[----:B------:R-:W-:Y:S01]  /*1830*/  FADD R11, R11, R16 ;  /* 0x000000100b0b7221 */ /* 0x000fe20000000000 */
[----:B------:R-:W-:Y:S01]  /*1840*/  FFMA R7, R24, 4, R7 ;  /* 0x4080000018077823 */ /* 0x000fe20000000007 */
[----:B------:R-:W-:Y:S01]  /*1850*/  FADD R3, R26, -R3 ;  /* 0x800000031a037221 */ /* 0x000fe20000000000 */
[----:B------:R-:W-:Y:S01]  /*1860*/  FADD R13, R13, R24 ;  /* 0x000000180d0d7221 */ /* 0x000fe20000000000 */
[----:B------:R-:W-:Y:S01]  /*1870*/  FADD R9, R9, R32 ;  /* 0x0000002009097221 */ /* 0x000fe20000000000 */
        /* <DEDUP_REMOVED lines=8> */
[----:B------:R-:W-:-:S02]  /*1900*/  FMNMX R18, RZ, R18, !PT ;  /* 0x00000012ff127209 */ /* 0x000fc40007800000 */
[----:B------:R-:W-:Y:S02]  /*1910*/  FMNMX R15, RZ, R15, !PT ;  /* 0x0000000fff0f7209 */ /* 0x000fe40007800000 */
[----:B------:R-:W-:Y:S02]  /*1920*/  FMNMX R25, RZ, R25, !PT ;  /* 0x00000019ff197209 */ /* 0x000fe40007800000 */
[----:B------:R-:W-:Y:S02]  /*1930*/  FMNMX R27, RZ, R27, !PT ;  /* 0x0000001bff1b7209 */ /* 0x000fe40007800000 */
[----:B------:R-:W-:Y:S02]  /*1940*/  FMNMX R11, RZ, R11, !PT ;  /* 0x0000000bff0b7209 */ /* 0x000fe40007800000 */
[----:B------:R-:W-:Y:S02]  /*1950*/  FMNMX R7, RZ, R7, !PT ;  /* 0x00000007ff077209 */ /* 0x000fe40007800000 */
[----:B------:R-:W-:-:S02]  /*1960*/  FMNMX R3, RZ, R3, !PT ;  /* 0x00000003ff037209 */ /* 0x000fc40007800000 */
[----:B------:R-:W-:Y:S02]  /*1970*/  FMNMX R13, RZ, R13, !PT ;  /* 0x0000000dff0d7209 */ /* 0x000fe40007800000 */
[----:B------:R-:W-:Y:S01]  /*1980*/  FMNMX R9, RZ, R9, !PT ;  /* 0x00000009ff097209 */ /* 0x000fe20007800000 */
        /* <DEDUP_REMOVED lines=14> */
.L_x_26:
        /* <DEDUP_REMOVED lines=9> */
.L_x_117:


//--------------------- .text.tvmgen_default_fused_nn_contrib_conv2d_winograd_without_weight_transform_add_nn_relu_1_kernel_1 --------------------------
	.section	.text.tvmgen_default_fused_nn_contrib_conv2d_winograd_without_weight_transform_add_nn_relu_1_kernel_1,"ax",@progbits
	.sectionflags	@"SHF_BARRIERS=1"
	.sectioninfo	@"SHI_REGISTERS=51"
	.align	128
        .global         tvmgen_default_fused_nn_contrib_conv2d_winograd_without_weight_transform_add_nn_relu_1_kernel_1
        .type           tvmgen_default_fused_nn_contrib_conv2d_winograd_without_weight_transform_add_nn_relu_1_kernel_1,@function
        .size           tvmgen_default_fused_nn_contrib_conv2d_winograd_without_weight_transform_add_nn_relu_1_kernel_1,(.L_x_118 - tvmgen_default_fused_nn_contrib_conv2d_winograd_without_weight_transform_add_nn_relu_1_kernel_1)
        .other          tvmgen_default_fused_nn_contrib_conv2d_winograd_without_weight_transform_add_nn_relu_1_kernel_1,@"STO_CUDA_ENTRY STV_DEFAULT"
tvmgen_default_fused_nn_contrib_conv2d_winograd_without_weight_transform_add_nn_relu_1_kernel_1:
.text.tvmgen_default_fused_nn_contrib_conv2d_winograd_without_weight_transform_add_nn_relu_1_kernel_1:
[----:B------:R-:W-:Y:S02]  /*0000*/  MOV R1, c[0x0][0x28] ;  /* 0x00000a0000017a02 */ /* 0x000fe40000000f00 */
[----:B------:R-:W0:Y:S01]  /*0010*/  S2R R0, SR_CTAID.Z ;  /* 0x0000000000007919 */ /* 0x000e220000002700 */
[----:B------:R-:W-:Y:S01]  /*0020*/  MOV R28, RZ ;  /* 0x000000ff001c7202 */ /* 0x000fe20000000f00 */
[----:B------:R-:W-:Y:S01]  /*0030*/  CS2R R40, SRZ ;  /* 0x0000000000287805 */ /* 0x000fe2000001ff00 */
[----:B------:R-:W-:Y:S01]  /*0040*/  MOV R5, RZ ;  /* 0x000000ff00057202 */ /* 0x000fe20000000f00 */
[----:B------:R-:W1:Y:S01]  /*0050*/  S2R R2, SR_TID.Y ;  /* 0x0000000000027919 */ /* 0x000e620000002200 */
[----:B------:R-:W-:Y:S01]  /*0060*/  MOV R20, RZ ;  /* 0x000000ff00147202 */ /* 0x000fe20000000f00 */
[----:B------:R-:W-:Y:S01]  /*0070*/  CS2R R38, SRZ ;  /* 0x0000000000267805 */ /* 0x000fe2000001ff00 */
[----:B------:R-:W-:Y:S01]  /*0080*/  MOV R35, RZ ;  /* 0x000000ff00237202 */ /* 0x000fe20000000f00 */
[----:B------:R-:W2:Y:S01]  /*0090*/  S2R R3, SR_TID.X ;  /* 0x0000000000037919 */ /* 0x000ea20000002100 */
[----:B------:R-:W-:Y:S01]  /*00a0*/  CS2R R36, SRZ ;  /* 0x0000000000247805 */ /* 0x000fe2000001ff00 */
[----:B------:R-:W-:Y:S01]  /*00b0*/  CS2R R30, SRZ ;  /* 0x00000000001e7805 */ /* 0x000fe2000001ff00 */
[----:B------:R-:W-:Y:S01]  /*00c0*/  MOV R25, RZ ;  /* 0x000000ff00197202 */ /* 0x000fe20000000f00 */
[----:B------:R-:W-:Y:S01]  /*00d0*/  ULDC.64 UR4, c[0x0][0x118] ;  /* 0x0000460000047ab9 */ /* 0x000fe20000000a00 */
[----:B------:R-:W-:-:S02]  /*00e0*/  MOV R26, RZ ;  /* 0x000000ff001a7202 */ /* 0x000fc40000000f00 */
[----:B------:R-:W-:Y:S02]  /*00f0*/  MOV R22, RZ ;  /* 0x000000ff00167202 */ /* 0x000fe40000000f00 */
[----:B------:R-:W-:Y:S02]  /*0100*/  MOV R14, RZ ;  /* 0x000000ff000e7202 */ /* 0x000fe40000000f00 */
[----:B------:R-:W-:Y:S02]  /*0110*/  MOV R12, RZ ;  /* 0x000000ff000c7202 */ /* 0x000fe40000000f00 */
.L_x_28:
[----:B------:R-:W3:Y:S01]  /*0120*/  S2R R7, SR_CTAID.Y ;  /* 0x0000000000077919 */ /* 0x000ee20000002600 */
[--C-:B-12---:R-:W-:Y:S01]  /*0130*/  IMAD R13, R2, 0x31, R3.reuse ;  /* 0x00000031020d7824 */ /* 0x106fe200078e0203 */
[C---:B0-----:R-:W-:Y:S02]  /*0140*/  LEA R9, R0.reuse, R5, 0x3 ;  /* 0x0000000500097211 */ /* 0x041fe400078e18ff */
[----:B------:R-:W-:Y:S01]  /*0150*/  MOV R4, 0x4 ;  /* 0x0000000400047802 */ /* 0x000fe20000000f00 */
[----:B------:R-:W-:Y:S01]  /*0160*/  IMAD R17, R0, 0x6200, R3 ;  /* 0x0000620000117824 */ /* 0x000fe200078e0203 */
[----:B------:R-:W-:Y:S01]  /*0170*/  SHF.L.U32 R15, R13, 0x2, RZ ;  /* 0x000000020d0f7819 */ /* 0x000fe200000006ff */
[----:B------:R-:W-:Y:S01]  /*0180*/  BAR.SYNC.DEFER_BLOCKING 0x0 ;  /* 0x0000000000007b1d */ /* 0x000fe20000010000 */
[----:B------:R-:W-:-:S02]  /*0190*/  SHF.L.U32 R9, R9, 0xb, RZ ;  /* 0x0000000b09097819 */ /* 0x000fc400000006ff */
[----:B------:R-:W-:Y:S02]  /*01a0*/  LOP3.LUT R8, R15, 0xffffff80, RZ, 0xc0, !PT ;  /* 0xffffff800f087812 */ /* 0x000fe400078ec0ff */
[----:B---3--:R-:W-:-:S04]  /*01b0*/  SHF.L.U32 R16, R7, 0x5, RZ ;  /* 0x0000000507107819 */ /* 0x008fc800000006ff */
[----:B------:R-:W-:-:S04]  /*01c0*/  LOP3.LUT R6, R16, 0xffffffe0, R13, 0xe2, !PT ;  /* 0xffffffe010067812 */ /* 0x000fc800078ee20d */
[----:B------:R-:W-:Y:S02]  /*01d0*/  IADD3 R11, R9, R6, R8 ;  /* 0x00000006090b7210 */ /* 0x000fe40007ffe008 */
[----:B------:R-:W0:Y:S01]  /*01e0*/  S2R R8, SR_CTAID.X ;  /* 0x0000000000087919 */ /* 0x000e220000002500 */
[C---:B------:R-:W-:Y:S02]  /*01f0*/  ISETP.GT.AND P0, PT, R13.reuse, 0x77, PT ;  /* 0x000000770d00780c */ /* 0x040fe40003f04270 */
[----:B------:R-:W-:Y:S01]  /*0200*/  IADD3 R18, R13, 0x4, RZ ;  /* 0x000000040d127810 */ /* 0x000fe20007ffe0ff */
[----:B------:R-:W-:Y:S01]  /*0210*/  IMAD.WIDE R10, R11, R4, c[0x0][0x170] ;  /* 0x00005c000b0a7625 */ /* 0x000fe200078e0204 */
[----:B------:R-:W-:Y:S02]  /*0220*/  ISETP.GT.OR P0, PT, R2, 0x2, P0 ;  /* 0x000000020200780c */ /* 0x000fe40000704670 */
[----:B------:R-:W-:Y:S02]  /*0230*/  SHF.L.U32 R19, R7, 0x5, RZ ;  /* 0x0000000507137819 */ /* 0x000fe400000006ff */
[----:B------:R-:W-:Y:S01]  /*0240*/  SHF.R.S32.HI R24, RZ, 0x1, R2 ;  /* 0x00000001ff187819 */ /* 0x000fe20000011402 */
[----:B------:R1:W2:Y:S01]  /*0250*/  LDG.E.CONSTANT R6, [R10.64] ;  /* 0x000000040a067981 */ /* 0x0002a2000c1e9900 */
[----:B------:R-:W-:-:S02]  /*0260*/  LOP3.LUT R18, R19, 0xffffffe0, R18, 0xe2, !PT ;  /* 0xffffffe013127812 */ /* 0x000fc400078ee212 */
[----:B-1----:R-:W-:-:S05]  /*0270*/  IADD3 R10, R15, 0x310, RZ ;  /* 0x000003100f0a7810 */ /* 0x002fca0007ffe0ff */
[----:B------:R-:W-:Y:S01]  /*0280*/  @!P0 IADD3 R15, R15, 0x620, RZ ;  /* 0x000006200f0f8810 */ /* 0x000fe20007ffe0ff */
[----:B0-----:R-:W-:Y:S01]  /*0290*/  IMAD R19, R8, 0x62, R17 ;  /* 0x0000006208137824 */ /* 0x001fe200078e0211 */
[----:B------:R-:W-:Y:S02]  /*02a0*/  @!P0 IADD3 R17, R13, 0x8, RZ ;  /* 0x000000080d118810 */ /* 0x000fe40007ffe0ff */
[----:B------:R-:W-:Y:S01]  /*02b0*/  LOP3.LUT R10, R10, 0xffffff80, RZ, 0xc0, !PT ;  /* 0xffffff800a0a7812 */ /* 0x000fe200078ec0ff */
[----:B------:R-:W-:Y:S01]  /*02c0*/  IMAD R19, R24, 0xc4, R19 ;  /* 0x000000c418137824 */ /* 0x000fe200078e0213 */
[----:B------:R-:W-:Y:S02]  /*02d0*/  LOP3.LUT R24, R2, 0x1, RZ, 0xc0, !PT ;  /* 0x0000000102187812 */ /* 0x000fe400078ec0ff */
[----:B------:R-:W-:Y:S02]  /*02e0*/  @!P0 LOP3.LUT R16, R16, 0xffffffe0, R17, 0xe2, !PT ;  /* 0xffffffe010108812 */ /* 0x000fe400078ee211 */
[----:B------:R-:W-:Y:S01]  /*02f0*/  @!P0 LOP3.LUT R15, R15, 0xffffff80, RZ, 0xc0, !PT ;  /* 0xffffff800f0f8812 */ /* 0x000fe200078ec0ff */
[----:B------:R-:W-:Y:S01]  /*0300*/  IMAD R24, R24, 0x31, R19 ;  /* 0x0000003118187824 */ /* 0x000fe200078e0213 */
[----:B------:R-:W-:-:S02]  /*0310*/  IADD3 R19, R9, R18, R10 ;  /* 0x0000001209137210 */ /* 0x000fc40007ffe00a */
[----:B------:R-:W-:Y:S01]  /*0320*/  @!P0 IADD3 R15, R9, R16, R15 ;  /* 0x00000010090f8210 */ /* 0x000fe20007ffe00f */
[----:B------:R-:W-:Y:S02]  /*0330*/  IMAD R11, R5, 0xc40, R24 ;  /* 0x00000c40050b7824 */ /* 0x000fe400078e0218 */
[----:B------:R-:W-:-:S04]  /*0340*/  IMAD.WIDE R18, R19, R4, c[0x0][0x170] ;  /* 0x00005c0013127625 */ /* 0x000fc800078e0204 */
[-C--:B------:R-:W-:Y:S02]  /*0350*/  @!P0 IMAD.WIDE R16, R15, R4.reuse, c[0x0][0x170] ;  /* 0x00005c000f108625 */ /* 0x080fe400078e0204 */
[----:B------:R-:W3:Y:S02]  /*0360*/  LDG.E.CONSTANT R18, [R18.64] ;  /* 0x0000000412127981 */ /* 0x000ee4000c1e9900 */
[----:B------:R-:W-:Y:S02]  /*0370*/  IMAD.WIDE R10, R11, R4, c[0x0][0x168] ;  /* 0x00005a000b0a7625 */ /* 0x000fe400078e0204 */
[----:B------:R-:W4:Y:S04]  /*0380*/  @!P0 LDG.E.CONSTANT R16, [R16.64] ;  /* 0x0000000410108981 */ /* 0x000f28000c1e9900 */
[----:B------:R-:W5:Y:S04]  /*0390*/  LDG.E.CONSTANT R4, [R10.64] ;  /* 0x000000040a047981 */ /* 0x000f68000c1e9900 */
[----:B------:R-:W5:Y:S04]  /*03a0*/  LDG.E.CONSTANT R24, [R10.64+0x620] ;  /* 0x000620040a187981 */ /* 0x000f68000c1e9900 */
[----:B------:R-:W5:Y:S04]  /*03b0*/  LDG.E.CONSTANT R32, [R10.64+0xc40] ;  /* 0x000c40040a207981 */ /* 0x000f68000c1e9900 */
[----:B------:R-:W5:Y:S04]  /*03c0*/  LDG.E.CONSTANT R34, [R10.64+0x1260] ;  /* 0x001260040a227981 */ /* 0x000f68000c1e9900 */
[----:B------:R-:W5:Y:S04]  /*03d0*/  LDG.E.CONSTANT R42, [R10.64+0x1880] ;  /* 0x001880040a2a7981 */ /* 0x000f68000c1e9900 */
[----:B------:R-:W5:Y:S04]  /*03e0*/  LDG.E.CONSTANT R44, [R10.64+0x1ea0] ;  /* 0x001ea0040a2c7981 */ /* 0x000f68000c1e9900 */
[----:B------:R-:W5:Y:S04]  /*03f0*/  LDG.E.CONSTANT R46, [R10.64+0x24c0] ;  /* 0x0024c0040a2e7981 */ /* 0x000f68000c1e9900 */
[----:B------:R-:W5:Y:S01]  /*0400*/  LDG.E.CONSTANT R48, [R10.64+0x2ae0] ;  /* 0x002ae0040a307981 */ /* 0x000f62000c1e9900 */
[----:B------:R-:W-:-:S03]  /*0410*/  LEA R9, R2, 0x80, 0x3 ;  /* 0x0000008002097811 */ /* 0x000fc600078e18ff */
[----:B--2---:R0:W-:Y:S02]  /*0420*/  STS [R13.X4], R6 ;  /* 0x000000060d007388 */ /* 0x0041e40000004800 */
[----:B0-----:R-:W-:-:S04]  /*0430*/  LEA R6, R3, 0x800, 0x2 ;  /* 0x0000080003067811 */ /* 0x001fc800078e10ff */
[----:B------:R-:W-:Y:S01]  /*0440*/  IADD3 R6, R6, 0x188, RZ ;  /* 0x0000018806067810 */ /* 0x000fe20007ffe0ff */
[----:B---3--:R-:W-:Y:S04]  /*0450*/  STS [R13.X4+0x310], R18 ;  /* 0x000310120d007388 */ /* 0x008fe80000004800 */
[----:B----4-:R-:W-:Y:S04]  /*0460*/  @!P0 STS [R13.X4+0x620], R16 ;  /* 0x000620100d008388 */ /* 0x010fe80000004800 */
[----:B-----5:R0:W-:Y:S04]  /*0470*/  STS [R13.X4+0x800], R4 ;  /* 0x000800040d007388 */ /* 0x0201e80000004800 */
[----:B------:R1:W-:Y:S04]  /*0480*/  STS [R13.X4+0xb10], R24 ;  /* 0x000b10180d007388 */ /* 0x0003e80000004800 */
[----:B------:R1:W-:Y:S04]  /*0490*/  STS [R13.X4+0xe20], R32 ;  /* 0x000e20200d007388 */ /* 0x0003e80000004800 */
[----:B------:R1:W-:Y:S04]  /*04a0*/  STS [R13.X4+0x1130], R34 ;  /* 0x001130220d007388 */ /* 0x0003e80000004800 */
[----:B------:R1:W-:Y:S04]  /*04b0*/  STS [R13.X4+0x1440], R42 ;  /* 0x0014402a0d007388 */ /* 0x0003e80000004800 */
[----:B------:R1:W-:Y:S04]  /*04c0*/  STS [R13.X4+0x1750], R44 ;  /* 0x0017502c0d007388 */ /* 0x0003e80000004800 */
[----:B------:R1:W-:Y:S04]  /*04d0*/  STS [R13.X4+0x1a60], R46 ;  /* 0x001a602e0d007388 */ /* 0x0003e80000004800 */
[----:B------:R1:W-:Y:S01]  /*04e0*/  STS [R13.X4+0x1d70], R48 ;  /* 0x001d70300d007388 */ /* 0x0003e20000004800 */
[----:B0-----:R-:W-:-:S03]  /*04f0*/  MOV R4, 0x80 ;  /* 0x0000008000047802 */ /* 0x001fc60000000f00 */
[----:B------:R-:W-:Y:S06]  /*0500*/  BAR.SYNC.DEFER_BLOCKING 0x0 ;  /* 0x0000000000007b1d */ /* 0x000fec0000010000 */
.L_x_27:
[----:B------:R-:W-:Y:S01]  /*0510*/  LDS R29, [R6+-0x188] ;  /* 0xfffe7800061d7984 */ /* 0x000fe20000000800 */
[----:B------:R-:W-:-:S03]  /*0520*/  IADD3 R4, R4, 0x400, RZ ;  /* 0x0000040004047810 */ /* 0x000fc60007ffe0ff */
[----:B------:R-:W0:Y:S01]  /*0530*/  LDS.64 R16, [R9+-0x80] ;  /* 0xffff800009107984 */ /* 0x000e220000000a00 */
[----:B------:R-:W-:-:S03]  /*0540*/  ISETP.NE.AND P0, PT, R4, 0x880, PT ;  /* 0x000008800400780c */ /* 0x000fc60003f05270 */
[----:B------:R-:W2:Y:S04]  /*0550*/  LDS R15, [R6+-0xc4] ;  /* 0xffff3c00060f7984 */ /* 0x000ea80000000800 */
[----:B------:R-:W3:Y:S04]  /*0560*/  LDS.64 R10, [R9+-0x60] ;  /* 0xffffa000090a7984 */ /* 0x000ee80000000a00 */
[----:B-1----:R-:W1:Y:S01]  /*0570*/  LDS.64 R32, [R9+-0x40] ;  /* 0xffffc00009207984 */ /* 0x002e620000000a00 */
[C---:B0-----:R-:W-:Y:S01]  /*0580*/  FFMA R34, R29.reuse, R17, R20 ;  /* 0x000000111d227223 */ /* 0x041fe20000000014 */
[----:B------:R-:W-:-:S02]  /*0590*/  FFMA R13, R29, R16, R28 ;  /* 0x000000101d0d7223 */ /* 0x000fc4000000001c */
[----:B------:R-:W0:Y:S01]  /*05a0*/  LDS.64 R20, [R9+-0x20] ;  /* 0xffffe00009147984 */ /* 0x000e220000000a00 */
[----:B--2---:R-:W-:Y:S01]  /*05b0*/  FFMA R23, R16, R15, R35 ;  /* 0x0000000f10177223 */ /* 0x004fe20000000023 */
[----:B------:R-:W-:Y:S02]  /*05c0*/  FFMA R18, R15, R17, R40 ;  /* 0x000000110f127223 */ /* 0x000fe40000000028 */
[----:B------:R-:W-:Y:S01]  /*05d0*/  LDS.64 R16, [R9] ;  /* 0x0000000009107984 */ /* 0x000fe20000000a00 */
[C---:B---3--:R-:W-:Y:S01]  /*05e0*/  FFMA R27, R29.reuse, R10, R38 ;  /* 0x0000000a1d1b7223 */ /* 0x048fe20000000026 */
[-C--:B------:R-:W-:Y:S01]  /*05f0*/  FFMA R28, R29, R11.reuse, R36 ;  /* 0x0000000b1d1c7223 */ /* 0x080fe20000000024 */
[----:B------:R-:W-:Y:S01]  /*0600*/  FFMA R24, R15, R11, R30 ;  /* 0x0000000b0f187223 */ /* 0x000fe2000000001e */
[----:B------:R-:W-:Y:S01]  /*0610*/  FFMA R19, R10, R15, R41 ;  /* 0x0000000f0a137223 */ /* 0x000fe20000000029 */
[C---:B-1----:R-:W-:Y:S01]  /*0620*/  FFMA R35, R29.reuse, R32, R25 ;  /* 0x000000201d237223 */ /* 0x042fe20000000019 */
[----:B------:R-:W-:Y:S01]  /*0630*/  FFMA R26, R29, R33, R26 ;  /* 0x000000211d1a7223 */ /* 0x000fe2000000001a */
[----:B------:R-:W-:Y:S01]  /*0640*/  FFMA R25, R32, R15, R39 ;  /* 0x0000000f20197223 */ /* 0x000fe20000000027 */
[----:B------:R-:W1:Y:S01]  /*0650*/  LDS R30, [R6] ;  /* 0x00000000061e7984 */ /* 0x000e620000000800 */
[----:B------:R-:W-:-:S03]  /*0660*/  FFMA R33, R15, R33, R22 ;  /* 0x000000210f217223 */ /* 0x000fc60000000016 */
[----:B------:R-:W2:Y:S04]  /*0670*/  LDS R32, [R6+0xc4] ;  /* 0x0000c40006207984 */ /* 0x000ea80000000800 */
[----:B------:R-:W3:Y:S01]  /*0680*/  LDS.64 R10, [R9+0x40] ;  /* 0x00004000090a7984 */ /* 0x000ee20000000a00 */
[C---:B0-----:R-:W-:Y:S01]  /*0690*/  FFMA R31, R29.reuse, R20, R31 ;  /* 0x000000141d1f7223 */ /* 0x041fe2000000001f */
[----:B------:R-:W-:Y:S01]  /*06a0*/  FFMA R29, R29, R21, R14 ;  /* 0x000000151d1d7223 */ /* 0x000fe2000000000e */
[----:B------:R-:W-:Y:S01]  /*06b0*/  FFMA R37, R20, R15, R37 ;  /* 0x0000000f14257223 */ /* 0x000fe20000000025 */
[----:B------:R-:W-:Y:S02]  /*06c0*/  FFMA R21, R15, R21, R12 ;  /* 0x000000150f157223 */ /* 0x000fe4000000000c */
[----:B------:R-:W0:Y:S01]  /*06d0*/  LDS.64 R14, [R9+0x20] ;  /* 0x00002000090e7984 */ /* 0x000e220000000a00 */
[C---:B-1----:R-:W-:Y:S01]  /*06e0*/  FFMA R22, R30.reuse, R16, R13 ;  /* 0x000000101e167223 */ /* 0x042fe2000000000d */
[----:B------:R-:W-:-:S02]  /*06f0*/  FFMA R34, R30, R17, R34 ;  /* 0x000000111e227223 */ /* 0x000fc40000000022 */
[----:B------:R-:W1:Y:S01]  /*0700*/  LDS.64 R12, [R9+0x60] ;  /* 0x00006000090c7984 */ /* 0x000e620000000a00 */
[----:B--2---:R-:W-:Y:S01]  /*0710*/  FFMA R23, R16, R32, R23 ;  /* 0x0000002010177223 */ /* 0x004fe20000000017 */
[----:B------:R-:W-:Y:S01]  /*0720*/  FFMA R18, R32, R17, R18 ;  /* 0x0000001120127223 */ /* 0x000fe20000000012 */
[----:B---3--:R-:W-:Y:S01]  /*0730*/  FFMA R17, R30, R10, R35 ;  /* 0x0000000a1e117223 */ /* 0x008fe20000000023 */
[----:B------:R-:W-:Y:S01]  /*0740*/  FFMA R25, R10, R32, R25 ;  /* 0x000000200a197223 */ /* 0x000fe20000000019 */
[C---:B------:R-:W-:Y:S01]  /*0750*/  FFMA R26, R30.reuse, R11, R26 ;  /* 0x0000000b1e1a7223 */ /* 0x040fe2000000001a */
[----:B------:R-:W-:Y:S01]  /*0760*/  LDS R35, [R6+0x24c] ;  /* 0x00024c0006237984 */ /* 0x000fe20000000800 */
[CC--:B0-----:R-:W-:Y:S01]  /*0770*/  FFMA R16, R30.reuse, R15.reuse, R28 ;  /* 0x0000000f1e107223 */ /* 0x0c1fe2000000001c */
[----:B------:R-:W-:Y:S01]  /*0780*/  FFMA R27, R30, R14, R27 ;  /* 0x0000000e1e1b7223 */ /* 0x000fe2000000001b */
[-C--:B------:R-:W-:Y:S01]  /*0790*/  FFMA R19, R14, R32.reuse, R19 ;  /* 0x000000200e137223 */ /* 0x080fe20000000013 */
[C---:B------:R-:W-:Y:S01]  /*07a0*/  FFMA R24, R32.reuse, R15, R24 ;  /* 0x0000000f20187223 */ /* 0x040fe20000000018 */
[----:B------:R-:W-:Y:S01]  /*07b0*/  FFMA R28, R32, R11, R33 ;  /* 0x0000000b201c7223 */ /* 0x000fe20000000021 */
[----:B------:R-:W0:Y:S04]  /*07c0*/  LDS.64 R14, [R9+0xa0] ;  /* 0x0000a000090e7984 */ /* 0x000e280000000a00 */
[----:B------:R-:W2:Y:S01]  /*07d0*/  LDS.64 R10, [R9+0x80] ;  /* 0x00008000090a7984 */ /* 0x000ea20000000a00 */
[----:B-1----:R-:W-:Y:S01]  /*07e0*/  FFMA R37, R12, R32, R37 ;  /* 0x000000200c257223 */ /* 0x002fe20000000025 */
[----:B------:R-:W-:Y:S01]  /*07f0*/  FFMA R31, R30, R12, R31 ;  /* 0x0000000c1e1f7223 */ /* 0x000fe2000000001f */
[-C--:B------:R-:W-:Y:S01]  /*0800*/  FFMA R32, R32, R13.reuse, R21 ;  /* 0x0000000d20207223 */ /* 0x080fe20000000015 */
[----:B------:R-:W1:Y:S01]  /*0810*/  LDS R33, [R6+0x188] ;  /* 0x0001880006217984 */ /* 0x000e620000000800 */
[----:B------:R-:W-:-:S03]  /*0820*/  FFMA R30, R30, R13, R29 ;  /* 0x0000000d1e1e7223 */ /* 0x000fc6000000001d */
[----:B------:R-:W3:Y:S04]  /*0830*/  LDS.64 R20, [R9+0xc0] ;  /* 0x0000c00009147984 */ /* 0x000ee80000000a00 */
[----:B------:R-:W-:Y:S01]  /*0840*/  LDS R29, [R6+0x3d4] ;  /* 0x0003d400061d7984 */ /* 0x000fe20000000800 */
[----:B0-----:R-:W-:Y:S01]  /*0850*/  FFMA R13, R14, R35, R19 ;  /* 0x000000230e0d7223 */ /* 0x001fe20000000013 */
[C---:B------:R-:W-:Y:S01]  /*0860*/  FFMA R24, R35.reuse, R15, R24 ;  /* 0x0000000f23187223 */ /* 0x040fe20000000018 */
[----:B--2---:R-:W-:Y:S01]  /*0870*/  FFMA R12, R35, R11, R18 ;  /* 0x0000000b230c7223 */ /* 0x004fe20000000012 */
[----:B------:R-:W-:Y:S01]  /*0880*/  FFMA R23, R10, R35, R23 ;  /* 0x000000230a177223 */ /* 0x000fe20000000017 */
[----:B------:R-:W0:Y:S01]  /*0890*/  LDS.64 R18, [R9+0xe0] ;  /* 0x0000e00009127984 */ /* 0x000e220000000a00 */
[C---:B-1----:R-:W-:Y:S01]  /*08a0*/  FFMA R22, R33.reuse, R10, R22 ;  /* 0x0000000a21167223 */ /* 0x042fe20000000016 */
[C---:B------:R-:W-:Y:S01]  /*08b0*/  FFMA R10, R33.reuse, R11, R34 ;  /* 0x0000000b210a7223 */ /* 0x040fe20000000022 */
[C---:B------:R-:W-:Y:S01]  /*08c0*/  FFMA R11, R33.reuse, R14, R27 ;  /* 0x0000000e210b7223 */ /* 0x040fe2000000001b */
[C---:B------:R-:W-:Y:S01]  /*08d0*/  FFMA R14, R33.reuse, R15, R16 ;  /* 0x0000000f210e7223 */ /* 0x040fe20000000010 */
[C---:B---3--:R-:W-:Y:S01]  /*08e0*/  FFMA R15, R33.reuse, R20, R17 ;  /* 0x00000014210f7223 */ /* 0x048fe20000000011 */
[----:B------:R-:W-:Y:S01]  /*08f0*/  LDS R27, [R6+0x310] ;  /* 0x00031000061b7984 */ /* 0x000fe20000000800 */
[----:B------:R-:W-:Y:S01]  /*0900*/  FFMA R25, R20, R35, R25 ;  /* 0x0000002314197223 */ /* 0x000fe20000000019 */
[-C--:B------:R-:W-:Y:S01]  /*0910*/  FFMA R26, R33, R21.reuse, R26 ;  /* 0x00000015211a7223 */ /* 0x080fe2000000001a */
[----:B------:R-:W-:Y:S01]  /*0920*/  FFMA R28, R35, R21, R28 ;  /* 0x00000015231c7223 */ /* 0x000fe2000000001c */
[----:B------:R-:W1:Y:S04]  /*0930*/  LDS.64 R16, [R9+0x100] ;  /* 0x0001000009107984 */ /* 0x000e680000000a00 */
[----:B------:R-:W2:Y:S01]  /*0940*/  LDS.64 R20, [R9+0x140] ;  /* 0x0001400009147984 */ /* 0x000ea20000000a00 */
[C---:B0-----:R-:W-:Y:S01]  /*0950*/  FFMA R31, R33.reuse, R18, R31 ;  /* 0x00000012211f7223 */ /* 0x041fe2000000001f */
[----:B------:R-:W-:Y:S01]  /*0960*/  FFMA R37, R18, R35, R37 ;  /* 0x0000002312257223 */ /* 0x000fe20000000025 */
[-C--:B------:R-:W-:Y:S01]  /*0970*/  FFMA R30, R33, R19.reuse, R30 ;  /* 0x00000013211e7223 */ /* 0x080fe2000000001e */
[----:B------:R-:W-:-:S02]  /*0980*/  FFMA R32, R35, R19, R32 ;  /* 0x0000001323207223 */ /* 0x000fc40000000020 */
[----:B------:R-:W0:Y:S01]  /*0990*/  LDS.64 R18, [R9+0x120] ;  /* 0x0001200009127984 */ /* 0x000e220000000a00 */
[C---:B-1----:R-:W-:Y:S01]  /*09a0*/  FFMA R33, R27.reuse, R16, R22 ;  /* 0x000000101b217223 */ /* 0x042fe20000000016 */
[----:B------:R-:W-:Y:S01]  /*09b0*/  FFMA R35, R16, R29, R23 ;  /* 0x0000001d10237223 */ /* 0x000fe20000000017 */
[-C--:B------:R-:W-:Y:S01]  /*09c0*/  FFMA R10, R27, R17.reuse, R10 ;  /* 0x000000111b0a7223 */ /* 0x080fe2000000000a */
[----:B------:R-:W-:Y:S01]  /*09d0*/  FFMA R16, R29, R17, R12 ;  /* 0x000000111d107223 */ /* 0x000fe2000000000c */
[----:B------:R-:W1:Y:S01]  /*09e0*/  LDS.64 R22, [R9+0x160] ;  /* 0x0001600009167984 */ /* 0x000e620000000a00 */
[C---:B--2---:R-:W-:Y:S01]  /*09f0*/  FFMA R36, R27.reuse, R20, R15 ;  /* 0x000000141b247223 */ /* 0x044fe2000000000f */
[-C--:B------:R-:W-:Y:S01]  /*0a00*/  FFMA R26, R27, R21.reuse, R26 ;  /* 0x000000151b1a7223 */ /* 0x080fe2000000001a */
[----:B------:R-:W-:Y:S01]  /*0a10*/  FFMA R28, R29, R21, R28 ;  /* 0x000000151d1c7223 */ /* 0x000fe2000000001c */
[-C--:B------:R-:W-:Y:S01]  /*0a20*/  FFMA R25, R20, R29.reuse, R25 ;  /* 0x0000001d14197223 */ /* 0x080fe20000000019 */
[----:B------:R-:W-:Y:S01]  /*0a30*/  LDS R21, [R6+0x498] ;  /* 0x0004980006157984 */ /* 0x000fe20000000800 */
[----:B0-----:R-:W-:Y:S01]  /*0a40*/  FFMA R17, R18, R29, R13 ;  /* 0x0000001d12117223 */ /* 0x001fe2000000000d */
[----:B------:R-:W-:-:S02]  /*0a50*/  FFMA R34, R27, R19, R14 ;  /* 0x000000131b227223 */ /* 0x000fc4000000000e */
[----:B------:R-:W0:Y:S01]  /*0a60*/  LDS.64 R12, [R9+0x180] ;  /* 0x00018000090c7984 */ /* 0x000e220000000a00 */
[----:B------:R-:W-:Y:S01]  /*0a70*/  FFMA R11, R27, R18, R11 ;  /* 0x000000121b0b7223 */ /* 0x000fe2000000000b */
[----:B------:R-:W-:Y:S02]  /*0a80*/  FFMA R24, R29, R19, R24 ;  /* 0x000000131d187223 */ /* 0x000fe40000000018 */
[----:B------:R-:W2:Y:S01]  /*0a90*/  LDS.64 R14, [R9+0x1a0] ;  /* 0x0001a000090e7984 */ /* 0x000ea20000000a00 */
[-C--:B-1----:R-:W-:Y:S01]  /*0aa0*/  FFMA R30, R27, R23.reuse, R30 ;  /* 0x000000171b1e7223 */ /* 0x082fe2000000001e */
[----:B------:R-:W-:Y:S01]  /*0ab0*/  FFMA R32, R29, R23, R32 ;  /* 0x000000171d207223 */ /* 0x000fe20000000020 */
[----:B------:R-:W-:Y:S01]  /*0ac0*/  FFMA R31, R27, R22, R31 ;  /* 0x000000161b1f7223 */ /* 0x000fe2000000001f */
[----:B------:R-:W-:Y:S01]  /*0ad0*/  FFMA R22, R22, R29, R37 ;  /* 0x0000001d16167223 */ /* 0x000fe20000000025 */
[----:B------:R-:W1:Y:S04]  /*0ae0*/  LDS.64 R18, [R9+0x1c0] ;  /* 0x0001c00009127984 */ /* 0x000e680000000a00 */
[----:B------:R-:W3:Y:S01]  /*0af0*/  LDS R37, [R6+0x55c] ;  /* 0x00055c0006257984 */ /* 0x000ee20000000800 */
[C---:B0-----:R-:W-:Y:S01]  /*0b00*/  FFMA R20, R21.reuse, R13, R10 ;  /* 0x0000000d15147223 */ /* 0x041fe2000000000a */
[C---:B------:R-:W-:Y:S01]  /*0b10*/  FFMA R33, R21.reuse, R12, R33 ;  /* 0x0000000c15217223 */ /* 0x040fe20000000021 */
[C---:B--2---:R-:W-:Y:S01]  /*0b20*/  FFMA R23, R21.reuse, R14, R11 ;  /* 0x0000000e15177223 */ /* 0x044fe2000000000b */
[C---:B------:R-:W-:Y:S01]  /*0b30*/  FFMA R34, R21.reuse, R15, R34 ;  /* 0x0000000f15227223 */ /* 0x040fe20000000022 */
[----:B------:R-:W0:Y:S01]  /*0b40*/  LDS.64 R10, [R9+0x1e0] ;  /* 0x0001e000090a7984 */ /* 0x000e220000000a00 */
[C---:B-1----:R-:W-:Y:S01]  /*0b50*/  FFMA R27, R21.reuse, R18, R36 ;  /* 0x00000012151b7223 */ /* 0x042fe20000000024 */
[----:B------:R-:W-:-:S02]  /*0b60*/  FFMA R26, R21, R19, R26 ;  /* 0x00000013151a7223 */ /* 0x000fc4000000001a */
[----:B------:R-:W-:Y:S01]  /*0b70*/  LDS R36, [R6+0x620] ;  /* 0x0006200006247984 */ /* 0x000fe20000000800 */
[----:B---3--:R-:W-:Y:S01]  /*0b80*/  FFMA R29, R18, R37, R25 ;  /* 0x00000025121d7223 */ /* 0x008fe20000000019 */
[C---:B------:R-:W-:Y:S02]  /*0b90*/  FFMA R28, R37.reuse, R19, R28 ;  /* 0x00000013251c7223 */ /* 0x040fe4000000001c */
[----:B------:R-:W-:Y:S01]  /*0ba0*/  LDS R25, [R6+0x6e4] ;  /* 0x0006e40006197984 */ /* 0x000fe20000000800 */
[----:B------:R-:W-:Y:S01]  /*0bb0*/  FFMA R35, R12, R37, R35 ;  /* 0x000000250c237223 */ /* 0x000fe20000000023 */
[C---:B------:R-:W-:Y:S01]  /*0bc0*/  FFMA R16, R37.reuse, R13, R16 ;  /* 0x0000000d25107223 */ /* 0x040fe20000000010 */
[----:B------:R-:W-:Y:S01]  /*0bd0*/  FFMA R17, R14, R37, R17 ;  /* 0x000000250e117223 */ /* 0x000fe20000000011 */
[----:B------:R-:W1:Y:S01]  /*0be0*/  LDS.64 R18, [R9+0x260] ;  /* 0x0002600009127984 */ /* 0x000e620000000a00 */
[----:B------:R-:W-:-:S03]  /*0bf0*/  FFMA R24, R37, R15, R24 ;  /* 0x0000000f25187223 */ /* 0x000fc60000000018 */
[----:B------:R-:W2:Y:S04]  /*0c00*/  LDS.64 R12, [R9+0x200] ;  /* 0x00020000090c7984 */ /* 0x000ea80000000a00 */
[----:B------:R-:W3:Y:S01]  /*0c10*/  LDS.64 R14, [R9+0x240] ;  /* 0x00024000090e7984 */ /* 0x000ee20000000a00 */
[C---:B0-----:R-:W-:Y:S01]  /*0c20*/  FFMA R31, R21.reuse, R10, R31 ;  /* 0x0000000a151f7223 */ /* 0x041fe2000000001f */
[----:B------:R-:W-:Y:S01]  /*0c30*/  FFMA R22, R10, R37, R22 ;  /* 0x000000250a167223 */ /* 0x000fe20000000016 */
[-C--:B------:R-:W-:Y:S01]  /*0c40*/  FFMA R21, R21, R11.reuse, R30 ;  /* 0x0000000b15157223 */ /* 0x080fe2000000001e */
[----:B------:R-:W-:Y:S02]  /*0c50*/  FFMA R32, R37, R11, R32 ;  /* 0x0000000b25207223 */ /* 0x000fe40000000020 */
[----:B------:R-:W0:Y:S01]  /*0c60*/  LDS.64 R10, [R9+0x220] ;  /* 0x00022000090a7984 */ /* 0x000e220000000a00 */
[----:B-1----:R-:W-:Y:S01]  /*0c70*/  FFMA R31, R36, R18, R31 ;  /* 0x00000012241f7223 */ /* 0x002fe2000000001f */
[----:B------:R-:W-:-:S02]  /*0c80*/  FFMA R37, R18, R25, R22 ;  /* 0x0000001912257223 */ /* 0x000fc40000000016 */
[----:B------:R-:W-:Y:S01]  /*0c90*/  LDS R22, [R6+0x7a8] ;  /* 0x0007a80006167984 */ /* 0x000fe20000000800 */
[----:B--2---:R-:W-:Y:S01]  /*0ca0*/  FFMA R33, R36, R12, R33 ;  /* 0x0000000c24217223 */ /* 0x004fe20000000021 */
[----:B------:R-:W-:Y:S01]  /*0cb0*/  FFMA R35, R12, R25, R35 ;  /* 0x000000190c237223 */ /* 0x000fe20000000023 */
[CC--:B------:R-:W-:Y:S01]  /*0cc0*/  FFMA R20, R36.reuse, R13.reuse, R20 ;  /* 0x0000000d24147223 */ /* 0x0c0fe20000000014 */
[----:B------:R-:W-:Y:S01]  /*0cd0*/  LDS R18, [R6+0x86c] ;  /* 0x00086c0006127984 */ /* 0x000fe20000000800 */
[C---:B------:R-:W-:Y:S01]  /*0ce0*/  FFMA R16, R25.reuse, R13, R16 ;  /* 0x0000000d19107223 */ /* 0x040fe20000000010 */
[----:B---3--:R-:W-:Y:S01]  /*0cf0*/  FFMA R27, R36, R14, R27 ;  /* 0x0000000e241b7223 */ /* 0x008fe2000000001b */
[----:B------:R-:W-:Y:S01]  /*0d00*/  FFMA R29, R14, R25, R29 ;  /* 0x000000190e1d7223 */ /* 0x000fe2000000001d */
[CC--:B------:R-:W-:Y:S01]  /*0d10*/  FFMA R26, R36.reuse, R15.reuse, R26 ;  /* 0x0000000f241a7223 */ /* 0x0c0fe2000000001a */
[C---:B------:R-:W-:Y:S01]  /*0d20*/  FFMA R28, R25.reuse, R15, R28 ;  /* 0x0000000f191c7223 */ /* 0x040fe2000000001c */
[----:B------:R-:W1:Y:S04]  /*0d30*/  LDS.64 R12, [R9+0x2a0] ;  /* 0x0002a000090c7984 */ /* 0x000e680000000a00 */
[----:B------:R-:W2:Y:S01]  /*0d40*/  LDS.64 R14, [R9+0x2c0] ;  /* 0x0002c000090e7984 */ /* 0x000ea20000000a00 */
[----:B0-----:R-:W-:Y:S01]  /*0d50*/  FFMA R23, R36, R10, R23 ;  /* 0x0000000a24177223 */ /* 0x001fe20000000017 */
[----:B------:R-:W-:Y:S01]  /*0d60*/  FFMA R17, R10, R25, R17 ;  /* 0x000000190a117223 */ /* 0x000fe20000000011 */
[CC--:B------:R-:W-:Y:S01]  /*0d70*/  FFMA R34, R36.reuse, R11.reuse, R34 ;  /* 0x0000000b24227223 */ /* 0x0c0fe20000000022 */
[C---:B------:R-:W-:Y:S01]  /*0d80*/  FFMA R24, R25.reuse, R11, R24 ;  /* 0x0000000b19187223 */ /* 0x040fe20000000018 */
[-C--:B------:R-:W-:Y:S01]  /*0d90*/  FFMA R36, R36, R19.reuse, R21 ;  /* 0x0000001324247223 */ /* 0x080fe20000000015 */
[----:B------:R-:W0:Y:S01]  /*0da0*/  LDS.64 R10, [R9+0x280] ;  /* 0x00028000090a7984 */ /* 0x000e220000000a00 */
[----:B------:R-:W-:-:S03]  /*0db0*/  FFMA R19, R25, R19, R32 ;  /* 0x0000001319137223 */ /* 0x000fc60000000020 */
[----:B------:R-:W-:Y:S01]  /*0dc0*/  LDS R21, [R6+0x9f4] ;  /* 0x0009f40006157984 */ /* 0x000fe20000000800 */
[----:B-1----:R-:W-:Y:S01]  /*0dd0*/  FFMA R23, R22, R12, R23 ;  /* 0x0000000c16177223 */ /* 0x002fe20000000017 */
[----:B------:R-:W-:Y:S01]  /*0de0*/  FFMA R17, R12, R18, R17 ;  /* 0x000000120c117223 */ /* 0x000fe20000000011 */
[-C--:B------:R-:W-:Y:S01]  /*0df0*/  FFMA R34, R22, R13.reuse, R34 ;  /* 0x0000000d16227223 */ /* 0x080fe20000000022 */
[----:B------:R-:W-:Y:S01]  /*0e00*/  FFMA R30, R18, R13, R24 ;  /* 0x0000000d121e7223 */ /* 0x000fe20000000018 */
[----:B--2---:R-:W-:Y:S01]  /*0e10*/  FFMA R27, R22, R14, R27 ;  /* 0x0000000e161b7223 */ /* 0x004fe2000000001b */
[----:B------:R-:W-:Y:S01]  /*0e20*/  FFMA R29, R14, R18, R29 ;  /* 0x000000120e1d7223 */ /* 0x000fe2000000001d */
[-C--:B------:R-:W-:Y:S01]  /*0e30*/  FFMA R26, R22, R15.reuse, R26 ;  /* 0x0000000f161a7223 */ /* 0x080fe2000000001a */
[----:B------:R-:W-:Y:S01]  /*0e40*/  FFMA R32, R18, R15, R28 ;  /* 0x0000000f12207223 */ /* 0x000fe2000000001c */
[----:B------:R1:W-:Y:S04]  /*0e50*/  LDS R24, [R6+0x930] ;  /* 0x0009300006187984 */ /* 0x0003e80000000800 */
[----:B------:R-:W2:Y:S04]  /*0e60*/  LDS.64 R12, [R9+0x300] ;  /* 0x00030000090c7984 */ /* 0x000ea80000000a00 */
[----:B------:R-:W3:Y:S01]  /*0e70*/  LDS.64 R14, [R9+0x320] ;  /* 0x00032000090e7984 */ /* 0x000ee20000000a00 */
[----:B-1----:R-:W-:Y:S01]  /*0e80*/  IADD3 R6, R6, 0xc40, RZ ;  /* 0x00000c4006067810 */ /* 0x002fe20007ffe0ff */
[----:B0-----:R-:W-:Y:S01]  /*0e90*/  FFMA R33, R22, R10, R33 ;  /* 0x0000000a16217223 */ /* 0x001fe20000000021 */
[----:B------:R-:W-:Y:S01]  /*0ea0*/  FFMA R35, R10, R18, R35 ;  /* 0x000000120a237223 */ /* 0x000fe20000000023 */
[-C--:B------:R-:W-:Y:S01]  /*0eb0*/  FFMA R20, R22, R11.reuse, R20 ;  /* 0x0000000b16147223 */ /* 0x080fe20000000014 */
[----:B------:R-:W-:-:S02]  /*0ec0*/  FFMA R16, R18, R11, R16 ;  /* 0x0000000b12107223 */ /* 0x000fc40000000010 */
[----:B------:R-:W0:Y:S01]  /*0ed0*/  LDS.64 R10, [R9+0x2e0] ;  /* 0x0002e000090a7984 */ /* 0x000e220000000a00 */
[----:B--2---:R-:W-:Y:S01]  /*0ee0*/  FFMA R28, R24, R12, R33 ;  /* 0x0000000c181c7223 */ /* 0x004fe20000000021 */
[----:B------:R-:W-:Y:S01]  /*0ef0*/  FFMA R35, R12, R21, R35 ;  /* 0x000000150c237223 */ /* 0x000fe20000000023 */
[CC--:B------:R-:W-:Y:S01]  /*0f00*/  FFMA R20, R24.reuse, R13.reuse, R20 ;  /* 0x0000000d18147223 */ /* 0x0c0fe20000000014 */
[C---:B------:R-:W-:Y:S01]  /*0f10*/  FFMA R40, R21.reuse, R13, R16 ;  /* 0x0000000d15287223 */ /* 0x040fe20000000010 */
[----:B---3--:R-:W-:Y:S01]  /*0f20*/  FFMA R38, R24, R14, R23 ;  /* 0x0000000e18267223 */ /* 0x008fe20000000017 */
[----:B------:R-:W-:Y:S01]  /*0f30*/  FFMA R41, R14, R21, R17 ;  /* 0x000000150e297223 */ /* 0x000fe20000000011 */
[----:B------:R-:W-:Y:S01]  /*0f40*/  FFMA R30, R21, R15, R30 ;  /* 0x0000000f151e7223 */ /* 0x000fe2000000001e */
[----:B0-----:R-:W-:Y:S01]  /*0f50*/  FFMA R31, R22, R10, R31 ;  /* 0x0000000a161f7223 */ /* 0x001fe2000000001f */
[----:B------:R-:W-:Y:S01]  /*0f60*/  FFMA R37, R10, R18, R37 ;  /* 0x000000120a257223 */ /* 0x000fe20000000025 */
[-C--:B------:R-:W-:Y:S01]  /*0f70*/  FFMA R42, R22, R11.reuse, R36 ;  /* 0x0000000b162a7223 */ /* 0x080fe20000000024 */
[----:B------:R-:W-:Y:S01]  /*0f80*/  FFMA R44, R18, R11, R19 ;  /* 0x0000000b122c7223 */ /* 0x000fe20000000013 */
[C---:B------:R-:W-:Y:S01]  /*0f90*/  FFMA R36, R24.reuse, R15, R34 ;  /* 0x0000000f18247223 */ /* 0x040fe20000000022 */
[----:B------:R-:W0:Y:S04]  /*0fa0*/  LDS.64 R18, [R9+0x340] ;  /* 0x0003400009127984 */ /* 0x000e280000000a00 */
[----:B------:R1:W2:Y:S02]  /*0fb0*/  LDS.64 R10, [R9+0x360] ;  /* 0x00036000090a7984 */ /* 0x0002a40000000a00 */
[----:B-1----:R-:W-:Y:S01]  /*0fc0*/  IADD3 R9, R9, 0x400, RZ ;  /* 0x0000040009097810 */ /* 0x002fe20007ffe0ff */
[----:B0-----:R-:W-:Y:S01]  /*0fd0*/  FFMA R25, R24, R18, R27 ;  /* 0x0000001218197223 */ /* 0x001fe2000000001b */
[----:B------:R-:W-:Y:S01]  /*0fe0*/  FFMA R39, R18, R21, R29 ;  /* 0x0000001512277223 */ /* 0x000fe2000000001d */
[CC--:B------:R-:W-:Y:S01]  /*0ff0*/  FFMA R26, R24.reuse, R19.reuse, R26 ;  /* 0x00000013181a7223 */ /* 0x0c0fe2000000001a */
[C---:B------:R-:W-:Y:S01]  /*1000*/  FFMA R22, R21.reuse, R19, R32 ;  /* 0x0000001315167223 */ /* 0x040fe20000000020 */
[----:B--2---:R-:W-:Y:S01]  /*1010*/  FFMA R31, R24, R10, R31 ;  /* 0x0000000a181f7223 */ /* 0x004fe2000000001f */
[----:B------:R-:W-:Y:S01]  /*1020*/  FFMA R37, R10, R21, R37 ;  /* 0x000000150a257223 */ /* 0x000fe20000000025 */
[-C--:B------:R-:W-:Y:S01]  /*1030*/  FFMA R14, R24, R11.reuse, R42 ;  /* 0x0000000b180e7223 */ /* 0x080fe2000000002a */
[----:B------:R-:W-:Y:S01]  /*1040*/  FFMA R12, R21, R11, R44 ;  /* 0x0000000b150c7223 */ /* 0x000fe2000000002c */
[----:B------:R-:W-:Y:S05]  /*1050*/  @P0 BRA `(.L_x_27) ;  /* 0xfffff4b000000947 */ /* 0x000fea000383ffff */
[----:B------:R-:W-:-:S04]  /*1060*/  IADD3 R5, R5, 0x1, RZ ;  /* 0x0000000105057810 */ /* 0x000fc80007ffe0ff */
[----:B------:R-:W-:-:S13]  /*1070*/  ISETP.GE.U32.AND P0, PT, R5, 0x8, PT ;  /* 0x000000080500780c */ /* 0x000fda0003f06070 */
[----:B------:R-:W-:Y:S05]  /*1080*/  @!P0 BRA `(.L_x_28) ;  /* 0xfffff09000008947 */ /* 0x000fea000383ffff */
[----:B------:R-:W0:Y:S02]  /*1090*/  S2R R3, SR_TID.X ;  /* 0x0000000000037919 */ /* 0x000e240000002100 */
[----:B0-----:R-:W-:Y:S01]  /*10a0*/  IMAD R0, R0, 0x6200, R3 ;  /* 0x0000620000007824 */ /* 0x001fe200078e0203 */
[----:B------:R-:W-:-:S03]  /*10b0*/  MOV R3, 0x4 ;  /* 0x0000000400037802 */ /* 0x000fc60000000f00 */
[----:B------:R-:W-:-:S04]  /*10c0*/  IMAD R7, R7, 0x1880, R0 ;  /* 0x0000188007077824 */ /* 0x000fc800078e0200 */
[----:B------:R-:W-:-:S04]  /*10d0*/  IMAD R7, R2, 0x188, R7 ;  /* 0x0000018802077824 */ /* 0x000fc800078e0207 */
[----:B------:R-:W-:-:S04]  /*10e0*/  IMAD R2, R8, 0x62, R7 ;  /* 0x0000006208027824 */ /* 0x000fc800078e0207 */
[----:B------:R-:W-:-:S05]  /*10f0*/  IMAD.WIDE R2, R2, R3, c[0x0][0x160] ;  /* 0x0000580002027625 */ /* 0x000fca00078e0203 */
[----:B------:R-:W-:Y:S04]  /*1100*/  STG.E [R2.64], R28 ;  /* 0x0000001c02007986 */ /* 0x000fe8000c101904 */
        /* <DEDUP_REMOVED lines=16> */
.L_x_29:
        /* <DEDUP_REMOVED lines=15> */
.L_x_118:


//--------------------- .text.tvmgen_default_fused_nn_dense_add_kernel --------------------------
	.section	.text.tvmgen_default_fused_nn_dense_add_kernel,"ax",@progbits
	.sectionflags	@"SHF_BARRIERS=1"
	.sectioninfo	@"SHI_REGISTERS=62"
	.align	128
        .global         tvmgen_default_fused_nn_dense_add_kernel
        .type           tvmgen_default_fused_nn_dense_add_kernel,@function
        .size           tvmgen_default_fused_nn_dense_add_kernel,(.L_x_119 - tvmgen_default_fused_nn_dense_add_kernel)
        .other          tvmgen_default_fused_nn_dense_add_kernel,@"STO_CUDA_ENTRY STV_DEFAULT"
tvmgen_default_fused_nn_dense_add_kernel:
.text.tvmgen_default_fused_nn_dense_add_kernel:
[----:B------:R-:W-:Y:S02]  /*0000*/  MOV R1, c[0x0][0x28] ;  /* 0x00000a0000017a02 */ /* 0x000fe40000000f00 */
[----:B------:R-:W0:Y:S01]  /*0010*/  S2R R9, SR_TID.X ;  /* 0x0000000000097919 */ /* 0x000e220000002100 */
[----:B------:R-:W-:Y:S01]  /*0020*/  MOV R7, 0x4 ;  /* 0x0000000400077802 */ /* 0x000fe20000000f00 */
[----:B------:R-:W-:Y:S02]  /*0030*/  ULDC.64 UR4, c[0x0][0x118] ;  /* 0x0000460000047ab9 */ /* 0x000fe40000000a00 */
[----:B------:R-:W1:Y:S02]  /*0040*/  S2R R6, SR_CTAID.X ;  /* 0x0000000000067919 */ /* 0x000e640000002500 */
[----:B0-----:R-:W-:Y:S01]  /*0050*/  IMAD.WIDE R4, R9, R7, c[0x0][0x168] ;  /* 0x00005a0009047625 */ /* 0x001fe200078e0207 */
[----:B-1----:R-:W-:-:S04]  /*0060*/  LEA R2, R6, R9, 0xb ;  /* 0x0000000906027211 */ /* 0x002fc800078e58ff */
[----:B------:R-:W2:Y:S01]  /*0070*/  LDG.E.CONSTANT R43, [R4.64] ;  /* 0x00000004042b7981 */ /* 0x000ea2000c1e9900 */
[----:B------:R-:W-:-:S03]  /*0080*/  IMAD.WIDE R2, R2, R7, c[0x0][0x170] ;  /* 0x00005c0002027625 */ /* 0x000fc600078e0207 */
[----:B------:R-:W3:Y:S04]  /*0090*/  LDG.E.CONSTANT R42, [R4.64+0x100] ;  /* 0x00010004042a7981 */ /* 0x000ee8000c1e9900 */
[----:B------:R-:W2:Y:S04]  /*00a0*/  LDG.E.CONSTANT R0, [R2.64] ;  /* 0x0000000402007981 */ /* 0x000ea8000c1e9900 */
[----:B------:R-:W3:Y:S04]  /*00b0*/  LDG.E.CONSTANT R45, [R2.64+0x100] ;  /* 0x00010004022d7981 */ /* 0x000ee8000c1e9900 */
[----:B------:R-:W4:Y:S04]  /*00c0*/  LDG.E.CONSTANT R54, [R4.64+0x200] ;  /* 0x0002000404367981 */ /* 0x000f28000c1e9900 */
        /* <DEDUP_REMOVED lines=44> */
[----:B------:R0:W5:Y:S01]  /*0390*/  LDG.E.CONSTANT R59, [R2.64+0x1f00] ;  /* 0x001f0004023b7981 */ /* 0x000162000c1e9900 */
[----:B--2---:R-:W-:-:S03]  /*03a0*/  FFMA R0, R0, R43, RZ ;  /* 0x0000002b00007223 */ /* 0x004fc600000000ff */
[----:B------:R-:W2:Y:S01]  /*03b0*/  LDG.E.CONSTANT R43, [R4.64+0x1900] ;  /* 0x00190004042b7981 */ /* 0x000ea2000c1e9900 */
[----:B---3--:R-:W-:-:S03]  /*03c0*/  FFMA R0, R45, R42, R0 ;  /* 0x0000002a2d007223 */ /* 0x008fc60000000000 */
[----:B------:R-:W3:Y:S04]  /*03d0*/  LDG.E.CONSTANT R45, [R4.64+0x1800] ;  /* 0x00180004042d7981 */ /* 0x000ee8000c1e9900 */
[----:B------:R0:W3:Y:S01]  /*03e0*/  LDG.E.CONSTANT R42, [R2.64+0x1800] ;  /* 0x00180004022a7981 */ /* 0x0000e2000c1e9900 */
[----:B----4-:R-:W-:-:S03]  /*03f0*/  FFMA R54, R57, R54, R0 ;  /* 0x0000003639367223 */ /* 0x010fc60000000000 */
[----:B------:R0:W2:Y:S01]  /*0400*/  LDG.E.CONSTANT R0, [R2.64+0x1900] ;  /* 0x0019000402007981 */ /* 0x0000a2000c1e9900 */
[----:B-----5:R-:W-:-:S03]  /*0410*/  FFMA R57, R49, R46, R54 ;  /* 0x0000002e31397223 */ /* 0x020fc60000000036 */
[----:B------:R-:W4:Y:S04]  /*0420*/  LDG.E.CONSTANT R49, [R4.64+0x1a00] ;  /* 0x001a000404317981 */ /* 0x000f28000c1e9900 */
[----:B------:R0:W4:Y:S01]  /*0430*/  LDG.E.CONSTANT R46, [R2.64+0x1a00] ;  /* 0x001a0004022e7981 */ /* 0x000122000c1e9900 */
[----:B------:R-:W-:-:S03]  /*0440*/  FFMA R54, R48, R51, R57 ;  /* 0x0000003330367223 */ /* 0x000fc60000000039 */
[----:B------:R-:W5:Y:S04]  /*0450*/  LDG.E.CONSTANT R51, [R4.64+0x1b00] ;  /* 0x001b000404337981 */ /* 0x000f68000c1e9900 */
[----:B------:R0:W5:Y:S01]  /*0460*/  LDG.E.CONSTANT R48, [R2.64+0x1b00] ;  /* 0x001b000402307981 */ /* 0x000162000c1e9900 */
[----:B------:R-:W-:-:S03]  /*0470*/  FFMA R54, R55, R52, R54 ;  /* 0x0000003437367223 */ /* 0x000fc60000000036 */
[----:B------:R-:W5:Y:S04]  /*0480*/  LDG.E.CONSTANT R55, [R4.64+0x1c00] ;  /* 0x001c000404377981 */ /* 0x000f68000c1e9900 */
[----:B------:R0:W5:Y:S01]  /*0490*/  LDG.E.CONSTANT R52, [R2.64+0x1c00] ;  /* 0x001c000402347981 */ /* 0x000162000c1e9900 */
[----:B------:R-:W-:-:S03]  /*04a0*/  FFMA R58, R53, R50, R54 ;  /* 0x00000032353a7223 */ /* 0x000fc60000000036 */
[----:B------:R-:W5:Y:S04]  /*04b0*/  LDG.E.CONSTANT R54, [R4.64+0x1d00] ;  /* 0x001d000404367981 */ /* 0x000f68000c1e9900 */
[----:B------:R0:W5:Y:S04]  /*04c0*/  LDG.E.CONSTANT R53, [R2.64+0x1d00] ;  /* 0x001d000402357981 */ /* 0x000168000c1e9900 */
[----:B------:R-:W5:Y:S04]  /*04d0*/  LDG.E.CONSTANT R50, [R4.64+0x1e00] ;  /* 0x001e000404327981 */ /* 0x000f68000c1e9900 */
[----:B------:R0:W5:Y:S01]  /*04e0*/  LDG.E.CONSTANT R57, [R2.64+0x1e00] ;  /* 0x001e000402397981 */ /* 0x000162000c1e9900 */
[----:B------:R-:W-:-:S04]  /*04f0*/  FFMA R10, R41, R10, R58 ;  /* 0x0000000a290a7223 */ /* 0x000fc8000000003a */
        /* <DEDUP_REMOVED lines=15> */
[----:B------:R-:W-:Y:S01]  /*05f0*/  FFMA R11, R44, R47, R11 ;  /* 0x0000002f2c0b7223 */ /* 0x000fe2000000000b */
[----:B0-----:R-:W-:-:S03]  /*0600*/  VOTE.ANY R3, PT, PT ;  /* 0x0000000000037806 */ /* 0x001fc600038e0100 */
[----:B---3--:R-:W-:-:S04]  /*0610*/  FFMA R11, R42, R45, R11 ;  /* 0x0000002d2a0b7223 */ /* 0x008fc8000000000b */
[----:B--2---:R-:W-:-:S04]  /*0620*/  FFMA R11, R0, R43, R11 ;  /* 0x0000002b000b7223 */ /* 0x004fc8000000000b */
[----:B----4-:R-:W-:-:S04]  /*0630*/  FFMA R11, R46, R49, R11 ;  /* 0x000000312e0b7223 */ /* 0x010fc8000000000b */
[----:B-----5:R-:W-:-:S04]  /*0640*/  FFMA R11, R48, R51, R11 ;  /* 0x00000033300b7223 */ /* 0x020fc8000000000b */
[----:B------:R-:W-:-:S04]  /*0650*/  FFMA R52, R52, R55, R11 ;  /* 0x0000003734347223 */ /* 0x000fc8000000000b */
[----:B------:R-:W-:-:S04]  /*0660*/  FFMA R52, R53, R54, R52 ;  /* 0x0000003635347223 */ /* 0x000fc80000000034 */
[----:B------:R-:W-:-:S04]  /*0670*/  FFMA R50, R57, R50, R52 ;  /* 0x0000003239327223 */ /* 0x000fc80000000034 */
[----:B------:R-:W-:-:S05]  /*0680*/  FFMA R50, R59, R56, R50 ;  /* 0x000000383b327223 */ /* 0x000fca0000000032 */
[----:B------:R-:W0:Y:S02]  /*0690*/  SHFL.DOWN PT, R5, R50, 0x10, 0x1f ;  /* 0x0a001f0032057f89 */ /* 0x000e2400000e0000 */
[----:B0-----:R-:W-:-:S05]  /*06a0*/  FADD R0, R50, R5 ;  /* 0x0000000532007221 */ /* 0x001fca0000000000 */
[----:B------:R-:W0:Y:S02]  /*06b0*/  SHFL.DOWN PT, R5, R0, 0x8, 0x1f ;  /* 0x09001f0000057f89 */ /* 0x000e2400000e0000 */
[----:B0-----:R-:W-:-:S05]  /*06c0*/  FADD R2, R0, R5 ;  /* 0x0000000500027221 */ /* 0x001fca0000000000 */
[----:B------:R-:W0:Y:S02]  /*06d0*/  SHFL.DOWN PT, R5, R2, 0x4, 0x1f ;  /* 0x08801f0002057f89 */ /* 0x000e2400000e0000 */
[----:B0-----:R-:W-:-:S05]  /*06e0*/  FADD R4, R2, R5 ;  /* 0x0000000502047221 */ /* 0x001fca0000000000 */
[----:B------:R-:W0:Y:S01]  /*06f0*/  SHFL.DOWN PT, R5, R4, 0x2, 0x1f ;  /* 0x08401f0004057f89 */ /* 0x000e2200000e0000 */
[----:B------:R-:W-:Y:S01]  /*0700*/  LOP3.LUT P0, RZ, R9, 0x1f, RZ, 0xc0, !PT ;  /* 0x0000001f09ff7812 */ /* 0x000fe2000780c0ff */
[----:B0-----:R-:W-:-:S05]  /*0710*/  FADD R10, R4, R5 ;  /* 0x00000005040a7221 */ /* 0x001fca0000000000 */
[----:B------:R-:W0:Y:S07]  /*0720*/  SHFL.DOWN PT, R5, R10, 0x1, 0x1f ;  /* 0x08201f000a057f89 */ /* 0x000e2e00000e0000 */
[----:B------:R-:W-:Y:S02]  /*0730*/  @!P0 SHF.R.S32.HI R11, RZ, 0x5, R9 ;  /* 0x00000005ff0b8819 */ /* 0x000fe40000011409 */
[----:B------:R-:W-:Y:S01]  /*0740*/  ISETP.GT.AND P1, PT, R9, 0x1, PT ;  /* 0x000000010900780c */ /* 0x000fe20003f24270 */
[----:B0-----:R-:W-:-:S05]  /*0750*/  @!P0 FADD R12, R10, R5 ;  /* 0x000000050a0c8221 */ /* 0x001fca0000000000 */
[----:B------:R-:W-:Y:S04]  /*0760*/  @!P0 STS [R11.X4+0x4], R12 ;  /* 0x0000040c0b008388 */ /* 0x000fe80000004800 */
[----:B------:R-:W-:Y:S06]  /*0770*/  BAR.SYNC.DEFER_BLOCKING 0x0 ;  /* 0x0000000000007b1d */ /* 0x000fec0000010000 */
[----:B------:R-:W0:Y:S01]  /*0780*/  @!P1 LDS R8, [R9.X4+0x4] ;  /* 0x0000040009089984 */ /* 0x000e220000004800 */
[----:B------:R-:W-:-:S02]  /*0790*/  VOTE.ANY R5, PT, PT ;  /* 0x0000000000057806 */ /* 0x000fc400038e0100 */
[----:B------:R-:W-:-:S04]  /*07a0*/  ISETP.NE.AND P0, PT, R9, RZ, PT ;  /* 0x000000ff0900720c */ /* 0x000fc80003f05270 */
[----:B0-----:R-:W0:Y:S02]  /*07b0*/  SHFL.DOWN PT, R5, R8, 0x1, 0x1f ;  /* 0x08201f0008057f89 */ /* 0x001e2400000e0000 */
[----:B0-----:R-:W-:-:S07]  /*07c0*/  FADD R0, R8, R5 ;  /* 0x0000000508007221 */ /* 0x001fce0000000000 */
[----:B------:R-:W-:Y:S04]  /*07d0*/  @!P0 STS [RZ], R0 ;  /* 0x00000000ff008388 */ /* 0x000fe80000000800 */
[----:B------:R-:W-:Y:S06]  /*07e0*/  BAR.SYNC.DEFER_BLOCKING 0x0 ;  /* 0x0000000000007b1d */ /* 0x000fec0000010000 */
[----:B------:R-:W0:Y:S04]  /*07f0*/  @!P0 LDS R2, [RZ] ;  /* 0x00000000ff028984 */ /* 0x000e280000000800 */
[----:B0-----:R0:W-:Y:S04]  /*0800*/  @!P0 STS [0xc], R2 ;  /* 0x00000c02ff008388 */ /* 0x0011e80000000800 */
[----:B------:R-:W-:Y:S06]  /*0810*/  BAR.SYNC.DEFER_BLOCKING 0x0 ;  /* 0x0000000000007b1d */ /* 0x000fec0000010000 */
[----:B------:R-:W-:Y:S05]  /*0820*/  @P0 EXIT ;  /* 0x000000000000094d */ /* 0x000fea0003800000 */
[CC--:B0-----:R-:W-:Y:S01]  /*0830*/  IMAD.WIDE R2, R6.reuse, R7.reuse, c[0x0][0x178] ;  /* 0x00005e0006027625 */ /* 0x0c1fe200078e0207 */
[----:B------:R-:W0:Y:S05]  /*0840*/  LDS R0, [0xc] ;  /* 0x00000c00ff007984 */ /* 0x000e2a0000000800 */
[----:B------:R-:W0:Y:S01]  /*0850*/  LDG.E.CONSTANT R3, [R2.64] ;  /* 0x0000000402037981 */ /* 0x000e22000c1e9900 */
[----:B------:R-:W-:Y:S01]  /*0860*/  IMAD.WIDE R6, R6, R7, c[0x0][0x160] ;  /* 0x0000580006067625 */ /* 0x000fe200078e0207 */
[----:B0-----:R-:W-:-:S05]  /*0870*/  FADD R5, R0, R3 ;  /* 0x0000000300057221 */ /* 0x001fca0000000000 */
[----:B------:R-:W-:Y:S01]  /*0880*/  STG.E [R6.64], R5 ;  /* 0x0000000506007986 */ /* 0x000fe2000c101904 */
[----:B------:R-:W-:Y:S05]  /*0890*/  EXIT ;  /* 0x000000000000794d */ /* 0x000fea0003800000 */
.L_x_30:
        /* <DEDUP_REMOVED lines=14> */
.L_x_119:


//--------------------- .text.tvmgen_default_fused_nn_conv2d_add_nn_relu_kernel --------------------------
	.section	.text.tvmgen_default_fused_nn_conv2d_add_nn_relu_kernel,"ax",@progbits
	.sectionflags	@"SHF_BARRIERS=1"
	.sectioninfo	@"SHI_REGISTERS=93"
	.align	128
        .global         tvmgen_default_fused_nn_conv2d_add_nn_relu_kernel
        .type           tvmgen_default_fused_nn_conv2d_add_nn_relu_kernel,@function
        .size           tvmgen_default_fused_nn_conv2d_add_nn_relu_kernel,(.L_x_120 - tvmgen_default_fused_nn_conv2d_add_nn_relu_kernel)
        .other          tvmgen_default_fused_nn_conv2d_add_nn_relu_kernel,@"STO_CUDA_ENTRY STV_DEFAULT"
tvmgen_default_fused_nn_conv2d_add_nn_relu_kernel:
.text.tvmgen_default_fused_nn_conv2d_add_nn_relu_kernel:
[----:B------:R-:W-:Y:S02]  /*0000*/  MOV R1, c[0x0][0x28] ;  /* 0x00000a0000017a02 */ /* 0x000fe40000000f00 */
[----:B------:R-:W0:Y:S01]  /*0010*/  S2R R3, SR_TID.X ;  /* 0x0000000000037919 */ /* 0x000e220000002100 */
[----:B------:R-:W-:Y:S01]  /*0020*/  MOV R2, RZ ;  /* 0x000000ff00027202 */ /* 0x000fe20000000f00 */
[----:B------:R-:W-:Y:S01]  /*0030*/  CS2R R66, SRZ ;  /* 0x0000000000427805 */ /* 0x000fe2000001ff00 */
[----:B------:R-:W-:Y:S01]  /*0040*/  MOV R4, RZ ;  /* 0x000000ff00047202 */ /* 0x000fe20000000f00 */
[----:B------:R-:W1:Y:S01]  /*0050*/  S2R R69, SR_TID.Z ;  /* 0x0000000000457919 */ /* 0x000e620000002300 */
[----:B------:R-:W-:Y:S01]  /*0060*/  MOV R6, RZ ;  /* 0x000000ff00067202 */ /* 0x000fe20000000f00 */
[----:B------:R-:W-:Y:S01]  /*0070*/  CS2R R64, SRZ ;  /* 0x0000000000407805 */ /* 0x000fe2000001ff00 */
[----:B------:R-:W-:Y:S01]  /*0080*/  MOV R8, RZ ;  /* 0x000000ff00087202 */ /* 0x000fe20000000f00 */
[----:B------:R-:W-:Y:S01]  /*0090*/  CS2R R62, SRZ ;  /* 0x00000000003e7805 */ /* 0x000fe2000001ff00 */
[----:B------:R-:W-:Y:S01]  /*00a0*/  MOV R10, RZ ;  /* 0x000000ff000a7202 */ /* 0x000fe20000000f00 */
[----:B------:R-:W-:Y:S01]  /*00b0*/  CS2R R60, SRZ ;  /* 0x00000000003c7805 */ /* 0x000fe2000001ff00 */
[----:B------:R-:W-:Y:S01]  /*00c0*/  MOV R74, 0x38 ;  /* 0x00000038004a7802 */ /* 0x000fe20000000f00 */
[----:B------:R-:W-:Y:S01]  /*00d0*/  CS2R R58, SRZ ;  /* 0x00000000003a7805 */ /* 0x000fe2000001ff00 */
[----:B------:R-:W-:Y:S01]  /*00e0*/  MOV R72, RZ ;  /* 0x000000ff00487202 */ /* 0x000fe20000000f00 */
[----:B------:R-:W-:Y:S01]  /*00f0*/  CS2R R56, SRZ ;  /* 0x0000000000387805 */ /* 0x000fe2000001ff00 */
        /* <DEDUP_REMOVED lines=9> */
[C---:B0-----:R-:W-:Y:S01]  /*0190*/  IMAD.HI R0, R3.reuse, -0x6db6db6d, R2 ;  /* 0x9249249303007827 */ /* 0x041fe200078e0202 */
[----:B------:R-:W-:Y:S01]  /*01a0*/  SHF.L.U32 R5, R3, 0x2, RZ ;  /* 0x0000000203057819 */ /* 0x000fe200000006ff */
[----:B------:R-:W-:Y:S01]  /*01b0*/  CS2R R36, SRZ ;  /* 0x0000000000247805 */ /* 0x000fe2000001ff00 */
[----:B------:R-:W-:Y:S01]  /*01c0*/  CS2R R34, SRZ ;  /* 0x0000000000227805 */ /* 0x000fe2000001ff00 */
[----:B------:R-:W-:Y:S01]  /*01d0*/  CS2R R32, SRZ ;  /* 0x0000000000207805 */ /* 0x000fe2000001ff00 */
[----:B------:R-:W-:Y:S01]  /*01e0*/  SHF.R.U32.HI R11, RZ, 0x1f, R0 ;  /* 0x0000001fff0b7819 */ /* 0x000fe20000011600 */
[C---:B------:R-:W-:Y:S01]  /*01f0*/  IMAD.HI R71, R5.reuse, -0x6db6db6d, R4 ;  /* 0x9249249305477827 */ /* 0x040fe200078e0204 */
[C---:B------:R-:W-:Y:S01]  /*0200*/  IADD3 R7, R5.reuse, 0x1, RZ ;  /* 0x0000000105077810 */ /* 0x040fe20007ffe0ff */
[----:B------:R-:W-:Y:S01]  /*0210*/  CS2R R30, SRZ ;  /* 0x00000000001e7805 */ /* 0x000fe2000001ff00 */
[----:B------:R-:W-:Y:S01]  /*0220*/  LEA.HI.SX32 R0, R0, R11, 0x1d ;  /* 0x0000000b00007211 */ /* 0x000fe200078feaff */
[----:B------:R-:W-:Y:S01]  /*0230*/  CS2R R28, SRZ ;  /* 0x00000000001c7805 */ /* 0x000fe2000001ff00 */
[----:B------:R-:W-:Y:S01]  /*0240*/  IADD3 R9, R5, 0x2, RZ ;  /* 0x0000000205097810 */ /* 0x000fe20007ffe0ff */
[----:B------:R-:W-:Y:S01]  /*0250*/  IMAD.HI R73, R7, -0x6db6db6d, R6 ;  /* 0x9249249307497827 */ /* 0x000fe200078e0206 */
[----:B------:R-:W-:Y:S01]  /*0260*/  IADD3 R11, R5, 0x3, RZ ;  /* 0x00000003050b7810 */ /* 0x000fe20007ffe0ff */
[----:B------:R-:W-:Y:S01]  /*0270*/  CS2R R26, SRZ ;  /* 0x00000000001a7805 */ /* 0x000fe2000001ff00 */
[----:B------:R-:W-:Y:S01]  /*0280*/  SHF.R.U32.HI R4, RZ, 0x1f, R71 ;  /* 0x0000001fff047819 */ /* 0x000fe20000011647 */
[----:B------:R-:W-:Y:S01]  /*0290*/  IMAD.HI R75, R9, -0x6db6db6d, R8 ;  /* 0x92492493094b7827 */ /* 0x000fe200078e0208 */
[----:B-1----:R-:W-:Y:S01]  /*02a0*/  IADD3 R0, R0, R69, RZ ;  /* 0x0000004500007210 */ /* 0x002fe20007ffe0ff */
[----:B------:R-:W-:Y:S01]  /*02b0*/  CS2R R24, SRZ ;  /* 0x0000000000187805 */ /* 0x000fe2000001ff00 */
[----:B------:R-:W-:Y:S01]  /*02c0*/  LEA.HI.SX32 R71, R71, R4, 0x1e ;  /* 0x0000000447477211 */ /* 0x000fe200078ff2ff */
[----:B------:R-:W-:Y:S01]  /*02d0*/  IMAD.HI R77, R11, -0x6db6db6d, R10 ;  /* 0x924924930b4d7827 */ /* 0x000fe200078e020a */
[----:B------:R-:W-:Y:S01]  /*02e0*/  SHF.R.U32.HI R4, RZ, 0x1f, R73 ;  /* 0x0000001fff047819 */ /* 0x000fe20000011649 */
[----:B------:R-:W-:Y:S01]  /*02f0*/  CS2R R22, SRZ ;  /* 0x0000000000167805 */ /* 0x000fe2000001ff00 */
[----:B------:R-:W-:Y:S01]  /*0300*/  SHF.R.U32.HI R6, RZ, 0x1f, R75 ;  /* 0x0000001fff067819 */ /* 0x000fe2000001164b */
[----:B------:R-:W-:Y:S01]  /*0310*/  CS2R R20, SRZ ;  /* 0x0000000000147805 */ /* 0x000fe2000001ff00 */
[----:B------:R-:W-:Y:S01]  /*0320*/  SHF.R.U32.HI R8, RZ, 0x1f, R77 ;  /* 0x0000001fff087819 */ /* 0x000fe2000001164d */
[----:B------:R-:W-:Y:S01]  /*0330*/  CS2R R18, SRZ ;  /* 0x0000000000127805 */ /* 0x000fe2000001ff00 */
[----:B------:R-:W-:Y:S01]  /*0340*/  LEA.HI.SX32 R73, R73, R4, 0x1e ;  /* 0x0000000449497211 */ /* 0x000fe200078ff2ff */
[----:B------:R-:W-:Y:S01]  /*0350*/  CS2R R16, SRZ ;  /* 0x0000000000107805 */ /* 0x000fe2000001ff00 */
[----:B------:R-:W-:Y:S01]  /*0360*/  LEA.HI.SX32 R75, R75, R6, 0x1e ;  /* 0x000000064b4b7211 */ /* 0x000fe200078ff2ff */
[----:B------:R-:W-:Y:S01]  /*0370*/  CS2R R14, SRZ ;  /* 0x00000000000e7805 */ /* 0x000fe2000001ff00 */
[----:B------:R-:W-:Y:S01]  /*0380*/  LEA.HI.SX32 R77, R77, R8, 0x1e ;  /* 0x000000084d4d7211 */ /* 0x000fe200078ff2ff */
[----:B------:R-:W-:Y:S01]  /*0390*/  IMAD R74, R69, R74, 0x394 ;  /* 0x00000394454a7424 */ /* 0x000fe200078e024a */
[----:B------:R-:W-:Y:S01]  /*03a0*/  ISETP.GE.AND P0, PT, R0, 0x8, PT ;  /* 0x000000080000780c */ /* 0x000fe20003f06270 */
[----:B------:R-:W-:Y:S01]  /*03b0*/  IMAD R76, R71, -0x7, R5 ;  /* 0xfffffff9474c7824 */ /* 0x000fe200078e0205 */
[----:B------:R-:W-:Y:S01]  /*03c0*/  MOV R0, RZ ;  /* 0x000000ff00007202 */ /* 0x000fe20000000f00 */
[----:B------:R-:W-:Y:S01]  /*03d0*/  IMAD R78, R73, -0x7, R7 ;  /* 0xfffffff9494e7824 */ /* 0x000fe200078e0207 */
[----:B------:R-:W-:Y:S01]  /*03e0*/  ISETP.LT.AND P0, PT, R3, 0xe, !P0 ;  /* 0x0000000e0300780c */ /* 0x000fe20004701270 */
[----:B------:R-:W-:Y:S01]  /*03f0*/  IMAD R79, R75, -0x7, R9 ;  /* 0xfffffff94b4f7824 */ /* 0x000fe200078e0209 */
[----:B------:R-:W-:Y:S01]  /*0400*/  MOV R68, RZ ;  /* 0x000000ff00447202 */ /* 0x000fe20000000f00 */
[----:B------:R-:W-:Y:S01]  /*0410*/  IMAD R80, R77, -0x7, R11 ;  /* 0xfffffff94d507824 */ /* 0x000fe200078e020b */
[----:B------:R-:W-:-:S02]  /*0420*/  ULDC.64 UR6, c[0x0][0x118] ;  /* 0x0000460000067ab9 */ /* 0x000fc40000000a00 */
.L_x_44:
[----:B------:R-:W-:-:S07]  /*0430*/  MOV R81, RZ ;  /* 0x000000ff00517202 */ /* 0x000fce0000000f00 */
.L_x_43:
[----:B------:R-:W0:Y:S01]  /*0440*/  S2R R70, SR_CTAID.Y ;  /* 0x0000000000467919 */ /* 0x000e220000002600 */
[----:B------:R-:W-:Y:S03]  /*0450*/  BSSY B0, `(.L_x_31) ;  /* 0x0000030000007945 */ /* 0x000fe60003800000 */
[----:B------:R-:W-:Y:S01]  /*0460*/  BAR.SYNC.DEFER_BLOCKING 0x0 ;  /* 0x0000000000007b1d */ /* 0x000fe20000010000 */
[----:B0-----:R-:W-:-:S04]  /*0470*/  LEA R4, R70, R81, 0x1 ;  /* 0x0000005146047211 */ /* 0x001fc800078e08ff */
[----:B------:R-:W-:-:S04]  /*0480*/  IADD3 R4, R4, -0x3, RZ ;  /* 0xfffffffd04047810 */ /* 0x000fc80007ffe0ff */
[----:B------:R-:W-:-:S13]  /*0490*/  ISETP.GE.U32.AND P1, PT, R4, 0xe0, PT ;  /* 0x000000e00400780c */ /* 0x000fda0003f26070 */
[----:B------:R-:W-:Y:S05]  /*04a0*/  @!P1 BRA `(.L_x_32) ;  /* 0x000000a000009947 */ /* 0x000fea0003800000 */
[C---:B------:R-:W-:Y:S02]  /*04b0*/  SHF.L.U32 R4, R3.reuse, 0x1, RZ ;  /* 0x0000000103047819 */ /* 0x040fe400000006ff */
[----:B------:R-:W-:-:S03]  /*04c0*/  ISETP.GT.AND P1, PT, R3, 0xe, PT ;  /* 0x0000000e0300780c */ /* 0x000fc60003f24270 */
[----:B------:R-:W-:-:S05]  /*04d0*/  IMAD R4, R69, 0x1d, R4 ;  /* 0x0000001d45047824 */ /* 0x000fca00078e0204 */
[----:B------:R-:W-:-:S13]  /*04e0*/  ISETP.GT.OR P1, PT, R4, 0xe4, P1 ;  /* 0x000000e40400780c */ /* 0x000fda0000f24670 */
[----:B------:R0:W-:Y:S01]  /*04f0*/  @!P1 STS [R4.X4], RZ ;  /* 0x000000ff04009388 */ /* 0x0001e20000004800 */
[----:B------:R-:W-:-:S04]  /*0500*/  ISETP.GT.AND P1, PT, R3, 0xd, PT ;  /* 0x0000000d0300780c */ /* 0x000fc80003f24270 */
[----:B------:R-:W-:-:S13]  /*0510*/  ISETP.GT.OR P1, PT, R4, 0xe3, P1 ;  /* 0x000000e30400780c */ /* 0x000fda0000f24670 */
[----:B------:R-:W-:Y:S05]  /*0520*/  @P1 BRA `(.L_x_33) ;  /* 0x0000022000001947 */ /* 0x000fea0003800000 */
[----:B0-----:R0:W-:Y:S01]  /*0530*/  STS [R4.X4+0x4], RZ ;  /* 0x000004ff04007388 */ /* 0x0011e20000004800 */
[----:B------:R-:W-:Y:S05]  /*0540*/  BRA `(.L_x_33) ;  /* 0x0000020000007947 */ /* 0x000fea0003800000 */
.L_x_32:
[C---:B------:R-:W-:Y:S01]  /*0550*/  SHF.L.U32 R4, R3.reuse, 0x1, RZ ;  /* 0x0000000103047819 */ /* 0x040fe200000006ff */
[----:B------:R-:W-:Y:S01]  /*0560*/  BSSY B1, `(.L_x_34) ;  /* 0x0000013000017945 */ /* 0x000fe20003800000 */
[----:B------:R-:W-:-:S03]  /*0570*/  ISETP.GT.AND P1, PT, R3, 0xe, PT ;  /* 0x0000000e0300780c */ /* 0x000fc60003f24270 */
[----:B------:R-:W-:-:S04]  /*0580*/  IMAD R7, R69, 0x1d, R4 ;  /* 0x0000001d45077824 */ /* 0x000fc800078e0204 */
[----:B------:R-:W-:Y:S01]  /*0590*/  IMAD R4, R70, 0x1c0, R7 ;  /* 0x000001c046047824 */ /* 0x000fe200078e0207 */
[----:B------:R-:W-:-:S04]  /*05a0*/  ISETP.GT.OR P1, PT, R7, 0xe4, P1 ;  /* 0x000000e40700780c */ /* 0x000fc80000f24670 */
[----:B------:R-:W-:-:S05]  /*05b0*/  IADD3 R5, R4, -0x2a3, RZ ;  /* 0xfffffd5d04057810 */ /* 0x000fca0007ffe0ff */
[----:B------:R-:W-:Y:S01]  /*05c0*/  IMAD R4, R72, 0xc400, R5 ;  /* 0x0000c40048047824 */ /* 0x000fe200078e0205 */
[----:B------:R-:W-:-:S03]  /*05d0*/  MOV R5, 0x4 ;  /* 0x0000000400057802 */ /* 0x000fc60000000f00 */
[----:B------:R-:W-:-:S04]  /*05e0*/  IMAD R4, R81, 0xe0, R4 ;  /* 0x000000e051047824 */ /* 0x000fc800078e0204 */
[----:B------:R-:W-:Y:S01]  /*05f0*/  IMAD.WIDE R4, R4, R5, c[0x0][0x168] ;  /* 0x00005a0004047625 */ /* 0x000fe200078e0205 */
[----:B------:R-:W-:Y:S05]  /*0600*/  @P1 BRA `(.L_x_35) ;  /* 0x0000008000001947 */ /* 0x000fea0003800000 */
[----:B------:R-:W-:Y:S01]  /*0610*/  IADD3 R6, R7, -0x3, RZ ;  /* 0xfffffffd07067810 */ /* 0x000fe20007ffe0ff */
[----:B------:R-:W-:Y:S03]  /*0620*/  BSSY B2, `(.L_x_36) ;  /* 0x0000005000027945 */ /* 0x000fe60003800000 */
[----:B------:R-:W-:Y:S02]  /*0630*/  ISETP.GT.U32.AND P1, PT, R6, 0xdf, PT ;  /* 0x000000df0600780c */ /* 0x000fe40003f24070 */
[----:B------:R-:W-:-:S11]  /*0640*/  MOV R6, RZ ;  /* 0x000000ff00067202 */ /* 0x000fd60000000f00 */
[----:B------:R-:W-:Y:S05]  /*0650*/  @P1 BRA `(.L_x_37) ;  /* 0x0000001000001947 */ /* 0x000fea0003800000 */
[----:B------:R0:W5:Y:S02]  /*0660*/  LDG.E.CONSTANT R6, [R4.64] ;  /* 0x0000000604067981 */ /* 0x000164000c1e9900 */
.L_x_37:
[----:B------:R-:W-:Y:S05]  /*0670*/  BSYNC B2 ;  /* 0x0000000000027941 */ /* 0x000fea0003800000 */
.L_x_36:
[----:B-----5:R1:W-:Y:S02]  /*0680*/  STS [R7.X4], R6 ;  /* 0x0000000607007388 */ /* 0x0203e40000004800 */
.L_x_35:
[----:B------:R-:W-:Y:S05]  /*0690*/  BSYNC B1 ;  /* 0x0000000000017941 */ /* 0x000fea0003800000 */
.L_x_34:
[----:B------:R-:W-:-:S04]  /*06a0*/  ISETP.GT.AND P1, PT, R3, 0xd, PT ;  /* 0x0000000d0300780c */ /* 0x000fc80003f24270 */
[----:B------:R-:W-:-:S13]  /*06b0*/  ISETP.GT.OR P1, PT, R7, 0xe3, P1 ;  /* 0x000000e30700780c */ /* 0x000fda0000f24670 */
[----:B------:R-:W-:Y:S05]  /*06c0*/  @P1 BRA `(.L_x_33) ;  /* 0x0000008000001947 */ /* 0x000fea0003800000 */
[----:B-1----:R-:W-:Y:S01]  /*06d0*/  IADD3 R6, R7, -0x2, RZ ;  /* 0xfffffffe07067810 */ /* 0x002fe20007ffe0ff */
[----:B------:R-:W-:Y:S03]  /*06e0*/  BSSY B1, `(.L_x_38) ;  /* 0x0000005000017945 */ /* 0x000fe60003800000 */
[----:B------:R-:W-:Y:S02]  /*06f0*/  ISETP.GT.U32.AND P1, PT, R6, 0xdf, PT ;  /* 0x000000df0600780c */ /* 0x000fe40003f24070 */
[----:B------:R-:W-:-:S11]  /*0700*/  MOV R6, RZ ;  /* 0x000000ff00067202 */ /* 0x000fd60000000f00 */
[----:B------:R-:W-:Y:S05]  /*0710*/  @P1 BRA `(.L_x_39) ;  /* 0x0000001000001947 */ /* 0x000fea0003800000 */
[----:B------:R1:W5:Y:S02]  /*0720*/  LDG.E.CONSTANT R6, [R4.64+0x4] ;  /* 0x0000040604067981 */ /* 0x000364000c1e9900 */
.L_x_39:
[----:B------:R-:W-:Y:S05]  /*0730*/  BSYNC B1 ;  /* 0x0000000000017941 */ /* 0x000fea0003800000 */
.L_x_38:
[----:B-----5:R2:W-:Y:S02]  /*0740*/  STS [R7.X4+0x4], R6 ;  /* 0x0000040607007388 */ /* 0x0205e40000004800 */
.L_x_33:
[----:B0-----:R-:W-:Y:S05]  /*0750*/  BSYNC B0 ;  /* 0x0000000000007941 */ /* 0x001fea0003800000 */
.L_x_31:
[----:B------:R-:W-:Y:S01]  /*0760*/  BSSY B0, `(.L_x_40) ;  /* 0x000001b000007945 */ /* 0x000fe20003800000 */
[----:B------:R-:W-:Y:S05]  /*0770*/  @!P0 BRA `(.L_x_41) ;  /* 0x0000019000008947 */ /* 0x000fea0003800000 */
[----:B-1----:R-:W-:Y:S01]  /*0780*/  IMAD R4, R69, 0x18, R72 ;  /* 0x0000001845047824 */ /* 0x002fe200078e0248 */
[----:B------:R-:W-:-:S03]  /*0790*/  MOV R9, 0x4 ;  /* 0x0000000400097802 */ /* 0x000fc60000000f00 */
[----:B------:R-:W-:-:S05]  /*07a0*/  IMAD R4, R4, 0x7, R81 ;  /* 0x0000000704047824 */ /* 0x000fca00078e0251 */
[----:B------:R-:W-:-:S04]  /*07b0*/  LEA R5, R4, -R4, 0x3 ;  /* 0x8000000404057211 */ /* 0x000fc800078e18ff */
[-C--:B--2---:R-:W-:Y:S02]  /*07c0*/  IADD3 R6, R78, R5.reuse, RZ ;  /* 0x000000054e067210 */ /* 0x084fe40007ffe0ff */
[-C--:B------:R-:W-:Y:S02]  /*07d0*/  IADD3 R8, R79, R5.reuse, RZ ;  /* 0x000000054f087210 */ /* 0x080fe40007ffe0ff */
[-C--:B------:R-:W-:Y:S01]  /*07e0*/  IADD3 R4, R76, R5.reuse, RZ ;  /* 0x000000054c047210 */ /* 0x080fe20007ffe0ff */
[----:B------:R-:W-:Y:S01]  /*07f0*/  IMAD R10, R73, 0x93, R6 ;  /* 0x00000093490a7824 */ /* 0x000fe200078e0206 */
[----:B------:R-:W-:Y:S01]  /*0800*/  IADD3 R12, R80, R5, RZ ;  /* 0x00000005500c7210 */ /* 0x000fe20007ffe0ff */
[----:B------:R-:W-:Y:S02]  /*0810*/  IMAD R5, R75, 0x93, R8 ;  /* 0x000000934b057824 */ /* 0x000fe400078e0208 */
[----:B------:R-:W-:Y:S02]  /*0820*/  IMAD R6, R71, 0x93, R4 ;  /* 0x0000009347067824 */ /* 0x000fe400078e0204 */
[----:B------:R-:W-:-:S02]  /*0830*/  IMAD R8, R77, 0x93, R12 ;  /* 0x000000934d087824 */ /* 0x000fc400078e020c */
[----:B------:R-:W-:-:S04]  /*0840*/  IMAD.WIDE R10, R10, R9, c[0x0][0x170] ;  /* 0x00005c000a0a7625 */ /* 0x000fc800078e0209 */
[-C--:B------:R-:W-:Y:S01]  /*0850*/  IMAD.WIDE R4, R5, R9.reuse, c[0x0][0x170] ;  /* 0x00005c0005047625 */ /* 0x080fe200078e0209 */
[----:B------:R-:W2:Y:S03]  /*0860*/  LDG.E.CONSTANT R12, [R10.64] ;  /* 0x000000060a0c7981 */ /* 0x000ea6000c1e9900 */
[-C--:B------:R-:W-:Y:S01]  /*0870*/  IMAD.WIDE R6, R6, R9.reuse, c[0x0][0x170] ;  /* 0x00005c0006067625 */ /* 0x080fe200078e0209 */
[----:B------:R-:W2:Y:S03]  /*0880*/  LDG.E.CONSTANT R13, [R4.64] ;  /* 0x00000006040d7981 */ /* 0x000ea6000c1e9900 */
[----:B------:R-:W-:Y:S02]  /*0890*/  IMAD.WIDE R8, R8, R9, c[0x0][0x170] ;  /* 0x00005c0008087625 */ /* 0x000fe400078e0209 */
[----:B------:R-:W3:Y:S04]  /*08a0*/  LDG.E.CONSTANT R6, [R6.64] ;  /* 0x0000000606067981 */ /* 0x000ee8000c1e9900 */
[----:B------:R-:W4:Y:S01]  /*08b0*/  LDG.E.CONSTANT R8, [R8.64] ;  /* 0x0000000608087981 */ /* 0x000f22000c1e9900 */
[----:B------:R-:W-:-:S05]  /*08c0*/  IMAD R83, R69, 0xe, R3 ;  /* 0x0000000e45537824 */ /* 0x000fca00078e0203 */
[----:B------:R-:W-:-:S05]  /*08d0*/  SHF.L.U32 R83, R83, 0x2, RZ ;  /* 0x0000000253537819 */ /* 0x000fca00000006ff */
[----:B--2---:R0:W-:Y:S04]  /*08e0*/  STS.64 [R83.X4+0x398], R12 ;  /* 0x0003980c53007388 */ /* 0x0041e80000004a00 */
[----:B---3--:R0:W-:Y:S04]  /*08f0*/  STS [R83.X4+0x394], R6 ;  /* 0x0003940653007388 */ /* 0x0081e80000004800 */
[----:B----4-:R0:W-:Y:S02]  /*0900*/  STS [R83.X4+0x3a0], R8 ;  /* 0x0003a00853007388 */ /* 0x0101e40000004800 */
.L_x_41:
[----:B------:R-:W-:Y:S05]  /*0910*/  BSYNC B0 ;  /* 0x0000000000007941 */ /* 0x000fea0003800000 */
.L_x_40:
[----:B------:R-:W-:Y:S01]  /*0920*/  BAR.SYNC.DEFER_BLOCKING 0x0 ;  /* 0x0000000000007b1d */ /* 0x000fe20000010000 */
[----:B-1----:R-:W-:-:S05]  /*0930*/  LEA R4, R3, 0x180, 0x3 ;  /* 0x0000018003047811 */ /* 0x002fca00078e18ff */
[----:B------:R-:W-:Y:S02]  /*0940*/  UMOV UR4, 0x300 ;  /* 0x0000030000047882 */ /* 0x000fe40000000000 */
.L_x_42:
[----:B------:R-:W-:Y:S04]  /*0950*/  LDS R5, [R74+UR4+-0x300] ;  /* 0xfffd00044a057984 */ /* 0x000fe80008000800 */
[----:B--2---:R-:W1:Y:S04]  /*0960*/  LDS R7, [R4+-0x180] ;  /* 0xfffe800004077984 */ /* 0x004e680000000800 */
[----:B0-----:R-:W0:Y:S04]  /*0970*/  LDS R6, [R4+-0x100] ;  /* 0xffff000004067984 */ /* 0x001e280000000800 */
[----:B------:R-:W2:Y:S04]  /*0980*/  LDS R8, [R4+-0x80] ;  /* 0xffff800004087984 */ /* 0x000ea80000000800 */
[----:B------:R-:W3:Y:S04]  /*0990*/  LDS R10, [R4] ;  /* 0x00000000040a7984 */ /* 0x000ee80000000800 */
[----:B------:R-:W4:Y:S04]  /*09a0*/  LDS R12, [R4+0x80] ;  /* 0x00008000040c7984 */ /* 0x000f280000000800 */
[----:B------:R-:W5:Y:S04]  /*09b0*/  LDS R82, [R4+0x100] ;  /* 0x0001000004527984 */ /* 0x000f680000000800 */
[----:B------:R1:W5:Y:S04]  /*09c0*/  LDS R84, [R4+0x180] ;  /* 0x0001800004547984 */ /* 0x0003680000000800 */
[----:B------:R-:W5:Y:S04]  /*09d0*/  LDS R9, [R74+UR4+-0x140] ;  /* 0xfffec0044a097984 */ /* 0x000f680008000800 */
[----:B------:R-:W5:Y:S01]  /*09e0*/  LDS R11, [R74+UR4+0x80] ;  /* 0x000080044a0b7984 */ /* 0x000f620008000800 */
[----:B-1----:R-:W-:-:S03]  /*09f0*/  IADD3 R4, R4, 0x4, RZ ;  /* 0x0000000404047810 */ /* 0x002fc60007ffe0ff */
[----:B------:R-:W1:Y:S04]  /*0a00*/  LDS R13, [R74+UR4+0x240] ;  /* 0x000240044a0d7984 */ /* 0x000e680008000800 */
[----:B------:R-:W1:Y:S01]  /*0a10*/  LDS R83, [R74+UR4+-0x2e4] ;  /* 0xfffd1c044a537984 */ /* 0x000e620008000800 */
[----:B------:R-:W-:-:S03]  /*0a20*/  FFMA R68, R5, R7, R68 ;  /* 0x0000000705447223 */ /* 0x000fc60000000044 */
[----:B------:R-:W1:Y:S01]  /*0a30*/  LDS R86, [R74+UR4+-0x124] ;  /* 0xfffedc044a567984 */ /* 0x000e620008000800 */
[----:B0-----:R-:W-:-:S03]  /*0a40*/  FFMA R14, R5, R6, R14 ;  /* 0x00000006050e7223 */ /* 0x001fc6000000000e */
[----:B------:R-:W0:Y:S01]  /*0a50*/  LDS R88, [R74+UR4+0x9c] ;  /* 0x00009c044a587984 */ /* 0x000e220008000800 */
[----:B--2---:R-:W-:-:S03]  /*0a60*/  FFMA R16, R5, R8, R16 ;  /* 0x0000000805107223 */ /* 0x004fc60000000010 */
[----:B------:R-:W2:Y:S01]  /*0a70*/  LDS R90, [R74+UR4+0x25c] ;  /* 0x00025c044a5a7984 */ /* 0x000ea20008000800 */
[----:B------:R-:W-:Y:S01]  /*0a80*/  UIADD3 UR4, UR4, 0x4, URZ ;  /* 0x0000000404047890 */ /* 0x000fe2000fffe03f */
[C---:B---3--:R-:W-:Y:S01]  /*0a90*/  FFMA R18, R5.reuse, R10, R18 ;  /* 0x0000000a05127223 */ /* 0x048fe20000000012 */
[C---:B----4-:R-:W-:Y:S02]  /*0aa0*/  FFMA R20, R5.reuse, R12, R20 ;  /* 0x0000000c05147223 */ /* 0x050fe40000000014 */
[----:B------:R-:W-:Y:S01]  /*0ab0*/  UISETP.NE.AND UP0, UPT, UR4, 0x31c, UPT ;  /* 0x0000031c0400788c */ /* 0x000fe2000bf05270 */
[----:B-----5:R-:W-:-:S05]  /*0ac0*/  FFMA R22, R5, R82, R22 ;  /* 0x0000005205167223 */ /* 0x020fca0000000016 */
[----:B------:R-:W-:Y:S01]  /*0ad0*/  PLOP3.LUT P1, PT, PT, PT, UP0, 0x80, 0x0 ;  /* 0x000000000000781c */ /* 0x000fe20003f2f008 */
[----:B------:R-:W-:Y:S01]  /*0ae0*/  FFMA R24, R5, R84, R24 ;  /* 0x0000005405187223 */ /* 0x000fe20000000018 */
[----:B------:R-:W-:Y:S01]  /*0af0*/  FFMA R26, R7, R9, R26 ;  /* 0x00000009071a7223 */ /* 0x000fe2000000001a */
[C---:B------:R-:W-:Y:S01]  /*0b00*/  FFMA R28, R9.reuse, R6, R28 ;  /* 0x00000006091c7223 */ /* 0x040fe2000000001c */
[C---:B------:R-:W-:Y:S01]  /*0b10*/  FFMA R30, R9.reuse, R8, R30 ;  /* 0x00000008091e7223 */ /* 0x040fe2000000001e */
[C---:B------:R-:W-:Y:S01]  /*0b20*/  FFMA R32, R9.reuse, R10, R32 ;  /* 0x0000000a09207223 */ /* 0x040fe20000000020 */
[C---:B------:R-:W-:Y:S01]  /*0b30*/  FFMA R34, R9.reuse, R12, R34 ;  /* 0x0000000c09227223 */ /* 0x040fe20000000022 */
[C---:B------:R-:W-:Y:S01]  /*0b40*/  FFMA R36, R9.reuse, R82, R36 ;  /* 0x0000005209247223 */ /* 0x040fe20000000024 */
        /* <DEDUP_REMOVED lines=8> */
[----:B-1----:R-:W-:Y:S01]  /*0bd0*/  FFMA R54, R7, R13, R54 ;  /* 0x0000000d07367223 */ /* 0x002fe20000000036 */
[C---:B------:R-:W-:Y:S01]  /*0be0*/  FFMA R56, R13.reuse, R6, R56 ;  /* 0x000000060d387223 */ /* 0x040fe20000000038 */
[C---:B------:R-:W-:Y:S01]  /*0bf0*/  FFMA R58, R13.reuse, R8, R58 ;  /* 0x000000080d3a7223 */ /* 0x040fe2000000003a */
[C---:B------:R-:W-:Y:S01]  /*0c00*/  FFMA R60, R13.reuse, R10, R60 ;  /* 0x0000000a0d3c7223 */ /* 0x040fe2000000003c */
[C---:B------:R-:W-:Y:S01]  /*0c10*/  FFMA R62, R13.reuse, R12, R62 ;  /* 0x0000000c0d3e7223 */ /* 0x040fe2000000003e */
[C---:B------:R-:W-:Y:S01]  /*0c20*/  FFMA R64, R13.reuse, R82, R64 ;  /* 0x000000520d407223 */ /* 0x040fe20000000040 */
[----:B------:R-:W-:Y:S01]  /*0c30*/  FFMA R66, R13, R84, R66 ;  /* 0x000000540d427223 */ /* 0x000fe20000000042 */
[CC--:B------:R-:W-:Y:S01]  /*0c40*/  FFMA R0, R7.reuse, R83.reuse, R0 ;  /* 0x0000005307007223 */ /* 0x0c0fe20000000000 */
[-C--:B------:R-:W-:Y:S01]  /*0c50*/  FFMA R15, R6, R83.reuse, R15 ;  /* 0x00000053060f7223 */ /* 0x080fe2000000000f */
[-C--:B------:R-:W-:Y:S01]  /*0c60*/  FFMA R17, R8, R83.reuse, R17 ;  /* 0x0000005308117223 */ /* 0x080fe20000000011 */
[-C--:B------:R-:W-:Y:S01]  /*0c70*/  FFMA R19, R10, R83.reuse, R19 ;  /* 0x000000530a137223 */ /* 0x080fe20000000013 */
[-C--:B------:R-:W-:Y:S01]  /*0c80*/  FFMA R21, R12, R83.reuse, R21 ;  /* 0x000000530c157223 */ /* 0x080fe20000000015 */
[-C--:B------:R-:W-:Y:S01]  /*0c90*/  FFMA R23, R82, R83.reuse, R23 ;  /* 0x0000005352177223 */ /* 0x080fe20000000017 */
        /* <DEDUP_REMOVED lines=8> */
[CC--:B0-----:R-:W-:Y:S01]  /*0d20*/  FFMA R41, R7.reuse, R88.reuse, R41 ;  /* 0x0000005807297223 */ /* 0x0c1fe20000000029 */
[-C--:B------:R-:W-:Y:S01]  /*0d30*/  FFMA R43, R6, R88.reuse, R43 ;  /* 0x00000058062b7223 */ /* 0x080fe2000000002b */
[-C--:B------:R-:W-:Y:S01]  /*0d40*/  FFMA R45, R8, R88.reuse, R45 ;  /* 0x00000058082d7223 */ /* 0x080fe2000000002d */
[-C--:B------:R-:W-:Y:S01]  /*0d50*/  FFMA R47, R10, R88.reuse, R47 ;  /* 0x000000580a2f7223 */ /* 0x080fe2000000002f */
[-C--:B------:R-:W-:Y:S01]  /*0d60*/  FFMA R49, R12, R88.reuse, R49 ;  /* 0x000000580c317223 */ /* 0x080fe20000000031 */
[-C--:B------:R-:W-:Y:S01]  /*0d70*/  FFMA R51, R82, R88.reuse, R51 ;  /* 0x0000005852337223 */ /* 0x080fe20000000033 */
[----:B------:R-:W-:Y:S01]  /*0d80*/  FFMA R53, R84, R88, R53 ;  /* 0x0000005854357223 */ /* 0x000fe20000000035 */
[-C--:B--2---:R-:W-:Y:S01]  /*0d90*/  FFMA R55, R7, R90.reuse, R55 ;  /* 0x0000005a07377223 */ /* 0x084fe20000000037 */
[-C--:B------:R-:W-:Y:S01]  /*0da0*/  FFMA R57, R6, R90.reuse, R57 ;  /* 0x0000005a06397223 */ /* 0x080fe20000000039 */
[-C--:B------:R-:W-:Y:S01]  /*0db0*/  FFMA R59, R8, R90.reuse, R59 ;  /* 0x0000005a083b7223 */ /* 0x080fe2000000003b */
[-C--:B------:R-:W-:Y:S01]  /*0dc0*/  FFMA R61, R10, R90.reuse, R61 ;  /* 0x0000005a0a3d7223 */ /* 0x080fe2000000003d */
[-C--:B------:R-:W-:Y:S01]  /*0dd0*/  FFMA R63, R12, R90.reuse, R63 ;  /* 0x0000005a0c3f7223 */ /* 0x080fe2000000003f */
[-C--:B------:R-:W-:Y:S01]  /*0de0*/  FFMA R65, R82, R90.reuse, R65 ;  /* 0x0000005a52417223 */ /* 0x080fe20000000041 */
[----:B------:R-:W-:Y:S01]  /*0df0*/  FFMA R67, R84, R90, R67 ;  /* 0x0000005a54437223 */ /* 0x000fe20000000043 */
[----:B------:R-:W-:Y:S05]  /*0e00*/  @P1 BRA `(.L_x_42) ;  /* 0xfffffb4000001947 */ /* 0x000fea000383ffff */
[----:B------:R-:W-:-:S04]  /*0e10*/  IADD3 R81, R81, 0x1, RZ ;  /* 0x0000000151517810 */ /* 0x000fc80007ffe0ff */
[----:B------:R-:W-:-:S13]  /*0e20*/  ISETP.GE.U32.AND P1, PT, R81, 0x7, PT ;  /* 0x000000075100780c */ /* 0x000fda0003f26070 */
[----:B------:R-:W-:Y:S05]  /*0e30*/  @!P1 BRA `(.L_x_43) ;  /* 0xfffff60000009947 */ /* 0x000fea000383ffff */
[----:B------:R-:W-:-:S04]  /*0e40*/  IADD3 R72, R72, 0x1, RZ ;  /* 0x0000000148487810 */ /* 0x000fc80007ffe0ff */
[----:B------:R-:W-:-:S13]  /*0e50*/  ISETP.GE.U32.AND P1, PT, R72, 0x3, PT ;  /* 0x000000034800780c */ /* 0x000fda0003f26070 */
[----:B------:R-:W-:Y:S05]  /*0e60*/  @!P1 BRA `(.L_x_44) ;  /* 0xfffff5c000009947 */ /* 0x000fea000383ffff */
[----:B------:R-:W-:Y:S02]  /*0e70*/  SHF.L.U32 R4, R69, 0x1, RZ ;  /* 0x0000000145047819 */ /* 0x000fe400000006ff */
[----:B------:R-:W-:-:S05]  /*0e80*/  MOV R2, 0x4 ;  /* 0x0000000400027802 */ /* 0x000fca0000000f00 */
[----:B------:R-:W-:-:S05]  /*0e90*/  IMAD.WIDE R4, R4, R2, c[0x0][0x178] ;  /* 0x00005e0004047625 */ /* 0x000fca00078e0202 */
[----:B------:R-:W2:Y:S04]  /*0ea0*/  LDG.E.CONSTANT R11, [R4.64+0x40] ;  /* 0x00004006040b7981 */ /* 0x000ea8000c1e9900 */
[----:B------:R-:W3:Y:S04]  /*0eb0*/  LDG.E.CONSTANT R9, [R4.64+0x80] ;  /* 0x0000800604097981 */ /* 0x000ee8000c1e9900 */
[----:B------:R0:W4:Y:S04]  /*0ec0*/  LDG.E.CONSTANT R7, [R4.64+0xc0] ;  /* 0x0000c00604077981 */ /* 0x000128000c1e9900 */
[----:B------:R0:W5:Y:S04]  /*0ed0*/  LDG.E.CONSTANT R13, [R4.64] ;  /* 0x00000006040d7981 */ /* 0x000168000c1e9900 */
[----:B------:R0:W5:Y:S04]  /*0ee0*/  LDG.E.CONSTANT R10, [R4.64+0x4] ;  /* 0x00000406040a7981 */ /* 0x000168000c1e9900 */
[----:B------:R0:W5:Y:S04]  /*0ef0*/  LDG.E.CONSTANT R8, [R4.64+0x44] ;  /* 0x0000440604087981 */ /* 0x000168000c1e9900 */
[----:B------:R0:W5:Y:S04]  /*0f00*/  LDG.E.CONSTANT R6, [R4.64+0x84] ;  /* 0x0000840604067981 */ /* 0x000168000c1e9900 */
[----:B------:R0:W5:Y:S01]  /*0f10*/  LDG.E.CONSTANT R12, [R4.64+0xc4] ;  /* 0x0000c406040c7981 */ /* 0x000162000c1e9900 */
[----:B------:R-:W-:-:S04]  /*0f20*/  IMAD R3, R69, 0x6200, R3 ;  /* 0x0000620045037824 */ /* 0x000fc800078e0203 */
[----:B------:R-:W-:-:S04]  /*0f30*/  IMAD R3, R70, 0x70, R3 ;  /* 0x0000007046037824 */ /* 0x000fc800078e0203 */
[----:B------:R-:W-:Y:S01]  /*0f40*/  IMAD.WIDE R2, R3, R2, c[0x0][0x160] ;  /* 0x0000580003027625 */ /* 0x000fe200078e0202 */
[----:B--2---:R-:W-:Y:S01]  /*0f50*/  FADD R26, R26, R11 ;  /* 0x0000000b1a1a7221 */ /* 0x004fe20000000000 */
[----:B---3--:R-:W-:-:S04]  /*0f60*/  FADD R40, R40, R9 ;  /* 0x0000000928287221 */ /* 0x008fc80000000000 */
[----:B0-----:R-:W-:Y:S01]  /*0f70*/  FMNMX R5, RZ, R26, !PT ;  /* 0x0000001aff057209 */ /* 0x001fe20007800000 */
[----:B----4-:R-:W-:-:S04]  /*0f80*/  FADD R54, R54, R7 ;  /* 0x0000000736367221 */ /* 0x010fc80000000000 */
[----:B------:R0:W-:Y:S01]  /*0f90*/  STG.E [R2.64+0xc4000], R5 ;  /* 0x0c40000502007986 */ /* 0x0001e2000c101906 */
[--C-:B-----5:R-:W-:Y:S01]  /*0fa0*/  FADD R68, R68, R13.reuse ;  /* 0x0000000d44447221 */ /* 0x120fe20000000000 */
[--C-:B------:R-:W-:Y:S01]  /*0fb0*/  FADD R14, R14, R13.reuse ;  /* 0x0000000d0e0e7221 */ /* 0x100fe20000000000 */
[----:B------:R-:W-:Y:S01]  /*0fc0*/  FADD R16, R16, R13 ;  /* 0x0000000d10107221 */ /* 0x000fe20000000000 */
[----:B0-----:R-:W-:Y:S01]  /*0fd0*/  FMNMX R5, RZ, R40, !PT ;  /* 0x00000028ff057209 */ /* 0x001fe20007800000 */
[----:B------:R-:W-:-:S04]  /*0fe0*/  FADD R0, R0, R10 ;  /* 0x0000000a00007221 */ /* 0x000fc80000000000 */
[----:B------:R0:W-:Y:S01]  /*0ff0*/  STG.E [R2.64+0x188000], R5 ;  /* 0x1880000502007986 */ /* 0x0001e2000c101906 */
[--C-:B------:R-:W-:Y:S01]  /*1000*/  FADD R18, R18, R13.reuse ;  /* 0x0000000d12127221 */ /* 0x100fe20000000000 */
[--C-:B------:R-:W-:Y:S01]  /*1010*/  FADD R20, R20, R13.reuse ;  /* 0x0000000d14147221 */ /* 0x100fe20000000000 */
[--C-:B------:R-:W-:Y:S01]  /*1020*/  FADD R22, R22, R13.reuse ;  /* 0x0000000d16167221 */ /* 0x100fe20000000000 */
[----:B------:R-:W-:Y:S01]  /*1030*/  FADD R24, R24, R13 ;  /* 0x0000000d18187221 */ /* 0x000fe20000000000 */
[----:B------:R-:W-:Y:S01]  /*1040*/  FMNMX R69, RZ, R68, !PT ;  /* 0x00000044ff457209 */ /* 0x000fe20007800000 */
[--C-:B------:R-:W-:Y:S01]  /*1050*/  FADD R27, R27, R8.reuse ;  /* 0x000000081b1b7221 */ /* 0x100fe20000000000 */
[----:B0-----:R-:W-:Y:S01]  /*1060*/  FMNMX R5, RZ, R54, !PT ;  /* 0x00000036ff057209 */ /* 0x001fe20007800000 */
[--C-:B------:R-:W-:Y:S01]  /*1070*/  FADD R29, R29, R8.reuse ;  /* 0x000000081d1d7221 */ /* 0x100fe20000000000 */
[----:B------:R-:W-:Y:S01]  /*1080*/  FMNMX R71, RZ, R14, !PT ;  /* 0x0000000eff477209 */ /* 0x000fe20007800000 */
[--C-:B------:R-:W-:Y:S01]  /*1090*/  FADD R31, R31, R8.reuse ;  /* 0x000000081f1f7221 */ /* 0x100fe20000000000 */
[----:B------:R-:W-:Y:S01]  /*10a0*/  FMNMX R13, RZ, R16, !PT ;  /* 0x00000010ff0d7209 */ /* 0x000fe20007800000 */
        /* <DEDUP_REMOVED lines=9> */
[----:B0-----:R-:W-:Y:S01]  /*1140*/  FMNMX R5, RZ, R0, !PT ;  /* 0x00000000ff057209 */ /* 0x001fe20007800000 */
[----:B------:R0:W-:Y:S01]  /*1150*/  STG.E [R2.64], R69 ;  /* 0x0000004502007986 */ /* 0x0001e2000c101906 */
[--C-:B------:R-:W-:Y:S01]  /*1160*/  FADD R36, R36, R11.reuse ;  /* 0x0000000b24247221 */ /* 0x100fe20000000000 */
[----:B------:R-:W-:Y:S01]  /*1170*/  FADD R38, R38, R11 ;  /* 0x0000000b26267221 */ /* 0x000fe20000000000 */
[----:B------:R-:W-:Y:S01]  /*1180*/  FMNMX R73, RZ, R18, !PT ;  /* 0x00000012ff497209 */ /* 0x000fe20007800000 */
[----:B------:R1:W-:Y:S01]  /*1190*/  STG.E [R2.64+0x40], R71 ;  /* 0x0000404702007986 */ /* 0x0003e2000c101906 */
[----:B------:R-:W-:Y:S01]  /*11a0*/  FMNMX R11, RZ, R30, !PT ;  /* 0x0000001eff0b7209 */ /* 0x000fe20007800000 */
[--C-:B------:R-:W-:Y:S01]  /*11b0*/  FADD R41, R41, R6.reuse ;  /* 0x0000000629297221 */ /* 0x100fe20000000000 */
[--C-:B------:R-:W-:Y:S01]  /*11c0*/  FADD R43, R43, R6.reuse ;  /* 0x000000062b2b7221 */ /* 0x100fe20000000000 */
[----:B------:R2:W-:Y:S01]  /*11d0*/  STG.E [R2.64+0x80], R13 ;  /* 0x0000800d02007986 */ /* 0x0005e2000c101906 */
[--C-:B------:R-:W-:Y:S01]  /*11e0*/  FADD R45, R45, R6.reuse ;  /* 0x000000062d2d7221 */ /* 0x100fe20000000000 */
[--C-:B------:R-:W-:Y:S01]  /*11f0*/  FADD R47, R47, R6.reuse ;  /* 0x000000062f2f7221 */ /* 0x100fe20000000000 */
[--C-:B------:R-:W-:Y:S01]  /*1200*/  FADD R49, R49, R6.reuse ;  /* 0x0000000631317221 */ /* 0x100fe20000000000 */
[----:B------:R3:W-:Y:S01]  /*1210*/  STG.E [R2.64+0xc400], R5 ;  /* 0x00c4000502007986 */ /* 0x0007e2000c101906 */
[----:B0-----:R-:W-:Y:S01]  /*1220*/  FMNMX R69, RZ, R32, !PT ;  /* 0x00000020ff457209 */ /* 0x001fe20007800000 */
[--C-:B------:R-:W-:Y:S01]  /*1230*/  FADD R51, R51, R6.reuse ;  /* 0x0000000633337221 */ /* 0x100fe20000000000 */
[--C-:B------:R-:W-:Y:S01]  /*1240*/  FADD R42, R42, R9.reuse ;  /* 0x000000092a2a7221 */ /* 0x100fe20000000000 */
[----:B-1----:R-:W-:Y:S01]  /*1250*/  FMNMX R71, RZ, R34, !PT ;  /* 0x00000022ff477209 */ /* 0x002fe20007800000 */
[--C-:B------:R-:W-:Y:S01]  /*1260*/  FADD R44, R44, R9.reuse ;  /* 0x000000092c2c7221 */ /* 0x100fe20000000000 */
[--C-:B------:R-:W-:Y:S01]  /*1270*/  FADD R46, R46, R9.reuse ;  /* 0x000000092e2e7221 */ /* 0x100fe20000000000 */
[--C-:B------:R-:W-:Y:S01]  /*1280*/  FADD R48, R48, R9.reuse ;  /* 0x0000000930307221 */ /* 0x100fe20000000000 */
[----:B--2---:R-:W-:Y:S01]  /*1290*/  FMNMX R13, RZ, R28, !PT ;  /* 0x0000001cff0d7209 */ /* 0x004fe20007800000 */
[----:B------:R-:W-:Y:S01]  /*12a0*/  FADD R50, R50, R9 ;  /* 0x0000000932327221 */ /* 0x000fe20000000000 */
[----:B------:R-:W-:Y:S01]  /*12b0*/  FADD R58, R58, R7 ;  /* 0x000000073a3a7221 */ /* 0x000fe20000000000 */
[----:B------:R-:W-:Y:S01]  /*12c0*/  FADD R6, R53, R6 ;  /* 0x0000000635067221 */ /* 0x000fe20000000000 */
[----:B---3--:R-:W-:Y:S01]  /*12d0*/  FMNMX R5, RZ, R8, !PT ;  /* 0x00000008ff057209 */ /* 0x008fe20007800000 */
[----:B------:R0:W-:Y:S01]  /*12e0*/  STG.E [R2.64+0xc0], R73 ;  /* 0x0000c04902007986 */ /* 0x0001e2000c101906 */
[----:B------:R-:W-:Y:S01]  /*12f0*/  FADD R52, R52, R9 ;  /* 0x0000000934347221 */ /* 0x000fe20000000000 */
[--C-:B------:R-:W-:Y:S01]  /*1300*/  FADD R56, R56, R7.reuse ;  /* 0x0000000738387221 */ /* 0x100fe20000000000 */
[--C-:B------:R-:W-:Y:S01]  /*1310*/  FADD R60, R60, R7.reuse ;  /* 0x000000073c3c7221 */ /* 0x100fe20000000000 */
[----:B------:R1:W-:Y:S01]  /*1320*/  STG.E [R2.64+0xc4040], R13 ;  /* 0x0c40400d02007986 */ /* 0x0003e2000c101906 */
[--C-:B------:R-:W-:Y:S01]  /*1330*/  FADD R62, R62, R7.reuse ;  /* 0x000000073e3e7221 */ /* 0x100fe20000000000 */
[--C-:B------:R-:W-:Y:S01]  /*1340*/  FADD R64, R64, R7.reuse ;  /* 0x0000000740407221 */ /* 0x100fe20000000000 */
[----:B------:R-:W-:Y:S01]  /*1350*/  FADD R66, R66, R7 ;  /* 0x0000000742427221 */ /* 0x000fe20000000000 */
[----:B------:R2:W-:Y:S01]  /*1360*/  STG.E [R2.64+0xc4080], R11 ;  /* 0x0c40800b02007986 */ /* 0x0005e2000c101906 */
[----:B------:R-:W-:Y:S01]  /*1370*/  FMNMX R75, RZ, R20, !PT ;  /* 0x00000014ff4b7209 */ /* 0x000fe20007800000 */
[--C-:B------:R-:W-:Y:S01]  /*1380*/  FADD R15, R15, R10.reuse ;  /* 0x0000000a0f0f7221 */ /* 0x100fe20000000000 */
[----:B------:R-:W-:Y:S01]  /*1390*/  FMNMX R9, RZ, R44, !PT ;  /* 0x0000002cff097209 */ /* 0x000fe20007800000 */
[----:B------:R3:W-:Y:S01]  /*13a0*/  STG.E [R2.64+0xc40c0], R69 ;  /* 0x0c40c04502007986 */ /* 0x0007e2000c101906 */
[----:B0-----:R-:W-:Y:S01]  /*13b0*/  FMNMX R73, RZ, R36, !PT ;  /* 0x00000024ff497209 */ /* 0x001fe20007800000 */
[--C-:B------:R-:W-:Y:S01]  /*13c0*/  FADD R17, R17, R10.reuse ;  /* 0x0000000a11117221 */ /* 0x100fe20000000000 */
[----:B------:R-:W-:Y:S01]  /*13d0*/  FMNMX R7, RZ, R58, !PT ;  /* 0x0000003aff077209 */ /* 0x000fe20007800000 */
[----:B------:R0:W-:Y:S01]  /*13e0*/  STG.E [R2.64+0xc4100], R71 ;  /* 0x0c41004702007986 */ /* 0x0001e2000c101906 */
[----:B-1----:R-:W-:Y:S01]  /*13f0*/  FMNMX R13, RZ, R46, !PT ;  /* 0x0000002eff0d7209 */ /* 0x002fe20007800000 */
[--C-:B------:R-:W-:Y:S01]  /*1400*/  FADD R19, R19, R10.reuse ;  /* 0x0000000a13137221 */ /* 0x100fe20000000000 */
[--C-:B------:R-:W-:Y:S01]  /*1410*/  FADD R21, R21, R10.reuse ;  /* 0x0000000a15157221 */ /* 0x100fe20000000000 */
[----:B------:R1:W-:Y:S01]  /*1420*/  STG.E [R2.64+0xd0580], R5 ;  /* 0x0d05800502007986 */ /* 0x0003e2000c101906 */
[----:B--2---:R-:W-:Y:S01]  /*1430*/  FMNMX R11, RZ, R42, !PT ;  /* 0x0000002aff0b7209 */ /* 0x004fe20007800000 */
[----:B------:R-:W-:Y:S01]  /*1440*/  FADD R23, R23, R10 ;  /* 0x0000000a17177221 */ /* 0x000fe20000000000 */
[--C-:B------:R-:W-:Y:S01]  /*1450*/  FADD R55, R55, R12.reuse ;  /* 0x0000000c37377221 */ /* 0x100fe20000000000 */
[----:B---3--:R-:W-:Y:S01]  /*1460*/  FMNMX R69, RZ, R48, !PT ;  /* 0x00000030ff457209 */ /* 0x008fe20007800000 */
[--C-:B------:R-:W-:Y:S01]  /*1470*/  FADD R57, R57, R12.reuse ;  /* 0x0000000c39397221 */ /* 0x100fe20000000000 */
[--C-:B------:R-:W-:Y:S01]  /*1480*/  FADD R59, R59, R12.reuse ;  /* 0x0000000c3b3b7221 */ /* 0x100fe20000000000 */
[--C-:B------:R-:W-:Y:S01]  /*1490*/  FADD R61, R61, R12.reuse ;  /* 0x0000000c3d3d7221 */ /* 0x100fe20000000000 */
[----:B0-----:R-:W-:Y:S01]  /*14a0*/  FMNMX R71, RZ, R50, !PT ;  /* 0x00000032ff477209 */ /* 0x001fe20007800000 */
[--C-:B------:R-:W-:Y:S01]  /*14b0*/  FADD R63, R63, R12.reuse ;  /* 0x0000000c3f3f7221 */ /* 0x100fe20000000000 */
[----:B------:R-:W-:Y:S01]  /*14c0*/  FADD R65, R65, R12 ;  /* 0x0000000c41417221 */ /* 0x000fe20000000000 */
[----:B------:R-:W-:Y:S01]  /*14d0*/  FADD R10, R25, R10 ;  /* 0x0000000a190a7221 */ /* 0x000fe20000000000 */
[----:B-1----:R-:W-:Y:S01]  /*14e0*/  FMNMX R5, RZ, R6, !PT ;  /* 0x00000006ff057209 */ /* 0x002fe20007800000 */
        /* <DEDUP_REMOVED lines=12> */
[----:B------:R-:W-:Y:S01]  /*15b0*/  FMNMX R23, RZ, R23, !PT ;  /* 0x00000017ff177209 */ /* 0x000fe20007800000 */
[----:B------:R0:W-:Y:S01]  /*15c0*/  STG.E [R2.64+0x1880c0], R13 ;  /* 0x1880c00d02007986 */ /* 0x0001e2000c101906 */
[----:B-1----:R-:W-:Y:S02]  /*15d0*/  FMNMX R73, RZ, R52, !PT ;  /* 0x00000034ff497209 */ /* 0x002fe40007800000 */
[----:B------:R-:W-:Y:S01]  /*15e0*/  FMNMX R27, RZ, R27, !PT ;  /* 0x0000001bff1b7209 */ /* 0x000fe20007800000 */
[----:B------:R1:W-:Y:S01]  /*15f0*/  STG.E [R2.64+0x188100], R69 ;  /* 0x1881004502007986 */ /* 0x0003e2000c101906 */
[----:B--2---:R-:W-:Y:S02]  /*1600*/  FMNMX R11, RZ, R60, !PT ;  /* 0x0000003cff0b7209 */ /* 0x004fe40007800000 */
[----:B------:R-:W-:Y:S01]  /*1610*/  FMNMX R29, RZ, R29, !PT ;  /* 0x0000001dff1d7209 */ /* 0x000fe20007800000 */
[----:B------:R2:W-:Y:S01]  /*1620*/  STG.E [R2.64+0x188140], R71 ;  /* 0x1881404702007986 */ /* 0x0005e2000c101906 */
[----:B---3--:R-:W-:-:S02]  /*1630*/  FMNMX R9, RZ, R56, !PT ;  /* 0x00000038ff097209 */ /* 0x008fc40007800000 */
[----:B------:R-:W-:Y:S01]  /*1640*/  FMNMX R31, RZ, R31, !PT ;  /* 0x0000001fff1f7209 */ /* 0x000fe20007800000 */
[----:B------:R3:W-:Y:S01]  /*1650*/  STG.E [R2.64+0x24c080], R7 ;  /* 0x24c0800702007986 */ /* 0x0007e2000c101906 */
[----:B0-----:R-:W-:Y:S02]  /*1660*/  FMNMX R13, RZ, R62, !PT ;  /* 0x0000003eff0d7209 */ /* 0x001fe40007800000 */
[----:B------:R-:W-:Y:S01]  /*1670*/  FMNMX R33, RZ, R33, !PT ;  /* 0x00000021ff217209 */ /* 0x000fe20007800000 */
[----:B------:R0:W-:Y:S01]  /*1680*/  STG.E [R2.64+0x194580], R5 ;  /* 0x1945800502007986 */ /* 0x0001e2000c101906 */
[----:B-1----:R-:W-:Y:S02]  /*1690*/  FMNMX R69, RZ, R64, !PT ;  /* 0x00000040ff457209 */ /* 0x002fe40007800000 */
[----:B------:R-:W-:Y:S02]  /*16a0*/  FMNMX R35, RZ, R35, !PT ;  /* 0x00000023ff237209 */ /* 0x000fe40007800000 */
[----:B--2---:R-:W-:-:S02]  /*16b0*/  FMNMX R71, RZ, R66, !PT ;  /* 0x00000042ff477209 */ /* 0x004fc40007800000 */
[----:B------:R-:W-:Y:S02]  /*16c0*/  FMNMX R37, RZ, R37, !PT ;  /* 0x00000025ff257209 */ /* 0x000fe40007800000 */
[----:B---3--:R-:W-:Y:S02]  /*16d0*/  FMNMX R7, RZ, R10, !PT ;  /* 0x0000000aff077209 */ /* 0x008fe40007800000 */
[----:B------:R-:W-:Y:S02]  /*16e0*/  FMNMX R41, RZ, R41, !PT ;  /* 0x00000029ff297209 */ /* 0x000fe40007800000 */
[----:B------:R-:W-:Y:S02]  /*16f0*/  FMNMX R43, RZ, R43, !PT ;  /* 0x0000002bff2b7209 */ /* 0x000fe40007800000 */
[----:B------:R-:W-:Y:S02]  /*1700*/  FMNMX R45, RZ, R45, !PT ;  /* 0x0000002dff2d7209 */ /* 0x000fe40007800000 */
        /* <DEDUP_REMOVED lines=8> */
[----:B------:R-:W-:Y:S02]  /*1790*/  FMNMX R65, RZ, R65, !PT ;  /* 0x00000041ff417209 */ /* 0x000fe40007800000 */
[----:B0-----:R-:W-:Y:S01]  /*17a0*/  FMNMX R5, RZ, R12, !PT ;  /* 0x0000000cff057209 */ /* 0x001fe20007800000 */
        /* <DEDUP_REMOVED lines=35> */
.L_x_45:
        /* <DEDUP_REMOVED lines=10> */
.L_x_120:


//--------------------- .text.tvmgen_default_fused_nn_conv2d_add_nn_relu_4_kernel --------------------------
	.section	.text.tvmgen_default_fused_nn_conv2d_add_nn_relu_4_kernel,"ax",@progbits
	.sectionflags	@"SHF_BARRIERS=1"
	.sectioninfo	@"SHI_REGISTERS=56"
	.align	128
        .global         tvmgen_default_fused_nn_conv2d_add_nn_relu_4_kernel
        .type           tvmgen_default_fused_nn_conv2d_add_nn_relu_4_kernel,@function
        .size           tvmgen_default_fused_nn_conv2d_add_nn_relu_4_kernel,(.L_x_121 - tvmgen_default_fused_nn_conv2d_add_nn_relu_4_kernel)
        .other          tvmgen_default_fused_nn_conv2d_add_nn_relu_4_kernel,@"STO_CUDA_ENTRY STV_DEFAULT"
tvmgen_default_fused_nn_conv2d_add_nn_relu_4_kernel:
.text.tvmgen_default_fused_nn_conv2d_add_nn_relu_4_kernel:
[----:B------:R-:W-:Y:S02]  /*0000*/  MOV R1, c[0x0][0x28] ;  /* 0x00000a0000017a02 */ /* 0x000fe40000000f00 */
[----:B------:R-:W0:Y:S01]  /*0010*/  S2R R0, SR_TID.X ;  /* 0x0000000000007919 */ /* 0x000e220000002100 */
[----:B------:R-:W-:Y:S01]  /*0020*/  MOV R10, RZ ;  /* 0x000000ff000a7202 */ /* 0x000fe20000000f00 */
[----:B------:R-:W-:Y:S01]  /*0030*/  ULDC.64 UR4, c[0x0][0x118] ;  /* 0x0000460000047ab9 */ /* 0x000fe20000000a00 */
[----:B------:R-:W-:Y:S01]  /*0040*/  MOV R19, 0xe0 ;  /* 0x000000e000137802 */ /* 0x000fe20000000f00 */
[----:B------:R-:W1:Y:S01]  /*0050*/  S2R R3, SR_TID.Z ;  /* 0x0000000000037919 */ /* 0x000e620000002300 */
[----:B------:R-:W-:Y:S02]  /*0060*/  MOV R21, RZ ;  /* 0x000000ff00157202 */ /* 0x000fe40000000f00 */
[----:B------:R-:W-:Y:S01]  /*0070*/  MOV R41, RZ ;  /* 0x000000ff00297202 */ /* 0x000fe20000000f00 */
[----:B------:R-:W1:Y:S01]  /*0080*/  S2R R8, SR_CTAID.Z ;  /* 0x0000000000087919 */ /* 0x000e620000002700 */
[----:B------:R-:W-:Y:S02]  /*0090*/  MOV R45, RZ ;  /* 0x000000ff002d7202 */ /* 0x000fe40000000f00 */
[----:B------:R-:W-:Y:S01]  /*00a0*/  MOV R49, RZ ;  /* 0x000000ff00317202 */ /* 0x000fe20000000f00 */
[----:B------:R-:W2:Y:S01]  /*00b0*/  S2R R18, SR_CTAID.Y ;  /* 0x0000000000127919 */ /* 0x000ea20000002600 */
[----:B------:R-:W-:-:S02]  /*00c0*/  MOV R23, RZ ;  /* 0x000000ff00177202 */ /* 0x000fc40000000f00 */
[----:B------:R-:W-:Y:S02]  /*00d0*/  MOV R39, RZ ;  /* 0x000000ff00277202 */ /* 0x000fe40000000f00 */
[----:B------:R-:W-:Y:S02]  /*00e0*/  MOV R47, RZ ;  /* 0x000000ff002f7202 */ /* 0x000fe40000000f00 */
[----:B------:R-:W-:Y:S02]  /*00f0*/  MOV R53, RZ ;  /* 0x000000ff00357202 */ /* 0x000fe40000000f00 */
[----:B------:R-:W-:Y:S02]  /*0100*/  MOV R51, RZ ;  /* 0x000000ff00337202 */ /* 0x000fe40000000f00 */
[----:B0-----:R-:W-:Y:S01]  /*0110*/  SHF.R.S32.HI R2, RZ, 0x1, R0 ;  /* 0x00000001ff027819 */ /* 0x001fe20000011400 */
[C---:B------:R-:W-:Y:S01]  /*0120*/  IMAD.HI R4, R0.reuse, 0x2aaaaaab, RZ ;  /* 0x2aaaaaab00047827 */ /* 0x040fe200078e02ff */
[----:B------:R-:W-:-:S03]  /*0130*/  ISETP.GE.AND P0, PT, R0, 0xc, PT ;  /* 0x0000000c0000780c */ /* 0x000fc60003f06270 */
[----:B------:R-:W-:Y:S01]  /*0140*/  IMAD.HI R5, R0, 0x55555556, RZ ;  /* 0x5555555600057827 */ /* 0x000fe200078e02ff */
[----:B------:R-:W-:Y:S02]  /*0150*/  SHF.R.S32.HI R7, RZ, 0x1, R4 ;  /* 0x00000001ff077819 */ /* 0x000fe40000011404 */
[----:B-1----:R-:W-:Y:S01]  /*0160*/  LEA R8, R8, R3, 0x4 ;  /* 0x0000000308087211 */ /* 0x002fe200078e20ff */
[----:B------:R-:W-:Y:S01]  /*0170*/  IMAD R11, R3, 0xc, R0 ;  /* 0x0000000c030b7824 */ /* 0x000fe200078e0200 */
[----:B------:R-:W-:Y:S01]  /*0180*/  LEA.HI R9, R5, R5, RZ, 0x1 ;  /* 0x0000000505097211 */ /* 0x000fe200078f08ff */
[----:B------:R-:W-:Y:S01]  /*0190*/  IMAD R2, R3, 0x6, R2 ;  /* 0x0000000603027824 */ /* 0x000fe200078e0202 */
[----:B------:R-:W-:Y:S01]  /*01a0*/  LEA.HI R12, R4, R7, RZ, 0x1 ;  /* 0x00000007040c7211 */ /* 0x000fe200078f08ff */
[C---:B------:R-:W-:Y:S01]  /*01b0*/  IMAD.HI R6, R11.reuse, -0x53896e7b, R10 ;  /* 0xac7691850b067827 */ /* 0x040fe200078e020a */
[----:B------:R-:W-:Y:S02]  /*01c0*/  LEA R5, R11, R11, 0x1 ;  /* 0x0000000b0b057211 */ /* 0x000fe400078e08ff */
[----:B------:R-:W-:Y:S01]  /*01d0*/  ISETP.LT.AND P2, PT, R2, 0x5f, !P0 ;  /* 0x0000005f0200780c */ /* 0x000fe20004741270 */
[----:B------:R-:W-:Y:S01]  /*01e0*/  IMAD R2, R9, -0x3, R0 ;  /* 0xfffffffd09027824 */ /* 0x000fe200078e0200 */
[----:B------:R-:W-:-:S02]  /*01f0*/  LEA R7, R8, R9, 0x2 ;  /* 0x0000000908077211 */ /* 0x000fc400078e10ff */
[----:B------:R-:W-:Y:S02]  /*0200*/  MOV R4, RZ ;  /* 0x000000ff00047202 */ /* 0x000fe40000000f00 */
[----:B------:R-:W-:Y:S01]  /*0210*/  SHF.R.U32.HI R13, RZ, 0x1f, R6 ;  /* 0x0000001fff0d7819 */ /* 0x000fe20000011606 */
[----:B------:R-:W-:Y:S01]  /*0220*/  IMAD R2, R7, 0xc0, R2 ;  /* 0x000000c007027824 */ /* 0x000fe200078e0202 */
[C---:B------:R-:W-:Y:S01]  /*0230*/  IADD3 R9, R5.reuse, 0x1, RZ ;  /* 0x0000000105097810 */ /* 0x040fe20007ffe0ff */
[----:B------:R-:W-:Y:S01]  /*0240*/  IMAD.HI R4, R5, -0x7047dc11, R4 ;  /* 0x8fb823ef05047827 */ /* 0x000fe200078e0204 */
[----:B------:R-:W-:Y:S02]  /*0250*/  MOV R8, RZ ;  /* 0x000000ff00087202 */ /* 0x000fe40000000f00 */
[CC--:B------:R-:W-:Y:S02]  /*0260*/  LEA.HI.SX32 R10, R6.reuse, R13.reuse, 0x1a ;  /* 0x0000000d060a7211 */ /* 0x0c0fe400078fd2ff */
[----:B------:R-:W-:Y:S01]  /*0270*/  LEA.HI.SX32 R15, R6, R13, 0x19 ;  /* 0x0000000d060f7211 */ /* 0x000fe200078fcaff */
[----:B------:R-:W-:Y:S01]  /*0280*/  IMAD.HI R8, R9, -0x7047dc11, R8 ;  /* 0x8fb823ef09087827 */ /* 0x000fe200078e0208 */
[----:B------:R-:W-:-:S02]  /*0290*/  IADD3 R7, R5, 0x2, RZ ;  /* 0x0000000205077810 */ /* 0x000fc40007ffe0ff */
[----:B------:R-:W-:Y:S01]  /*02a0*/  MOV R6, RZ ;  /* 0x000000ff00067202 */ /* 0x000fe20000000f00 */
[--C-:B------:R-:W-:Y:S01]  /*02b0*/  IMAD R10, R10, -0x5f, R11.reuse ;  /* 0xffffffa10a0a7824 */ /* 0x100fe200078e020b */
[----:B------:R-:W-:Y:S01]  /*02c0*/  SHF.R.U32.HI R13, RZ, 0x1f, R4 ;  /* 0x0000001fff0d7819 */ /* 0x000fe20000011604 */
[----:B------:R-:W-:Y:S01]  /*02d0*/  IMAD R11, R15, -0xbe, R11 ;  /* 0xffffff420f0b7824 */ /* 0x000fe200078e020b */
[----:B------:R-:W-:Y:S01]  /*02e0*/  SHF.R.U32.HI R17, RZ, 0x1f, R8 ;  /* 0x0000001fff117819 */ /* 0x000fe20000011608 */
[----:B------:R-:W-:Y:S01]  /*02f0*/  IMAD.HI R14, R7, -0x7047dc11, R6 ;  /* 0x8fb823ef070e7827 */ /* 0x000fe200078e0206 */
[----:B------:R-:W-:Y:S02]  /*0300*/  LEA.HI.SX32 R6, R4, R13, 0x1b ;  /* 0x0000000d04067211 */ /* 0x000fe400078fdaff */
[----:B------:R-:W-:Y:S01]  /*0310*/  LEA.HI.SX32 R17, R8, R17, 0x1b ;  /* 0x0000001108117211 */ /* 0x000fe200078fdaff */
[----:B------:R-:W-:Y:S01]  /*0320*/  IMAD.HI R4, R10, 0x6bca1af3, RZ ;  /* 0x6bca1af30a047827 */ /* 0x000fe200078e02ff */
[----:B------:R-:W-:-:S02]  /*0330*/  SHF.R.U32.HI R13, RZ, 0x1f, R14 ;  /* 0x0000001fff0d7819 */ /* 0x000fc4000001160e */
[----:B------:R-:W-:Y:S01]  /*0340*/  MOV R10, RZ ;  /* 0x000000ff000a7202 */ /* 0x000fe20000000f00 */
[----:B------:R-:W-:Y:S01]  /*0350*/  IMAD R6, R6, -0x39, R5 ;  /* 0xffffffc706067824 */ /* 0x000fe200078e0205 */
[----:B------:R-:W-:Y:S01]  /*0360*/  LEA.HI.SX32 R15, R14, R13, 0x1b ;  /* 0x0000000d0e0f7211 */ /* 0x000fe200078fdaff */
[----:B------:R-:W-:Y:S01]  /*0370*/  IMAD R14, R17, -0x39, R9 ;  /* 0xffffffc7110e7824 */ /* 0x000fe200078e0209 */
[----:B------:R-:W-:Y:S01]  /*0380*/  SHF.R.U32.HI R9, RZ, 0x1f, R4 ;  /* 0x0000001fff097819 */ /* 0x000fe20000011604 */
[----:B------:R-:W-:Y:S01]  /*0390*/  IMAD.HI R10, R11, -0x53896e7b, R10 ;  /* 0xac7691850b0a7827 */ /* 0x000fe200078e020a */
[----:B------:R-:W-:Y:S02]  /*03a0*/  IADD3 R12, R12, R3, RZ ;  /* 0x000000030c0c7210 */ /* 0x000fe40007ffe0ff */
[----:B------:R-:W-:Y:S01]  /*03b0*/  LEA.HI.SX32 R9, R4, R9, 0x1d ;  /* 0x0000000904097211 */ /* 0x000fe200078feaff */
[C---:B--2---:R-:W-:Y:S01]  /*03c0*/  IMAD R13, R18.reuse, R19, -0x39 ;  /* 0xffffffc7120d7424 */ /* 0x044fe200078e0213 */
[----:B------:R-:W-:Y:S01]  /*03d0*/  SHF.R.U32.HI R11, RZ, 0x1f, R10 ;  /* 0x0000001fff0b7819 */ /* 0x000fe2000001160a */
[----:B------:R-:W-:Y:S01]  /*03e0*/  IMAD R16, R15, -0x39, R7 ;  /* 0xffffffc70f107824 */ /* 0x000fe200078e0207 */
[----:B------:R-:W-:-:S02]  /*03f0*/  LEA R4, R18, R9, 0x2 ;  /* 0x0000000912047211 */ /* 0x000fc400078e10ff */
[----:B------:R-:W-:Y:S02]  /*0400*/  LEA.HI.SX32 R11, R10, R11, 0x1a ;  /* 0x0000000b0a0b7211 */ /* 0x000fe400078fd2ff */
[----:B------:R-:W-:Y:S02]  /*0410*/  IADD3 R8, R6, R13, RZ ;  /* 0x0000000d06087210 */ /* 0x000fe40007ffe0ff */
[C---:B------:R-:W-:Y:S02]  /*0420*/  IADD3 R10, R13.reuse, R14, RZ ;  /* 0x0000000e0d0a7210 */ /* 0x040fe40007ffe0ff */
[----:B------:R-:W-:Y:S02]  /*0430*/  IADD3 R18, R13, R16, RZ ;  /* 0x000000100d127210 */ /* 0x000fe40007ffe0ff */
[----:B------:R-:W-:Y:S01]  /*0440*/  ISETP.GE.AND P1, PT, R4, 0x1, PT ;  /* 0x000000010400780c */ /* 0x000fe20003f26270 */
[C---:B------:R-:W-:Y:S01]  /*0450*/  IMAD R4, R11.reuse, 0xc40, R8 ;  /* 0x00000c400b047824 */ /* 0x040fe200078e0208 */
[----:B------:R-:W-:Y:S01]  /*0460*/  MOV R8, 0x120 ;  /* 0x0000012000087802 */ /* 0x000fe20000000f00 */
[C---:B------:R-:W-:Y:S01]  /*0470*/  IMAD R10, R11.reuse, 0xc40, R10 ;  /* 0x00000c400b0a7824 */ /* 0x040fe200078e020a */
[----:B------:R-:W-:Y:S01]  /*0480*/  ISETP.LT.OR P3, PT, R6, 0x2, !P1 ;  /* 0x000000020600780c */ /* 0x000fe20004f61670 */
[----:B------:R-:W-:Y:S01]  /*0490*/  IMAD R18, R11, 0xc40, R18 ;  /* 0x00000c400b127824 */ /* 0x000fe200078e0212 */
[----:B------:R-:W-:Y:S01]  /*04a0*/  ISETP.LT.OR P4, PT, R14, 0x1, !P1 ;  /* 0x000000010e00780c */ /* 0x000fe20004f81670 */
[C---:B------:R-:W-:Y:S01]  /*04b0*/  IMAD R4, R9.reuse, 0x38, R4 ;  /* 0x0000003809047824 */ /* 0x040fe200078e0204 */
[----:B------:R-:W-:Y:S01]  /*04c0*/  ISETP.LT.OR P1, PT, R16, 0x2, !P1 ;  /* 0x000000021000780c */ /* 0x000fe20004f21670 */
[C---:B------:R-:W-:Y:S01]  /*04d0*/  IMAD R6, R9.reuse, 0x38, R10 ;  /* 0x0000003809067824 */ /* 0x040fe200078e020a */
[----:B------:R-:W-:Y:S01]  /*04e0*/  ISETP.LT.AND P0, PT, R12, 0x10, !P0 ;  /* 0x000000100c00780c */ /* 0x000fe20004701270 */
[----:B------:R-:W-:Y:S01]  /*04f0*/  IMAD R7, R9, 0x38, R18 ;  /* 0x0000003809077824 */ /* 0x000fe200078e0212 */
[----:B------:R-:W-:Y:S01]  /*0500*/  MOV R19, RZ ;  /* 0x000000ff00137202 */ /* 0x000fe20000000f00 */
[----:B------:R-:W-:Y:S01]  /*0510*/  CS2R R16, SRZ ;  /* 0x0000000000107805 */ /* 0x000fe2000001ff00 */
[----:B------:R-:W-:Y:S01]  /*0520*/  MOV R9, RZ ;  /* 0x000000ff00097202 */ /* 0x000fe20000000f00 */
[----:B------:R-:W-:Y:S01]  /*0530*/  IMAD R8, R3, R8, 0x8e8 ;  /* 0x000008e803087424 */ /* 0x000fe200078e0208 */
[----:B------:R-:W-:-:S02]  /*0540*/  MOV R13, RZ ;  /* 0x000000ff000d7202 */ /* 0x000fc40000000f00 */
[----:B------:R-:W-:Y:S02]  /*0550*/  MOV R11, RZ ;  /* 0x000000ff000b7202 */ /* 0x000fe40000000f00 */
[----:B------:R-:W-:Y:S02]  /*0560*/  MOV R10, RZ ;  /* 0x000000ff000a7202 */ /* 0x000fe40000000f00 */
[----:B------:R-:W-:Y:S02]  /*0570*/  MOV R15, RZ ;  /* 0x000000ff000f7202 */ /* 0x000fe40000000f00 */
.L_x_51:
[----:B------:R-:W-:Y:S06]  /*0580*/  BAR.SYNC.DEFER_BLOCKING 0x0 ;  /* 0x0000000000007b1d */ /* 0x000fec0000010000 */
[----:B------:R-:W-:Y:S01]  /*0590*/  BSSY B0, `(.L_x_46) ;  /* 0x0000014000007945 */ /* 0x000fe20003800000 */
[----:B------:R-:W-:Y:S05]  /*05a0*/  @!P2 BRA `(.L_x_47) ;  /* 0x000001200000a947 */ /* 0x000fea0003800000 */
[----:B------:R-:W-:Y:S01]  /*05b0*/  @!P3 MOV R29, 0x4 ;  /* 0x00000004001db802 */ /* 0x000fe20000000f00 */
[C---:B------:R-:W-:Y:S01]  /*05c0*/  @!P3 IMAD R28, R9.reuse, 0x1880, R4 ;  /* 0x00001880091cb824 */ /* 0x040fe200078e0204 */
[----:B------:R-:W-:Y:S01]  /*05d0*/  @!P4 MOV R27, 0x4 ;  /* 0x00000004001bc802 */ /* 0x000fe20000000f00 */
[C---:B------:R-:W-:Y:S01]  /*05e0*/  @!P4 IMAD R26, R9.reuse, 0x1880, R6 ;  /* 0x00001880091ac824 */ /* 0x040fe200078e0206 */
[----:B------:R-:W-:Y:S01]  /*05f0*/  @!P1 MOV R25, 0x4 ;  /* 0x0000000400199802 */ /* 0x000fe20000000f00 */
[----:B------:R-:W-:Y:S01]  /*0600*/  @!P1 IMAD R24, R9, 0x1880, R7 ;  /* 0x0000188009189824 */ /* 0x000fe200078e0207 */
[----:B------:R-:W-:Y:S01]  /*0610*/  MOV R14, RZ ;  /* 0x000000ff000e7202 */ /* 0x000fe20000000f00 */
[----:B------:R-:W-:Y:S01]  /*0620*/  @!P3 IMAD.WIDE R28, R28, R29, c[0x0][0x168] ;  /* 0x00005a001c1cb625 */ /* 0x000fe200078e021d */
[----:B------:R-:W-:-:S02]  /*0630*/  MOV R12, RZ ;  /* 0x000000ff000c7202 */ /* 0x000fc40000000f00 */
[----:B------:R-:W-:Y:S01]  /*0640*/  MOV R18, RZ ;  /* 0x000000ff00127202 */ /* 0x000fe20000000f00 */
[----:B------:R-:W-:Y:S01]  /*0650*/  @!P4 IMAD.WIDE R26, R26, R27, c[0x0][0x168] ;  /* 0x00005a001a1ac625 */ /* 0x000fe200078e021b */
[----:B------:R-:W2:Y:S03]  /*0660*/  @!P3 LDG.E.CONSTANT R14, [R28.64] ;  /* 0x000000041c0eb981 */ /* 0x000ea6000c1e9900 */
[----:B------:R-:W-:Y:S01]  /*0670*/  @!P1 IMAD.WIDE R24, R24, R25, c[0x0][0x168] ;  /* 0x00005a0018189625 */ /* 0x000fe200078e0219 */
[----:B------:R-:W3:Y:S04]  /*0680*/  @!P4 LDG.E.CONSTANT R12, [R26.64] ;  /* 0x000000041a0cc981 */ /* 0x000ee8000c1e9900 */
[----:B------:R-:W4:Y:S04]  /*0690*/  @!P1 LDG.E.CONSTANT R18, [R24.64] ;  /* 0x0000000418129981 */ /* 0x000f28000c1e9900 */
[----:B--2---:R0:W-:Y:S04]  /*06a0*/  STS [R5.X4], R14 ;  /* 0x0000000e05007388 */ /* 0x0041e80000004800 */
[----:B---3--:R0:W-:Y:S04]  /*06b0*/  STS [R5.X4+0x4], R12 ;  /* 0x0000040c05007388 */ /* 0x0081e80000004800 */
[----:B----4-:R0:W-:Y:S02]  /*06c0*/  STS [R5.X4+0x8], R18 ;  /* 0x0000081205007388 */ /* 0x0101e40000004800 */
.L_x_47:
[----:B------:R-:W-:Y:S05]  /*06d0*/  BSYNC B0 ;  /* 0x0000000000007941 */ /* 0x000fea0003800000 */
.L_x_46:
[----:B------:R-:W-:Y:S01]  /*06e0*/  BSSY B0, `(.L_x_48) ;  /* 0x0000011000007945 */ /* 0x000fe20003800000 */
[----:B------:R-:W-:Y:S05]  /*06f0*/  @!P0 BRA `(.L_x_49) ;  /* 0x000000f000008947 */ /* 0x000fea0003800000 */
[----:B------:R-:W-:Y:S01]  /*0700*/  IMAD R30, R9, 0x3, R2 ;  /* 0x00000003091e7824 */ /* 0x000fe200078e0202 */
[----:B------:R-:W-:-:S03]  /*0710*/  MOV R31, 0x4 ;  /* 0x00000004001f7802 */ /* 0x000fc60000000f00 */
[----:B------:R-:W-:-:S04]  /*0720*/  IMAD R30, R30, 0x6, RZ ;  /* 0x000000061e1e7824 */ /* 0x000fc800078e02ff */
[----:B------:R-:W-:-:S05]  /*0730*/  IMAD.WIDE R30, R30, R31, c[0x0][0x170] ;  /* 0x00005c001e1e7625 */ /* 0x000fca00078e021f */
[----:B------:R-:W2:Y:S04]  /*0740*/  LDG.E.CONSTANT R24, [R30.64] ;  /* 0x000000041e187981 */ /* 0x000ea8000c1e9900 */
[----:B------:R-:W2:Y:S04]  /*0750*/  LDG.E.CONSTANT R25, [R30.64+0x4] ;  /* 0x000004041e197981 */ /* 0x000ea8000c1e9900 */
[----:B------:R-:W3:Y:S04]  /*0760*/  LDG.E.CONSTANT R26, [R30.64+0x8] ;  /* 0x000008041e1a7981 */ /* 0x000ee8000c1e9900 */
[----:B------:R-:W3:Y:S04]  /*0770*/  LDG.E.CONSTANT R27, [R30.64+0xc] ;  /* 0x00000c041e1b7981 */ /* 0x000ee8000c1e9900 */
[----:B------:R-:W4:Y:S04]  /*0780*/  LDG.E.CONSTANT R28, [R30.64+0x10] ;  /* 0x000010041e1c7981 */ /* 0x000f28000c1e9900 */
[----:B------:R-:W4:Y:S01]  /*0790*/  LDG.E.CONSTANT R29, [R30.64+0x14] ;  /* 0x000014041e1d7981 */ /* 0x000f22000c1e9900 */
[----:B0-----:R-:W-:-:S04]  /*07a0*/  IMAD R12, R3, 0xc, R0 ;  /* 0x0000000c030c7824 */ /* 0x001fc800078e0200 */
[----:B------:R-:W-:-:S05]  /*07b0*/  IMAD R12, R12, 0x6, RZ ;  /* 0x000000060c0c7824 */ /* 0x000fca00078e02ff */
[----:B--2---:R0:W-:Y:S04]  /*07c0*/  STS.64 [R12.X4+0x8e8], R24 ;  /* 0x0008e8180c007388 */ /* 0x0041e80000004a00 */
[----:B---3--:R0:W-:Y:S04]  /*07d0*/  STS.64 [R12.X4+0x8f0], R26 ;  /* 0x0008f01a0c007388 */ /* 0x0081e80000004a00 */
[----:B----4-:R0:W-:Y:S02]  /*07e0*/  STS.64 [R12.X4+0x8f8], R28 ;  /* 0x0008f81c0c007388 */ /* 0x0101e40000004a00 */
.L_x_49:
[----:B------:R-:W-:Y:S05]  /*07f0*/  BSYNC B0 ;  /* 0x0000000000007941 */ /* 0x000fea0003800000 */
.L_x_48:
[----:B------:R-:W-:Y:S01]  /*0800*/  BAR.SYNC.DEFER_BLOCKING 0x0 ;  /* 0x0000000000007b1d */ /* 0x000fe20000010000 */
[----:B------:R-:W-:-:S04]  /*0810*/  IADD3 R9, R9, 0x1, RZ ;  /* 0x0000000109097810 */ /* 0x000fc80007ffe0ff */
[----:B------:R-:W-:Y:S01]  /*0820*/  ISETP.NE.AND P5, PT, R9, 0x40, PT ;  /* 0x000000400900780c */ /* 0x000fe20003fa5270 */
[----:B0-----:R-:W-:Y:S04]  /*0830*/  LDS.64 R28, [R8] ;  /* 0x00000000081c7984 */ /* 0x001fe80000000a00 */
[----:B------:R-:W0:Y:S04]  /*0840*/  LDS.64 R30, [R0.X8] ;  /* 0x00000000001e7984 */ /* 0x000e280000008a00 */
[----:B------:R-:W1:Y:S04]  /*0850*/  LDS.64 R24, [R0.X8+0x238] ;  /* 0x0002380000187984 */ /* 0x000e680000008a00 */
[----:B------:R-:W2:Y:S04]  /*0860*/  LDS.64 R32, [R0.X8+0x70] ;  /* 0x0000700000207984 */ /* 0x000ea80000008a00 */
[----:B------:R-:W3:Y:S04]  /*0870*/  LDS.64 R26, [R0.X8+0x1c8] ;  /* 0x0001c800001a7984 */ /* 0x000ee80000008a00 */
[----:B------:R-:W4:Y:S04]  /*0880*/  LDS.64 R42, [R8+0x48] ;  /* 0x00004800082a7984 */ /* 0x000f280000000a00 */
[----:B------:R-:W5:Y:S04]  /*0890*/  LDS.64 R36, [R8+0x90] ;  /* 0x0000900008247984 */ /* 0x000f680000000a00 */
[----:B------:R-:W5:Y:S04]  /*08a0*/  LDS.64 R34, [R8+0xd8] ;  /* 0x0000d80008227984 */ /* 0x000f680000000a00 */
[----:B------:R-:W-:Y:S01]  /*08b0*/  LDS R50, [R0.X8+0xe4] ;  /* 0x0000e40000327984 */ /* 0x000fe20000008800 */
[----:B0-----:R-:W-:-:S03]  /*08c0*/  FFMA R12, R28, R30, R19 ;  /* 0x0000001e1c0c7223 */ /* 0x001fc60000000013 */
[----:B------:R-:W-:Y:S01]  /*08d0*/  LDS.64 R18, [R8+0x8] ;  /* 0x0000080008127984 */ /* 0x000fe20000000a00 */
[C---:B-1----:R-:W-:Y:S01]  /*08e0*/  FFMA R40, R28.reuse, R24, R39 ;  /* 0x000000181c287223 */ /* 0x042fe20000000027 */
[C---:B------:R-:W-:Y:S01]  /*08f0*/  FFMA R39, R29.reuse, R31, R12 ;  /* 0x0000001f1d277223 */ /* 0x040fe2000000000c */
[C---:B--2---:R-:W-:Y:S02]  /*0900*/  FFMA R38, R28.reuse, R32, R23 ;  /* 0x000000201c267223 */ /* 0x044fe40000000017 */
[C---:B------:R-:W-:Y:S01]  /*0910*/  FFMA R40, R29.reuse, R25, R40 ;  /* 0x000000191d287223 */ /* 0x040fe20000000028 */
[----:B------:R-:W0:Y:S01]  /*0920*/  LDS R23, [R0.X8+0x240] ;  /* 0x0002400000177984 */ /* 0x000e220000008800 */
[----:B---3--:R-:W-:Y:S01]  /*0930*/  FFMA R22, R28, R26, R21 ;  /* 0x0000001a1c167223 */ /* 0x008fe20000000015 */
[----:B------:R-:W-:Y:S02]  /*0940*/  FFMA R38, R29, R33, R38 ;  /* 0x000000211d267223 */ /* 0x000fe40000000026 */
[----:B------:R-:W1:Y:S01]  /*0950*/  LDS R21, [R0.X8+0x1d0] ;  /* 0x0001d00000157984 */ /* 0x000e620000008800 */
[-C--:B----4-:R-:W-:Y:S01]  /*0960*/  FFMA R12, R30, R42.reuse, R41 ;  /* 0x0000002a1e0c7223 */ /* 0x090fe20000000029 */
[-C--:B------:R-:W-:Y:S01]  /*0970*/  FFMA R46, R32, R42.reuse, R47 ;  /* 0x0000002a202e7223 */ /* 0x080fe2000000002f */
[-C--:B------:R-:W-:Y:S01]  /*0980*/  FFMA R44, R26, R42.reuse, R45 ;  /* 0x0000002a1a2c7223 */ /* 0x080fe2000000002d */
[----:B------:R-:W-:Y:S01]  /*0990*/  FFMA R48, R24, R42, R53 ;  /* 0x0000002a18307223 */ /* 0x000fe20000000035 */
[-C--:B-----5:R-:W-:Y:S01]  /*09a0*/  FFMA R14, R30, R36.reuse, R13 ;  /* 0x000000241e0e7223 */ /* 0x0a0fe2000000000d */
[-C--:B------:R-:W-:Y:S01]  /*09b0*/  FFMA R52, R32, R36.reuse, R15 ;  /* 0x0000002420347223 */ /* 0x080fe2000000000f */
[-C--:B------:R-:W-:Y:S01]  /*09c0*/  FFMA R20, R26, R36.reuse, R11 ;  /* 0x000000241a147223 */ /* 0x080fe2000000000b */
[-C--:B------:R-:W-:Y:S01]  /*09d0*/  FFMA R42, R31, R43.reuse, R12 ;  /* 0x0000002b1f2a7223 */ /* 0x080fe2000000000c */
[-C--:B------:R-:W-:Y:S01]  /*09e0*/  FFMA R46, R33, R43.reuse, R46 ;  /* 0x0000002b212e7223 */ /* 0x080fe2000000002e */
[-C--:B------:R-:W-:Y:S01]  /*09f0*/  FFMA R44, R27, R43.reuse, R44 ;  /* 0x0000002b1b2c7223 */ /* 0x080fe2000000002c */
[----:B------:R-:W-:Y:S01]  /*0a00*/  FFMA R48, R25, R43, R48 ;  /* 0x0000002b19307223 */ /* 0x000fe20000000030 */
[----:B------:R-:W-:Y:S01]  /*0a10*/  FFMA R36, R24, R36, R17 ;  /* 0x0000002418247223 */ /* 0x000fe20000000011 */
[----:B------:R-:W-:Y:S01]  /*0a20*/  FFMA R22, R29, R27, R22 ;  /* 0x0000001b1d167223 */ /* 0x000fe20000000016 */
[----:B------:R-:W2:Y:S01]  /*0a30*/  LDS R43, [R0.X8+0x78] ;  /* 0x00007800002b7984 */ /* 0x000ea20000008800 */
[-C--:B------:R-:W-:Y:S01]  /*0a40*/  FFMA R17, R31, R37.reuse, R14 ;  /* 0x000000251f117223 */ /* 0x080fe2000000000e */
[-C--:B------:R-:W-:Y:S01]  /*0a50*/  FFMA R52, R33, R37.reuse, R52 ;  /* 0x0000002521347223 */ /* 0x080fe20000000034 */
[-C--:B------:R-:W-:Y:S01]  /*0a60*/  FFMA R11, R27, R37.reuse, R20 ;  /* 0x000000251b0b7223 */ /* 0x080fe20000000014 */
[----:B------:R-:W3:Y:S01]  /*0a70*/  LDS R41, [R0.X8+0x8] ;  /* 0x0000080000297984 */ /* 0x000ee20000008800 */
[-C--:B------:R-:W-:Y:S01]  /*0a80*/  FFMA R49, R30, R34.reuse, R49 ;  /* 0x000000221e317223 */ /* 0x080fe20000000031 */
[----:B------:R-:W-:Y:S01]  /*0a90*/  FFMA R37, R25, R37, R36 ;  /* 0x0000002519257223 */ /* 0x000fe20000000024 */
[-C--:B------:R-:W-:Y:S01]  /*0aa0*/  FFMA R32, R32, R34.reuse, R51 ;  /* 0x0000002220207223 */ /* 0x080fe20000000033 */
[----:B------:R-:W4:Y:S01]  /*0ab0*/  LDS.64 R28, [R8+0x50] ;  /* 0x00005000081c7984 */ /* 0x000f220000000a00 */
[-C--:B------:R-:W-:Y:S01]  /*0ac0*/  FFMA R45, R26, R34.reuse, R10 ;  /* 0x000000221a2d7223 */ /* 0x080fe2000000000a */
[----:B------:R-:W-:Y:S01]  /*0ad0*/  FFMA R34, R24, R34, R16 ;  /* 0x0000002218227223 */ /* 0x000fe20000000010 */
[-C--:B------:R-:W-:Y:S01]  /*0ae0*/  FFMA R10, R31, R35.reuse, R49 ;  /* 0x000000231f0a7223 */ /* 0x080fe20000000031 */
[----:B------:R-:W5:Y:S01]  /*0af0*/  LDS.64 R14, [R8+0xe0] ;  /* 0x0000e000080e7984 */ /* 0x000f620000000a00 */
[-C--:B------:R-:W-:Y:S01]  /*0b00*/  FFMA R32, R33, R35.reuse, R32 ;  /* 0x0000002321207223 */ /* 0x080fe20000000020 */
[-C--:B------:R-:W-:Y:S01]  /*0b10*/  FFMA R16, R27, R35.reuse, R45 ;  /* 0x000000231b107223 */ /* 0x080fe2000000002d */
[----:B------:R-:W-:Y:S01]  /*0b20*/  FFMA R34, R25, R35, R34 ;  /* 0x0000002319227223 */ /* 0x000fe20000000022 */
[----:B------:R-:W5:Y:S04]  /*0b30*/  LDS.64 R12, [R8+0x98] ;  /* 0x00009800080c7984 */ /* 0x000f680000000a00 */
[----:B------:R-:W5:Y:S01]  /*0b40*/  LDS R30, [R0.X8+0x2ac] ;  /* 0x0002ac00001e7984 */ /* 0x000f620000008800 */
[----:B0-----:R-:W-:-:S03]  /*0b50*/  FFMA R31, R18, R23, R40 ;  /* 0x00000017121f7223 */ /* 0x001fc60000000028 */
[----:B------:R-:W0:Y:S01]  /*0b60*/  LDS R36, [R0.X8+0x154] ;  /* 0x0001540000247984 */ /* 0x000e220000008800 */
[----:B-1----:R-:W-:-:S03]  /*0b70*/  FFMA R47, R18, R21, R22 ;  /* 0x00000015122f7223 */ /* 0x002fc60000000016 */
[----:B------:R-:W1:Y:S01]  /*0b80*/  LDS R20, [R0.X8+0x31c] ;  /* 0x00031c0000147984 */ /* 0x000e620000008800 */
[C---:B--2---:R-:W-:Y:S01]  /*0b90*/  FFMA R33, R18.reuse, R43, R38 ;  /* 0x0000002b12217223 */ /* 0x044fe20000000026 */
[----:B---3--:R-:W-:Y:S01]  /*0ba0*/  FFMA R35, R18, R41, R39 ;  /* 0x0000002912237223 */ /* 0x008fe20000000027 */
[-C--:B----4-:R-:W-:Y:S01]  /*0bb0*/  FFMA R38, R41, R28.reuse, R42 ;  /* 0x0000001c29267223 */ /* 0x090fe2000000002a */
[-C--:B------:R-:W-:Y:S01]  /*0bc0*/  FFMA R22, R43, R28.reuse, R46 ;  /* 0x0000001c2b167223 */ /* 0x080fe2000000002e */
[-C--:B------:R-:W-:Y:S01]  /*0bd0*/  FFMA R42, R21, R28.reuse, R44 ;  /* 0x0000001c152a7223 */ /* 0x080fe2000000002c */
[----:B------:R-:W-:Y:S01]  /*0be0*/  FFMA R39, R23, R28, R48 ;  /* 0x0000001c17277223 */ /* 0x000fe20000000030 */
[-C--:B-----5:R-:W-:Y:S01]  /*0bf0*/  FFMA R10, R41, R14.reuse, R10 ;  /* 0x0000000e290a7223 */ /* 0x0a0fe2000000000a */
[-C--:B------:R-:W-:Y:S01]  /*0c00*/  FFMA R32, R43, R14.reuse, R32 ;  /* 0x0000000e2b207223 */ /* 0x080fe20000000020 */
[-C--:B------:R-:W-:Y:S01]  /*0c10*/  FFMA R16, R21, R14.reuse, R16 ;  /* 0x0000000e15107223 */ /* 0x080fe20000000010 */
[----:B------:R-:W-:Y:S01]  /*0c20*/  FFMA R44, R23, R14, R34 ;  /* 0x0000000e172c7223 */ /* 0x000fe20000000022 */
[-C--:B------:R-:W-:Y:S01]  /*0c30*/  FFMA R52, R43, R12.reuse, R52 ;  /* 0x0000000c2b347223 */ /* 0x080fe20000000034 */
[-C--:B------:R-:W-:Y:S01]  /*0c40*/  FFMA R18, R21, R12.reuse, R11 ;  /* 0x0000000c15127223 */ /* 0x080fe2000000000b */
[-C--:B------:R-:W-:Y:S01]  /*0c50*/  FFMA R40, R41, R12.reuse, R17 ;  /* 0x0000000c29287223 */ /* 0x080fe20000000011 */
[----:B------:R-:W-:Y:S01]  /*0c60*/  FFMA R28, R23, R12, R37 ;  /* 0x0000000c171c7223 */ /* 0x000fe20000000025 */
[----:B------:R-:W-:Y:S01]  /*0c70*/  FFMA R17, R30, R15, R16 ;  /* 0x0000000f1e117223 */ /* 0x000fe20000000010 */
[C---:B------:R-:W-:Y:S01]  /*0c80*/  FFMA R46, R50.reuse, R19, R35 ;  /* 0x00000013322e7223 */ /* 0x040fe20000000023 */
[C---:B------:R-:W-:Y:S01]  /*0c90*/  FFMA R14, R50.reuse, R29, R38 ;  /* 0x0000001d320e7223 */ /* 0x040fe20000000026 */
[----:B------:R-:W-:Y:S01]  /*0ca0*/  FFMA R49, R50, R15, R10 ;  /* 0x0000000f32317223 */ /* 0x000fe2000000000a */
[C---:B0-----:R-:W-:Y:S01]  /*0cb0*/  FFMA R48, R36.reuse, R19, R33 ;  /* 0x0000001324307223 */ /* 0x041fe20000000021 */
[C---:B------:R-:W-:Y:S01]  /*0cc0*/  FFMA R22, R36.reuse, R29, R22 ;  /* 0x0000001d24167223 */ /* 0x040fe20000000016 */
[C---:B------:R-:W-:Y:S01]  /*0cd0*/  FFMA R53, R36.reuse, R13, R52 ;  /* 0x0000000d24357223 */ /* 0x040fe20000000034 */
[----:B------:R-:W-:Y:S01]  /*0ce0*/  FFMA R43, R36, R15, R32 ;  /* 0x0000000f242b7223 */ /* 0x000fe20000000020 */
[C---:B------:R-:W-:Y:S01]  /*0cf0*/  FFMA R47, R30.reuse, R19, R47 ;  /* 0x000000131e2f7223 */ /* 0x040fe2000000002f */
[C---:B------:R-:W-:Y:S01]  /*0d00*/  FFMA R42, R30.reuse, R29, R42 ;  /* 0x0000001d1e2a7223 */ /* 0x040fe2000000002a */
[----:B------:R-:W-:Y:S01]  /*0d10*/  FFMA R51, R30, R13, R18 ;  /* 0x0000000d1e337223 */ /* 0x000fe20000000012 */
[C---:B-1----:R-:W-:Y:S01]  /*0d20*/  FFMA R16, R20.reuse, R19, R31 ;  /* 0x0000001314107223 */ /* 0x042fe2000000001f */
[----:B------:R-:W-:Y:S01]  /*0d30*/  LDS.64 R10, [R0.X8+0xe8] ;  /* 0x0000e800000a7984 */ /* 0x000fe20000008a00 */
[----:B------:R-:W-:Y:S01]  /*0d40*/  FFMA R29, R20, R29, R39 ;  /* 0x0000001d141d7223 */ /* 0x000fe20000000027 */
[-C--:B------:R-:W-:Y:S01]  /*0d50*/  FFMA R12, R50, R13.reuse, R40 ;  /* 0x0000000d320c7223 */ /* 0x080fe20000000028 */
[C---:B------:R-:W-:Y:S01]  /*0d60*/  FFMA R13, R20.reuse, R13, R28 ;  /* 0x0000000d140d7223 */ /* 0x040fe2000000001c */
[----:B------:R-:W-:Y:S01]  /*0d70*/  LDS.64 R30, [R0.X8+0x158] ;  /* 0x00015800001e7984 */ /* 0x000fe20000008a00 */
[----:B------:R-:W-:-:S03]  /*0d80*/  FFMA R45, R20, R15, R44 ;  /* 0x0000000f142d7223 */ /* 0x000fc6000000002c */
[----:B------:R-:W-:Y:S04]  /*0d90*/  LDS.64 R32, [R0.X8+0x2b0] ;  /* 0x0002b00000207984 */ /* 0x000fe80000008a00 */
[----:B------:R-:W-:Y:S04]  /*0da0*/  LDS.64 R34, [R0.X8+0x320] ;  /* 0x0003200000227984 */ /* 0x000fe80000008a00 */
[----:B------:R-:W0:Y:S04]  /*0db0*/  LDS.64 R36, [R8+0x58] ;  /* 0x0000580008247984 */ /* 0x000e280000000a00 */
[----:B------:R-:W1:Y:S04]  /*0dc0*/  LDS.64 R38, [R8+0xa0] ;  /* 0x0000a00008267984 */ /* 0x000e680000000a00 */
[----:B------:R-:W2:Y:S04]  /*0dd0*/  LDS.64 R18, [R8+0x10] ;  /* 0x0000100008127984 */ /* 0x000ea80000000a00 */
[----:B------:R-:W3:Y:S01]  /*0de0*/  LDS.64 R40, [R8+0xe8] ;  /* 0x0000e80008287984 */ /* 0x000ee20000000a00 */
[-C--:B0-----:R-:W-:Y:S01]  /*0df0*/  FFMA R20, R10, R36.reuse, R14 ;  /* 0x000000240a147223 */ /* 0x081fe2000000000e */
        /* <DEDUP_REMOVED lines=8> */
[C---:B--2---:R-:W-:Y:S01]  /*0e80*/  FFMA R46, R18.reuse, R10, R46 ;  /* 0x0000000a122e7223 */ /* 0x044fe2000000002e */
[C---:B------:R-:W-:Y:S01]  /*0e90*/  FFMA R48, R18.reuse, R30, R48 ;  /* 0x0000001e12307223 */ /* 0x040fe20000000030 */
[C---:B------:R-:W-:Y:S01]  /*0ea0*/  FFMA R47, R18.reuse, R32, R47 ;  /* 0x00000020122f7223 */ /* 0x040fe2000000002f */
[----:B------:R-:W1:Y:S01]  /*0eb0*/  LDS.64 R12, [R0.X8+0x390] ;  /* 0x00039000000c7984 */ /* 0x000e620000008a00 */
[----:B------:R-:W-:Y:S01]  /*0ec0*/  FFMA R18, R18, R34, R16 ;  /* 0x0000002212127223 */ /* 0x000fe20000000010 */
[-C--:B---3--:R-:W-:Y:S01]  /*0ed0*/  FFMA R32, R32, R40.reuse, R17 ;  /* 0x0000002820207223 */ /* 0x088fe20000000011 */
[-C--:B------:R-:W-:Y:S01]  /*0ee0*/  FFMA R30, R30, R40.reuse, R43 ;  /* 0x000000281e1e7223 */ /* 0x080fe2000000002b */
[----:B------:R-:W2:Y:S01]  /*0ef0*/  LDS.64 R14, [R0.X8+0x400] ;  /* 0x00040000000e7984 */ /* 0x000ea20000008a00 */
[-C--:B------:R-:W-:Y:S01]  /*0f00*/  FFMA R10, R10, R40.reuse, R49 ;  /* 0x000000280a0a7223 */ /* 0x080fe20000000031 */
[----:B------:R-:W-:Y:S01]  /*0f10*/  FFMA R34, R34, R40, R45 ;  /* 0x0000002822227223 */ /* 0x000fe2000000002d */
[C---:B------:R-:W-:Y:S01]  /*0f20*/  FFMA R43, R19.reuse, R11, R46 ;  /* 0x0000000b132b7223 */ /* 0x040fe2000000002e */
[----:B------:R-:W3:Y:S01]  /*0f30*/  LDS.64 R16, [R8+0x60] ;  /* 0x0000600008107984 */ /* 0x000ee20000000a00 */
[C---:B------:R-:W-:Y:S01]  /*0f40*/  FFMA R45, R19.reuse, R31, R48 ;  /* 0x0000001f132d7223 */ /* 0x040fe20000000030 */
[C---:B------:R-:W-:Y:S01]  /*0f50*/  FFMA R47, R19.reuse, R33, R47 ;  /* 0x00000021132f7223 */ /* 0x040fe2000000002f */
[----:B------:R-:W-:Y:S01]  /*0f60*/  FFMA R40, R19, R35, R18 ;  /* 0x0000002313287223 */ /* 0x000fe20000000012 */
[-C--:B------:R-:W-:Y:S01]  /*0f70*/  FFMA R51, R11, R37.reuse, R20 ;  /* 0x000000250b337223 */ /* 0x080fe20000000014 */
[----:B------:R-:W4:Y:S01]  /*0f80*/  LDS.64 R18, [R8+0xa8] ;  /* 0x0000a80008127984 */ /* 0x000f220000000a00 */
[C---:B------:R-:W-:Y:S01]  /*0f90*/  FFMA R49, R31.reuse, R37, R22 ;  /* 0x000000251f317223 */ /* 0x040fe20000000016 */
[C---:B------:R-:W-:Y:S01]  /*0fa0*/  FFMA R44, R31.reuse, R39, R44 ;  /* 0x000000271f2c7223 */ /* 0x040fe2000000002c */
[----:B------:R-:W-:Y:S01]  /*0fb0*/  FFMA R20, R31, R41, R30 ;  /* 0x000000291f147223 */ /* 0x000fe2000000001e */
[-C--:B------:R-:W-:Y:S01]  /*0fc0*/  FFMA R53, R33, R37.reuse, R42 ;  /* 0x0000002521357223 */ /* 0x080fe2000000002a */
[----:B------:R-:W5:Y:S01]  /*0fd0*/  LDS.64 R30, [R8+0xf0] ;  /* 0x0000f000081e7984 */ /* 0x000f620000000a00 */
[----:B------:R-:W-:Y:S01]  /*0fe0*/  FFMA R52, R35, R37, R52 ;  /* 0x0000002523347223 */ /* 0x000fe20000000034 */
[----:B------:R-:W-:Y:S01]  /*0ff0*/  FFMA R37, R11, R39, R36 ;  /* 0x000000270b257223 */ /* 0x000fe20000000024 */
[----:B------:R-:W-:Y:S01]  /*1000*/  FFMA R36, R35, R41, R34 ;  /* 0x0000002923247223 */ /* 0x000fe20000000022 */
[-C--:B------:R-:W-:Y:S01]  /*1010*/  FFMA R50, R33, R39.reuse, R50 ;  /* 0x0000002721327223 */ /* 0x080fe20000000032 */
[----:B------:R-:W-:Y:S01]  /*1020*/  FFMA R38, R35, R39, R38 ;  /* 0x0000002723267223 */ /* 0x000fe20000000026 */
[-C--:B------:R-:W-:Y:S01]  /*1030*/  FFMA R22, R33, R41.reuse, R32 ;  /* 0x0000002921167223 */ /* 0x080fe20000000020 */
[----:B------:R-:W-:-:S02]  /*1040*/  FFMA R39, R11, R41, R10 ;  /* 0x000000290b277223 */ /* 0x000fc4000000000a */
[----:B------:R-:W-:Y:S04]  /*1050*/  LDS.64 R10, [R8+0x20] ;  /* 0x00002000080a7984 */ /* 0x000fe80000000a00 */
[----:B------:R-:W5:Y:S01]  /*1060*/  LDS R41, [R0.X8+0x408] ;  /* 0x0004080000297984 */ /* 0x000f620000008800 */
[-C--:B0-----:R-:W-:Y:S01]  /*1070*/  FFMA R34, R24, R28.reuse, R45 ;  /* 0x0000001c18227223 */ /* 0x081fe2000000002d */
[----:B------:R-:W-:Y:S02]  /*1080*/  FFMA R32, R26, R28, R43 ;  /* 0x0000001c1a207223 */ /* 0x000fe4000000002b */
[----:B------:R-:W0:Y:S01]  /*1090*/  LDS R43, [R0.X8+0x398] ;  /* 0x00039800002b7984 */ /* 0x000e220000008800 */
[C---:B-1----:R-:W-:Y:S01]  /*10a0*/  FFMA R42, R28.reuse, R12, R47 ;  /* 0x0000000c1c2a7223 */ /* 0x042fe2000000002f */
[----:B--2---:R-:W-:-:S03]  /*10b0*/  FFMA R46, R28, R14, R40 ;  /* 0x0000000e1c2e7223 */ /* 0x004fc60000000028 */
[----:B------:R-:W-:Y:S01]  /*10c0*/  FFMA R45, R29, R13, R42 ;  /* 0x0000000d1d2d7223 */ /* 0x000fe2000000002a */
[-C--:B------:R-:W-:Y:S01]  /*10d0*/  FFMA R40, R25, R29.reuse, R34 ;  /* 0x0000001d19287223 */ /* 0x080fe20000000022 */
[----:B------:R-:W-:Y:S01]  /*10e0*/  FFMA R28, R27, R29, R32 ;  /* 0x0000001d1b1c7223 */ /* 0x000fe20000000020 */
[----:B------:R-:W-:Y:S01]  /*10f0*/  FFMA R42, R29, R15, R46 ;  /* 0x0000000f1d2a7223 */ /* 0x000fe2000000002e */
[-C--:B---3--:R-:W-:Y:S01]  /*1100*/  FFMA R46, R26, R16.reuse, R51 ;  /* 0x000000101a2e7223 */ /* 0x088fe20000000033 */
[-C--:B------:R-:W-:Y:S01]  /*1110*/  FFMA R48, R24, R16.reuse, R49 ;  /* 0x0000001018307223 */ /* 0x080fe20000000031 */
[-C--:B------:R-:W-:Y:S01]  /*1120*/  FFMA R53, R12, R16.reuse, R53 ;  /* 0x000000100c357223 */ /* 0x080fe20000000035 */
[----:B------:R-:W-:Y:S01]  /*1130*/  FFMA R16, R14, R16, R52 ;  /* 0x000000100e107223 */ /* 0x000fe20000000034 */
[-C--:B------:R-:W-:Y:S01]  /*1140*/  FFMA R52, R27, R17.reuse, R46 ;  /* 0x000000111b347223 */ /* 0x080fe2000000002e */
[----:B------:R-:W1:Y:S01]  /*1150*/  LDS.64 R34, [R8+0xb0] ;  /* 0x0000b00008227984 */ /* 0x000e620000000a00 */
[-C--:B------:R-:W-:Y:S01]  /*1160*/  FFMA R46, R25, R17.reuse, R48 ;  /* 0x00000011192e7223 */ /* 0x080fe20000000030 */
[-C--:B------:R-:W-:Y:S01]  /*1170*/  FFMA R48, R13, R17.reuse, R53 ;  /* 0x000000110d307223 */ /* 0x080fe20000000035 */
[----:B------:R-:W-:Y:S01]  /*1180*/  FFMA R29, R15, R17, R16 ;  /* 0x000000110f1d7223 */ /* 0x000fe20000000010 */
[----:B------:R-:W2:Y:S01]  /*1190*/  LDS.64 R32, [R8+0x68] ;  /* 0x0000680008207984 */ /* 0x000ea20000000a00 */
[C---:B----4-:R-:W-:Y:S01]  /*11a0*/  FFMA R47, R24.reuse, R18, R44 ;  /* 0x00000012182f7223 */ /* 0x050fe2000000002c */
[----:B-----5:R-:W-:Y:S01]  /*11b0*/  FFMA R24, R24, R30, R20 ;  /* 0x0000001e18187223 */ /* 0x020fe20000000014 */
[-C--:B------:R-:W-:Y:S01]  /*11c0*/  FFMA R37, R26, R18.reuse, R37 ;  /* 0x000000121a257223 */ /* 0x080fe20000000025 */
[----:B------:R-:W3:Y:S01]  /*11d0*/  LDS.64 R16, [R8+0xf8] ;  /* 0x0000f80008107984 */ /* 0x000ee20000000a00 */
[-C--:B------:R-:W-:Y:S01]  /*11e0*/  FFMA R50, R12, R18.reuse, R50 ;  /* 0x000000120c327223 */ /* 0x080fe20000000032 */
[----:B------:R-:W-:Y:S01]  /*11f0*/  FFMA R49, R14, R18, R38 ;  /* 0x000000120e317223 */ /* 0x000fe20000000026 */
[-C--:B------:R-:W-:Y:S01]  /*1200*/  FFMA R26, R26, R30.reuse, R39 ;  /* 0x0000001e1a1a7223 */ /* 0x080fe20000000027 */
[----:B------:R-:W4:Y:S01]  /*1210*/  LDS R20, [R0.X8+0x474] ;  /* 0x0004740000147984 */ /* 0x000f220000008800 */
[-C--:B------:R-:W-:Y:S01]  /*1220*/  FFMA R12, R12, R30.reuse, R22 ;  /* 0x0000001e0c0c7223 */ /* 0x080fe20000000016 */
[-C--:B------:R-:W-:Y:S01]  /*1230*/  FFMA R44, R27, R19.reuse, R37 ;  /* 0x000000131b2c7223 */ /* 0x080fe20000000025 */
[-C--:B------:R-:W-:Y:S01]  /*1240*/  FFMA R18, R25, R19.reuse, R47 ;  /* 0x0000001319127223 */ /* 0x080fe2000000002f */
[-C--:B------:R-:W-:Y:S01]  /*1250*/  FFMA R38, R13, R19.reuse, R50 ;  /* 0x000000130d267223 */ /* 0x080fe20000000032 */
[----:B------:R-:W-:Y:S01]  /*1260*/  FFMA R14, R14, R30, R36 ;  /* 0x0000001e0e0e7223 */ /* 0x000fe20000000024 */
[----:B------:R-:W-:Y:S01]  /*1270*/  FFMA R50, R15, R19, R49 ;  /* 0x000000130f327223 */ /* 0x000fe20000000031 */
[----:B------:R-:W-:Y:S01]  /*1280*/  FFMA R22, R27, R31, R26 ;  /* 0x0000001f1b167223 */ /* 0x000fe2000000001a */
[C---:B------:R-:W-:Y:S01]  /*1290*/  FFMA R37, R10.reuse, R41, R42 ;  /* 0x000000290a257223 */ /* 0x040fe2000000002a */
[-C--:B------:R-:W-:Y:S01]  /*12a0*/  FFMA R36, R25, R31.reuse, R24 ;  /* 0x0000001f19247223 */ /* 0x080fe20000000018 */
[----:B------:R-:W5:Y:S01]  /*12b0*/  LDS R42, [R0.X8+0x4e4] ;  /* 0x0004e400002a7984 */ /* 0x000f620000008800 */
[----:B------:R-:W-:Y:S01]  /*12c0*/  FFMA R26, R13, R31, R12 ;  /* 0x0000001f0d1a7223 */ /* 0x000fe2000000000c */
[-C--:B------:R-:W-:Y:S01]  /*12d0*/  FFMA R13, R21, R10.reuse, R28 ;  /* 0x0000000a150d7223 */ /* 0x080fe2000000001c */
[----:B------:R-:W-:Y:S01]  /*12e0*/  FFMA R40, R23, R10, R40 ;  /* 0x0000000a17287223 */ /* 0x000fe20000000028 */
[----:B0-----:R-:W-:Y:S01]  /*12f0*/  FFMA R45, R10, R43, R45 ;  /* 0x0000002b0a2d7223 */ /* 0x001fe2000000002d */
[----:B------:R-:W-:Y:S01]  /*1300*/  FFMA R27, R15, R31, R14 ;  /* 0x0000001f0f1b7223 */ /* 0x000fe2000000000e */
[----:B------:R-:W0:Y:S04]  /*1310*/  LDS R10, [R0.X8+0x6ac] ;  /* 0x0006ac00000a7984 */ /* 0x000e280000008800 */
[----:B------:R-:W0:Y:S04]  /*1320*/  LDS R12, [R0.X8+0x63c] ;  /* 0x00063c00000c7984 */ /* 0x000e280000008800 */
[----:B------:R-:W-:Y:S01]  /*1330*/  LDS.64 R24, [R8+0x28] ;  /* 0x0000280008187984 */ /* 0x000fe20000000a00 */
[-C--:B-1----:R-:W-:Y:S01]  /*1340*/  FFMA R39, R21, R34.reuse, R44 ;  /* 0x0000002215277223 */ /* 0x082fe2000000002c */
[-C--:B------:R-:W-:Y:S01]  /*1350*/  FFMA R44, R23, R34.reuse, R18 ;  /* 0x00000022172c7223 */ /* 0x080fe20000000012 */
[-C--:B------:R-:W-:Y:S01]  /*1360*/  FFMA R38, R43, R34.reuse, R38 ;  /* 0x000000222b267223 */ /* 0x080fe20000000026 */
[----:B------:R-:W-:Y:S01]  /*1370*/  FFMA R50, R41, R34, R50 ;  /* 0x0000002229327223 */ /* 0x000fe20000000032 */
[-C--:B--2---:R-:W-:Y:S01]  /*1380*/  FFMA R46, R23, R32.reuse, R46 ;  /* 0x00000020172e7223 */ /* 0x084fe2000000002e */
[----:B------:R-:W1:Y:S01]  /*1390*/  LDS.64 R14, [R0.X8+0x478] ;  /* 0x00047800000e7984 */ /* 0x000e620000008a00 */
[-C--:B------:R-:W-:Y:S01]  /*13a0*/  FFMA R48, R43, R32.reuse, R48 ;  /* 0x000000202b307223 */ /* 0x080fe20000000030 */
[C---:B------:R-:W-:Y:S01]  /*13b0*/  FFMA R52, R21.reuse, R32, R52 ;  /* 0x0000002015347223 */ /* 0x040fe20000000034 */
[-C--:B---3--:R-:W-:Y:S01]  /*13c0*/  FFMA R34, R21, R16.reuse, R22 ;  /* 0x0000001015227223 */ /* 0x088fe20000000016 */
[----:B------:R-:W2:Y:S01]  /*13d0*/  LDS.64 R18, [R0.X8+0x4e8] ;  /* 0x0004e80000127984 */ /* 0x000ea20000008a00 */
[-C--:B------:R-:W-:Y:S01]  /*13e0*/  FFMA R36, R23, R16.reuse, R36 ;  /* 0x0000001017247223 */ /* 0x080fe20000000024 */
[-C--:B------:R-:W-:Y:S01]  /*13f0*/  FFMA R43, R43, R16.reuse, R26 ;  /* 0x000000102b2b7223 */ /* 0x080fe2000000001a */
[C---:B------:R-:W-:Y:S01]  /*1400*/  FFMA R16, R41.reuse, R16, R27 ;  /* 0x0000001029107223 */ /* 0x040fe2000000001b */
[----:B------:R-:W3:Y:S01]  /*1410*/  LDS.64 R22, [R8+0x70] ;  /* 0x0000700008167984 */ /* 0x000ee20000000a00 */
[----:B------:R-:W-:Y:S01]  /*1420*/  FFMA R32, R41, R32, R29 ;  /* 0x0000002029207223 */ /* 0x000fe2000000001d */
[C---:B----4-:R-:W-:Y:S01]  /*1430*/  FFMA R13, R20.reuse, R11, R13 ;  /* 0x0000000b140d7223 */ /* 0x050fe2000000000d */
[C---:B------:R-:W-:Y:S01]  /*1440*/  FFMA R41, R20.reuse, R33, R52 ;  /* 0x0000002114297223 */ /* 0x040fe20000000034 */
[----:B------:R-:W4:Y:S01]  /*1450*/  LDS.64 R30, [R0.X8+0x640] ;  /* 0x00064000001e7984 */ /* 0x000f220000008a00 */
[C---:B------:R-:W-:Y:S01]  /*1460*/  FFMA R39, R20.reuse, R35, R39 ;  /* 0x0000002314277223 */ /* 0x040fe20000000027 */
[----:B------:R-:W-:-:S02]  /*1470*/  FFMA R47, R20, R17, R34 ;  /* 0x00000011142f7223 */ /* 0x000fc40000000022 */
[----:B------:R-:W4:Y:S01]  /*1480*/  LDS.64 R26, [R8+0xb8] ;  /* 0x0000b800081a7984 */ /* 0x000f220000000a00 */
[C---:B-----5:R-:W-:Y:S01]  /*1490*/  FFMA R40, R42.reuse, R11, R40 ;  /* 0x0000000b2a287223 */ /* 0x060fe20000000028 */
[C---:B------:R-:W-:Y:S01]  /*14a0*/  FFMA R46, R42.reuse, R33, R46 ;  /* 0x000000212a2e7223 */ /* 0x040fe2000000002e */
[C---:B------:R-:W-:Y:S01]  /*14b0*/  FFMA R49, R42.reuse, R35, R44 ;  /* 0x000000232a317223 */ /* 0x040fe2000000002c */
[----:B------:R-:W5:Y:S01]  /*14c0*/  LDS.64 R28, [R0.X8+0x6b0] ;  /* 0x0006b000001c7984 */ /* 0x000f620000008a00 */
[-C--:B------:R-:W-:Y:S01]  /*14d0*/  FFMA R53, R42, R17.reuse, R36 ;  /* 0x000000112a357223 */ /* 0x080fe20000000024 */
[C---:B0-----:R-:W-:Y:S02]  /*14e0*/  FFMA R51, R10.reuse, R17, R16 ;  /* 0x000000110a337223 */ /* 0x041fe40000000010 */
[----:B------:R-:W0:Y:S01]  /*14f0*/  LDS.64 R20, [R8+0x100] ;  /* 0x0001000008147984 */ /* 0x000e220000000a00 */
[-C--:B------:R-:W-:Y:S01]  /*1500*/  FFMA R32, R10, R33.reuse, R32 ;  /* 0x000000210a207223 */ /* 0x080fe20000000020 */
[C---:B------:R-:W-:Y:S01]  /*1510*/  FFMA R48, R12.reuse, R33, R48 ;  /* 0x000000210c307223 */ /* 0x040fe20000000030 */
[C---:B------:R-:W-:Y:S01]  /*1520*/  FFMA R45, R12.reuse, R11, R45 ;  /* 0x0000000b0c2d7223 */ /* 0x040fe2000000002d */
[----:B------:R-:W-:Y:S01]  /*1530*/  FFMA R33, R12, R35, R38 ;  /* 0x000000230c217223 */ /* 0x000fe20000000026 */
[C---:B------:R-:W-:Y:S01]  /*1540*/  FFMA R11, R10.reuse, R11, R37 ;  /* 0x0000000b0a0b7223 */ /* 0x040fe20000000025 */
[----:B------:R-:W-:Y:S01]  /*1550*/  FFMA R35, R10, R35, R50 ;  /* 0x000000230a237223 */ /* 0x000fe20000000032 */
[----:B------:R-:W-:Y:S01]  /*1560*/  FFMA R37, R12, R17, R43 ;  /* 0x000000110c257223 */ /* 0x000fe2000000002b */
[C---:B-1----:R-:W-:Y:S01]  /*1570*/  FFMA R16, R24.reuse, R14, R13 ;  /* 0x0000000e18107223 */ /* 0x042fe2000000000d */
[----:B--2---:R-:W-:-:S03]  /*1580*/  FFMA R40, R24, R18, R40 ;  /* 0x0000001218287223 */ /* 0x004fc60000000028 */
[C---:B------:R-:W-:Y:S01]  /*1590*/  FFMA R43, R25.reuse, R15, R16 ;  /* 0x0000000f192b7223 */ /* 0x040fe20000000010 */
[-C--:B---3--:R-:W-:Y:S01]  /*15a0*/  FFMA R46, R18, R22.reuse, R46 ;  /* 0x00000016122e7223 */ /* 0x088fe2000000002e */
[----:B------:R-:W-:Y:S01]  /*15b0*/  FFMA R13, R25, R19, R40 ;  /* 0x00000013190d7223 */ /* 0x000fe20000000028 */
[----:B------:R-:W-:Y:S01]  /*15c0*/  FFMA R42, R14, R22, R41 ;  /* 0x000000160e2a7223 */ /* 0x000fe20000000029 */
[----:B----4-:R-:W-:Y:S01]  /*15d0*/  FFMA R34, R24, R30, R45 ;  /* 0x0000001e18227223 */ /* 0x010fe2000000002d */
[----:B------:R-:W-:Y:S01]  /*15e0*/  FFMA R40, R30, R22, R48 ;  /* 0x000000161e287223 */ /* 0x000fe20000000030 */
[-C--:B------:R-:W-:Y:S01]  /*15f0*/  FFMA R41, R19, R23.reuse, R46 ;  /* 0x0000001713297223 */ /* 0x080fe2000000002e */
[-C--:B------:R-:W-:Y:S01]  /*1600*/  FFMA R42, R15, R23.reuse, R42 ;  /* 0x000000170f2a7223 */ /* 0x080fe2000000002a */
[-C--:B------:R-:W-:Y:S01]  /*1610*/  FFMA R16, R18, R26.reuse, R49 ;  /* 0x0000001a12107223 */ /* 0x080fe20000000031 */
[-C--:B------:R-:W-:Y:S01]  /*1620*/  FFMA R46, R14, R26.reuse, R39 ;  /* 0x0000001a0e2e7223 */ /* 0x080fe20000000027 */
[----:B------:R-:W-:Y:S01]  /*1630*/  FFMA R48, R30, R26, R33 ;  /* 0x0000001a1e307223 */ /* 0x000fe20000000021 */
[----:B------:R-:W-:Y:S01]  /*1640*/  FFMA R40, R31, R23, R40 ;  /* 0x000000171f287223 */ /* 0x000fe20000000028 */
[----:B-----5:R-:W-:Y:S01]  /*1650*/  FFMA R24, R24, R28, R11 ;  /* 0x0000001c18187223 */ /* 0x020fe2000000000b */
[C---:B------:R-:W-:Y:S01]  /*1660*/  FFMA R32, R28.reuse, R22, R32 ;  /* 0x000000161c207223 */ /* 0x040fe20000000020 */
[----:B------:R-:W-:Y:S01]  /*1670*/  FFMA R50, R28, R26, R35 ;  /* 0x0000001a1c327223 */ /* 0x000fe20000000023 */
[----:B------:R-:W-:Y:S01]  /*1680*/  FFMA R11, R25, R31, R34 ;  /* 0x0000001f190b7223 */ /* 0x000fe20000000022 */
[-C--:B0-----:R-:W-:Y:S01]  /*1690*/  FFMA R52, R18, R20.reuse, R53 ;  /* 0x0000001412347223 */ /* 0x081fe20000000035 */
[----:B------:R-:W-:Y:S01]  /*16a0*/  FFMA R44, R29, R23, R32 ;  /* 0x000000171d2c7223 */ /* 0x000fe20000000020 */
[-C--:B------:R-:W-:Y:S01]  /*16b0*/  FFMA R46, R15, R27.reuse, R46 ;  /* 0x0000001b0f2e7223 */ /* 0x080fe2000000002e */
[-C--:B------:R-:W-:Y:S01]  /*16c0*/  FFMA R49, R19, R27.reuse, R16 ;  /* 0x0000001b13317223 */ /* 0x080fe20000000010 */
[-C--:B------:R-:W-:Y:S01]  /*16d0*/  FFMA R48, R31, R27.reuse, R48 ;  /* 0x0000001b1f307223 */ /* 0x080fe20000000030 */
[----:B------:R-:W-:Y:S01]  /*16e0*/  FFMA R50, R29, R27, R50 ;  /* 0x0000001b1d327223 */ /* 0x000fe20000000032 */
[-C--:B------:R-:W-:Y:S01]  /*16f0*/  FFMA R18, R30, R20.reuse, R37 ;  /* 0x000000141e127223 */ /* 0x080fe20000000025 */
[----:B------:R-:W-:Y:S01]  /*1700*/  FFMA R45, R25, R29, R24 ;  /* 0x0000001d192d7223 */ /* 0x000fe20000000018 */
[----:B------:R-:W-:Y:S01]  /*1710*/  LDS.64 R22, [R8+0x30] ;  /* 0x0000300008167984 */ /* 0x000fe20000000a00 */
[-C--:B------:R-:W-:Y:S01]  /*1720*/  FFMA R14, R14, R20.reuse, R47 ;  /* 0x000000140e0e7223 */ /* 0x080fe2000000002f */
[-C--:B------:R-:W-:Y:S01]  /*1730*/  FFMA R47, R31, R21.reuse, R18 ;  /* 0x000000151f2f7223 */ /* 0x080fe20000000012 */
[----:B------:R-:W-:Y:S01]  /*1740*/  FFMA R20, R28, R20, R51 ;  /* 0x000000141c147223 */ /* 0x000fe20000000033 */
[----:B------:R-:W0:Y:S01]  /*1750*/  LDS.64 R16, [R0.X8+0x558] ;  /* 0x0005580000107984 */ /* 0x000e220000008a00 */
[-C--:B------:R-:W-:Y:S01]  /*1760*/  FFMA R15, R15, R21.reuse, R14 ;  /* 0x000000150f0f7223 */ /* 0x080fe2000000000e */
[-C--:B------:R-:W-:Y:S01]  /*1770*/  FFMA R19, R19, R21.reuse, R52 ;  /* 0x0000001513137223 */ /* 0x080fe20000000034 */
[----:B------:R-:W-:Y:S01]  /*1780*/  FFMA R21, R29, R21, R20 ;  /* 0x000000151d157223 */ /* 0x000fe20000000014 */
[----:B------:R-:W1:Y:S04]  /*1790*/  LDS.64 R26, [R0.X8+0x720] ;  /* 0x00072000001a7984 */ /* 0x000e680000008a00 */
[----:B------:R-:W2:Y:S04]  /*17a0*/  LDS.64 R34, [R8+0x78] ;  /* 0x0000780008227984 */ /* 0x000ea80000000a00 */
[----:B------:R-:W3:Y:S04]  /*17b0*/  LDS.64 R36, [R8+0xc0] ;  /* 0x0000c00008247984 */ /* 0x000ee80000000a00 */
[----:B------:R-:W4:Y:S04]  /*17c0*/  LDS.64 R24, [R0.X8+0x5c8] ;  /* 0x0005c80000187984 */ /* 0x000f280000008a00 */
[----:B------:R-:W5:Y:S04]  /*17d0*/  LDS.64 R32, [R0.X8+0x790] ;  /* 0x0007900000207984 */ /* 0x000f680000008a00 */
[----:B------:R-:W5:Y:S01]  /*17e0*/  LDS.64 R38, [R8+0x108] ;  /* 0x0001080008267984 */ /* 0x000f620000000a00 */
[----:B0-----:R-:W-:-:S03]  /*17f0*/  FFMA R52, R22, R16, R43 ;  /* 0x0000001016347223 */ /* 0x001fc6000000002b */
[----:B------:R-:W-:Y:S01]  /*1800*/  LDS R43, [R0.X8+0x728] ;  /* 0x00072800002b7984 */ /* 0x000fe20000008800 */
[----:B-1----:R-:W-:Y:S01]  /*1810*/  FFMA R11, R22, R26, R11 ;  /* 0x0000001a160b7223 */ /* 0x002fe2000000000b */
[----:B------:R-:W-:Y:S01]  /*1820*/  FFMA R51, R23, R17, R52 ;  /* 0x0000001117337223 */ /* 0x000fe20000000034 */
[-C--:B--2---:R-:W-:Y:S01]  /*1830*/  FFMA R42, R16, R34.reuse, R42 ;  /* 0x00000022102a7223 */ /* 0x084fe2000000002a */
[----:B------:R-:W-:Y:S01]  /*1840*/  FFMA R40, R26, R34, R40 ;  /* 0x000000221a287223 */ /* 0x000fe20000000028 */
[-C--:B---3--:R-:W-:Y:S01]  /*1850*/  FFMA R46, R16, R36.reuse, R46 ;  /* 0x00000024102e7223 */ /* 0x088fe2000000002e */
[----:B------:R-:W-:Y:S01]  /*1860*/  FFMA R48, R26, R36, R48 ;  /* 0x000000241a307223 */ /* 0x000fe20000000030 */
[-C--:B------:R-:W-:Y:S01]  /*1870*/  FFMA R42, R17, R35.reuse, R42 ;  /* 0x00000023112a7223 */ /* 0x080fe2000000002a */
[----:B------:R-:W-:Y:S01]  /*1880*/  FFMA R40, R27, R35, R40 ;  /* 0x000000231b287223 */ /* 0x000fe20000000028 */
[----:B----4-:R-:W-:Y:S01]  /*1890*/  FFMA R41, R24, R34, R41 ;  /* 0x0000002218297223 */ /* 0x010fe20000000029 */
[----:B------:R-:W-:Y:S01]  /*18a0*/  FFMA R13, R22, R24, R13 ;  /* 0x00000018160d7223 */ /* 0x000fe2000000000d */
[-C--:B------:R-:W-:Y:S01]  /*18b0*/  FFMA R46, R17, R37.reuse, R46 ;  /* 0x00000025112e7223 */ /* 0x080fe2000000002e */
[----:B------:R-:W-:Y:S01]  /*18c0*/  FFMA R48, R27, R37, R48 ;  /* 0x000000251b307223 */ /* 0x000fe20000000030 */
[----:B-----5:R-:W-:Y:S01]  /*18d0*/  FFMA R44, R32, R34, R44 ;  /* 0x00000022202c7223 */ /* 0x020fe2000000002c */
[----:B------:R-:W-:Y:S01]  /*18e0*/  FFMA R34, R24, R36, R49 ;  /* 0x0000002418227223 */ /* 0x000fe20000000031 */
[----:B------:R-:W-:Y:S01]  /*18f0*/  FFMA R22, R22, R32, R45 ;  /* 0x0000002016167223 */ /* 0x000fe2000000002d */
[----:B------:R-:W-:Y:S01]  /*1900*/  LDS R49, [R0.X8+0x560] ;  /* 0x0005600000317984 */ /* 0x000fe20000008800 */
[-C--:B------:R-:W-:Y:S01]  /*1910*/  FFMA R16, R16, R38.reuse, R15 ;  /* 0x0000002610107223 */ /* 0x080fe2000000000f */
[-C--:B------:R-:W-:Y:S01]  /*1920*/  FFMA R26, R26, R38.reuse, R47 ;  /* 0x000000261a1a7223 */ /* 0x080fe2000000002f */
[----:B------:R-:W-:Y:S01]  /*1930*/  FFMA R24, R24, R38, R19 ;  /* 0x0000002618187223 */ /* 0x000fe20000000013 */
[----:B------:R-:W0:Y:S01]  /*1940*/  LDS.64 R14, [R8+0x38] ;  /* 0x00003800080e7984 */ /* 0x000e220000000a00 */
[C---:B------:R-:W-:Y:S01]  /*1950*/  FFMA R50, R32.reuse, R36, R50 ;  /* 0x0000002420327223 */ /* 0x040fe20000000032 */
[----:B------:R-:W-:Y:S01]  /*1960*/  FFMA R32, R32, R38, R21 ;  /* 0x0000002620207223 */ /* 0x000fe20000000015 */
[C---:B------:R-:W-:Y:S01]  /*1970*/  FFMA R36, R23.reuse, R25, R13 ;  /* 0x0000001917247223 */ /* 0x040fe2000000000d */
[----:B------:R-:W1:Y:S01]  /*1980*/  LDS R47, [R0.X8+0x5d0] ;  /* 0x0005d000002f7984 */ /* 0x000e620000008800 */
[C---:B------:R-:W-:Y:S01]  /*1990*/  FFMA R38, R23.reuse, R27, R11 ;  /* 0x0000001b17267223 */ /* 0x040fe2000000000b */
[----:B------:R-:W-:Y:S01]  /*19a0*/  FFMA R52, R23, R33, R22 ;  /* 0x0000002117347223 */ /* 0x000fe20000000016 */
[-C--:B------:R-:W-:Y:S01]  /*19b0*/  FFMA R41, R25, R35.reuse, R41 ;  /* 0x0000002319297223 */ /* 0x080fe20000000029 */
[----:B------:R-:W2:Y:S01]  /*19c0*/  LDS.64 R18, [R8+0x80] ;  /* 0x0000800008127984 */ /* 0x000ea20000000a00 */
[----:B------:R-:W-:Y:S01]  /*19d0*/  FFMA R44, R33, R35, R44 ;  /* 0x00000023212c7223 */ /* 0x000fe2000000002c */
[-C--:B------:R-:W-:Y:S01]  /*19e0*/  FFMA R34, R25, R37.reuse, R34 ;  /* 0x0000002519227223 */ /* 0x080fe20000000022 */
[----:B------:R-:W-:Y:S01]  /*19f0*/  FFMA R50, R33, R37, R50 ;  /* 0x0000002521327223 */ /* 0x000fe20000000032 */
[----:B------:R-:W3:Y:S01]  /*1a00*/  LDS R45, [R0.X8+0x798] ;  /* 0x00079800002d7984 */ /* 0x000ee20000008800 */
[-C--:B------:R-:W-:Y:S01]  /*1a10*/  FFMA R16, R17, R39.reuse, R16 ;  /* 0x0000002711107223 */ /* 0x080fe20000000010 */
[-C--:B------:R-:W-:Y:S01]  /*1a20*/  FFMA R11, R25, R39.reuse, R24 ;  /* 0x00000027190b7223 */ /* 0x080fe20000000018 */
[-C--:B------:R-:W-:Y:S01]  /*1a30*/  FFMA R13, R27, R39.reuse, R26 ;  /* 0x000000271b0d7223 */ /* 0x080fe2000000001a */
[----:B------:R-:W4:Y:S01]  /*1a40*/  LDS.64 R20, [R8+0xc8] ;  /* 0x0000c80008147984 */ /* 0x000f220000000a00 */
[----:B------:R-:W-:-:S03]  /*1a50*/  FFMA R32, R33, R39, R32 ;  /* 0x0000002721207223 */ /* 0x000fc60000000020 */
[----:B------:R-:W5:Y:S04]  /*1a60*/  LDS.64 R22, [R8+0x110] ;  /* 0x0001100008167984 */ /* 0x000f680000000a00 */
[----:B------:R-:W-:Y:S04]  /*1a70*/  LDS.64 R24, [R0.X8+0x808] ;  /* 0x0008080000187984 */ /* 0x000fe80000008a00 */
[----:B------:R-:W-:Y:S01]  /*1a80*/  LDS.64 R26, [R0.X8+0x878] ;  /* 0x00087800001a7984 */ /* 0x000fe20000008a00 */
[C---:B0-----:R-:W-:Y:S01]  /*1a90*/  FFMA R51, R14.reuse, R49, R51 ;  /* 0x000000310e337223 */ /* 0x041fe20000000033 */
[C---:B-1----:R-:W-:Y:S01]  /*1aa0*/  FFMA R37, R14.reuse, R47, R36 ;  /* 0x0000002f0e257223 */ /* 0x042fe20000000024 */
[----:B------:R-:W-:-:S02]  /*1ab0*/  FFMA R36, R14, R43, R38 ;  /* 0x0000002b0e247223 */ /* 0x000fc40000000026 */
[----:B------:R-:W-:Y:S01]  /*1ac0*/  FFMA R51, R12, R15, R51 ;  /* 0x0000000f0c337223 */ /* 0x000fe20000000033 */
[----:B------:R-:W0:Y:S01]  /*1ad0*/  LDS.64 R38, [R8+0x40] ;  /* 0x0000400008267984 */ /* 0x000e220000000a00 */
[-C--:B--2---:R-:W-:Y:S01]  /*1ae0*/  FFMA R33, R49, R18.reuse, R42 ;  /* 0x0000001231217223 */ /* 0x084fe2000000002a */
[-C--:B------:R-:W-:Y:S01]  /*1af0*/  FFMA R42, R47, R18.reuse, R41 ;  /* 0x000000122f2a7223 */ /* 0x080fe20000000029 */
[-C--:B------:R-:W-:Y:S01]  /*1b00*/  FFMA R40, R43, R18.reuse, R40 ;  /* 0x000000122b287223 */ /* 0x080fe20000000028 */
[----:B---3--:R-:W-:Y:S01]  /*1b10*/  FFMA R52, R14, R45, R52 ;  /* 0x0000002d0e347223 */ /* 0x008fe20000000034 */
[----:B------:R-:W-:Y:S01]  /*1b20*/  FFMA R44, R45, R18, R44 ;  /* 0x000000122d2c7223 */ /* 0x000fe2000000002c */
[----:B------:R-:W1:Y:S01]  /*1b30*/  LDS R14, [R0.X8+0x804] ;  /* 0x00080400000e7984 */ /* 0x000e620000008800 */
[-C--:B----4-:R-:W-:Y:S01]  /*1b40*/  FFMA R41, R49, R20.reuse, R46 ;  /* 0x0000001431297223 */ /* 0x090fe2000000002e */
[-C--:B------:R-:W-:Y:S02]  /*1b50*/  FFMA R46, R47, R20.reuse, R34 ;  /* 0x000000142f2e7223 */ /* 0x080fe40000000022 */
[----:B------:R-:W2:Y:S01]  /*1b60*/  LDS R18, [R0.X8+0x874] ;  /* 0x0008740000127984 */ /* 0x000ea20000008800 */
[-C--:B------:R-:W-:Y:S01]  /*1b70*/  FFMA R48, R43, R20.reuse, R48 ;  /* 0x000000142b307223 */ /* 0x080fe20000000030 */
[----:B------:R-:W-:Y:S01]  /*1b80*/  FFMA R50, R45, R20, R50 ;  /* 0x000000142d327223 */ /* 0x000fe20000000032 */
[-C--:B-----5:R-:W-:Y:S01]  /*1b90*/  FFMA R49, R49, R22.reuse, R16 ;  /* 0x0000001631317223 */ /* 0x0a0fe20000000010 */
[----:B------:R-:W3:Y:S01]  /*1ba0*/  LDS.64 R34, [R8+0x88] ;  /* 0x0000880008227984 */ /* 0x000ee20000000a00 */
[-C--:B------:R-:W-:Y:S01]  /*1bb0*/  FFMA R20, R47, R22.reuse, R11 ;  /* 0x000000162f147223 */ /* 0x080fe2000000000b */
[-C--:B------:R-:W-:Y:S01]  /*1bc0*/  FFMA R13, R43, R22.reuse, R13 ;  /* 0x000000162b0d7223 */ /* 0x080fe2000000000d */
[----:B------:R-:W-:Y:S01]  /*1bd0*/  FFMA R22, R45, R22, R32 ;  /* 0x000000162d167223 */ /* 0x000fe20000000020 */
[----:B------:R-:W4:Y:S01]  /*1be0*/  LDS.64 R16, [R8+0xd0] ;  /* 0x0000d00008107984 */ /* 0x000f220000000a00 */
[----:B------:R-:W-:Y:S01]  /*1bf0*/  FFMA R45, R12, R19, R33 ;  /* 0x000000130c2d7223 */ /* 0x000fe20000000021 */
[----:B------:R-:W-:Y:S01]  /*1c00*/  FFMA R47, R10, R15, R37 ;  /* 0x0000000f0a2f7223 */ /* 0x000fe20000000025 */
[C---:B------:R-:W-:Y:S01]  /*1c10*/  FFMA R11, R12.reuse, R21, R41 ;  /* 0x000000150c0b7223 */ /* 0x040fe20000000029 */
[----:B------:R-:W5:Y:S01]  /*1c20*/  LDS.64 R32, [R8+0x118] ;  /* 0x0001180008207984 */ /* 0x000f620000000a00 */
[----:B------:R-:W-:Y:S01]  /*1c30*/  FFMA R43, R12, R23, R49 ;  /* 0x000000170c2b7223 */ /* 0x000fe20000000031 */
[C---:B------:R-:W-:Y:S01]  /*1c40*/  FFMA R41, R10.reuse, R19, R42 ;  /* 0x000000130a297223 */ /* 0x040fe2000000002a */
[C---:B------:R-:W-:Y:S01]  /*1c50*/  FFMA R49, R10.reuse, R21, R46 ;  /* 0x000000150a317223 */ /* 0x040fe2000000002e */
[----:B------:R-:W-:Y:S01]  /*1c60*/  FFMA R37, R10, R23, R20 ;  /* 0x000000170a257223 */ /* 0x000fe20000000014 */
[-C--:B0-----:R-:W-:Y:S01]  /*1c70*/  FFMA R10, R30, R38.reuse, R51 ;  /* 0x000000261e0a7223 */ /* 0x081fe20000000033 */
[----:B------:R-:W-:Y:S01]  /*1c80*/  FFMA R12, R28, R38, R47 ;  /* 0x000000261c0c7223 */ /* 0x000fe2000000002f */
[C---:B-1----:R-:W-:Y:S01]  /*1c90*/  FFMA R36, R14.reuse, R15, R36 ;  /* 0x0000000f0e247223 */ /* 0x042fe20000000024 */
[C---:B------:R-:W-:Y:S01]  /*1ca0*/  FFMA R53, R14.reuse, R19, R40 ;  /* 0x000000130e357223 */ /* 0x040fe20000000028 */
[C---:B------:R-:W-:Y:S01]  /*1cb0*/  FFMA R48, R14.reuse, R21, R48 ;  /* 0x000000150e307223 */ /* 0x040fe20000000030 */
[----:B------:R-:W-:Y:S01]  /*1cc0*/  FFMA R14, R14, R23, R13 ;  /* 0x000000170e0e7223 */ /* 0x000fe2000000000d */
[C---:B--2---:R-:W-:Y:S01]  /*1cd0*/  FFMA R52, R18.reuse, R15, R52 ;  /* 0x0000000f12347223 */ /* 0x044fe20000000034 */
[C---:B------:R-:W-:Y:S01]  /*1ce0*/  FFMA R15, R18.reuse, R19, R44 ;  /* 0x00000013120f7223 */ /* 0x040fe2000000002c */
[----:B------:R-:W-:Y:S01]  /*1cf0*/  FFMA R22, R18, R23, R22 ;  /* 0x0000001712167223 */ /* 0x000fe20000000016 */
[-C--:B------:R-:W-:Y:S01]  /*1d00*/  FFMA R19, R31, R39.reuse, R10 ;  /* 0x000000271f137223 */ /* 0x080fe2000000000a */
[----:B------:R-:W-:Y:S01]  /*1d10*/  FFMA R23, R29, R39, R12 ;  /* 0x000000271d177223 */ /* 0x000fe2000000000c */
[-C--:B---3--:R-:W-:Y:S01]  /*1d20*/  FFMA R10, R30, R34.reuse, R45 ;  /* 0x000000221e0a7223 */ /* 0x088fe2000000002d */
[----:B------:R-:W-:Y:S01]  /*1d30*/  FFMA R12, R28, R34, R41 ;  /* 0x000000221c0c7223 */ /* 0x000fe20000000029 */
[----:B------:R-:W-:Y:S01]  /*1d40*/  FFMA R13, R18, R21, R50 ;  /* 0x00000015120d7223 */ /* 0x000fe20000000032 */
[-C--:B----4-:R-:W-:Y:S01]  /*1d50*/  FFMA R48, R24, R16.reuse, R48 ;  /* 0x0000001018307223 */ /* 0x090fe20000000030 */
[-C--:B------:R-:W-:Y:S01]  /*1d60*/  FFMA R41, R31, R35.reuse, R10 ;  /* 0x000000231f297223 */ /* 0x080fe2000000000a */
[----:B------:R-:W-:Y:S01]  /*1d70*/  FFMA R47, R29, R35, R12 ;  /* 0x000000231d2f7223 */ /* 0x000fe2000000000c */
[-C--:B------:R-:W-:Y:S01]  /*1d80*/  FFMA R10, R30, R16.reuse, R11 ;  /* 0x000000101e0a7223 */ /* 0x080fe2000000000b */
[----:B------:R-:W-:Y:S01]  /*1d90*/  FFMA R12, R28, R16, R49 ;  /* 0x000000101c0c7223 */ /* 0x000fe20000000031 */
[----:B------:R-:W-:Y:S01]  /*1da0*/  FFMA R36, R38, R24, R36 ;  /* 0x0000001826247223 */ /* 0x000fe20000000024 */
[----:B------:R-:W-:Y:S01]  /*1db0*/  FFMA R18, R24, R34, R53 ;  /* 0x0000002218127223 */ /* 0x000fe20000000035 */
[----:B------:R-:W-:Y:S01]  /*1dc0*/  FFMA R16, R26, R16, R13 ;  /* 0x000000101a107223 */ /* 0x000fe2000000000d */
[----:B------:R-:W-:Y:S01]  /*1dd0*/  FFMA R52, R38, R26, R52 ;  /* 0x0000001a26347223 */ /* 0x000fe20000000034 */
[----:B------:R-:W-:Y:S01]  /*1de0*/  FFMA R34, R26, R34, R15 ;  /* 0x000000221a227223 */ /* 0x000fe2000000000f */
[-C--:B-----5:R-:W-:Y:S01]  /*1df0*/  FFMA R30, R30, R32.reuse, R43 ;  /* 0x000000201e1e7223 */ /* 0x0a0fe2000000002b */
[-C--:B------:R-:W-:Y:S01]  /*1e00*/  FFMA R28, R28, R32.reuse, R37 ;  /* 0x000000201c1c7223 */ /* 0x080fe20000000025 */
[-C--:B------:R-:W-:Y:S01]  /*1e10*/  FFMA R14, R24, R32.reuse, R14 ;  /* 0x00000020180e7223 */ /* 0x080fe2000000000e */
[----:B------:R-:W-:Y:S01]  /*1e20*/  FFMA R22, R26, R32, R22 ;  /* 0x000000201a167223 */ /* 0x000fe20000000016 */
[-C--:B------:R-:W-:Y:S01]  /*1e30*/  FFMA R13, R31, R17.reuse, R10 ;  /* 0x000000111f0d7223 */ /* 0x080fe2000000000a */
[-C--:B------:R-:W-:Y:S01]  /*1e40*/  FFMA R15, R29, R17.reuse, R12 ;  /* 0x000000111d0f7223 */ /* 0x080fe2000000000c */
[----:B------:R-:W-:Y:S01]  /*1e50*/  FFMA R11, R25, R17, R48 ;  /* 0x00000011190b7223 */ /* 0x000fe20000000030 */
[----:B------:R-:W-:Y:S01]  /*1e60*/  FFMA R21, R39, R25, R36 ;  /* 0x0000001927157223 */ /* 0x000fe20000000024 */
[----:B------:R-:W-:Y:S01]  /*1e70*/  FFMA R17, R27, R17, R16 ;  /* 0x000000111b117223 */ /* 0x000fe20000000010 */
[----:B------:R-:W-:Y:S01]  /*1e80*/  FFMA R39, R39, R27, R52 ;  /* 0x0000001b27277223 */ /* 0x000fe20000000034 */
[-C--:B------:R-:W-:Y:S01]  /*1e90*/  FFMA R45, R25, R35.reuse, R18 ;  /* 0x00000023192d7223 */ /* 0x080fe20000000012 */
[----:B------:R-:W-:Y:S01]  /*1ea0*/  FFMA R53, R27, R35, R34 ;  /* 0x000000231b357223 */ /* 0x000fe20000000022 */
[-C--:B------:R-:W-:Y:S01]  /*1eb0*/  FFMA R49, R31, R33.reuse, R30 ;  /* 0x000000211f317223 */ /* 0x080fe2000000001e */
[-C--:B------:R-:W-:Y:S01]  /*1ec0*/  FFMA R51, R29, R33.reuse, R28 ;  /* 0x000000211d337223 */ /* 0x080fe2000000001c */
[-C--:B------:R-:W-:Y:S01]  /*1ed0*/  FFMA R10, R25, R33.reuse, R14 ;  /* 0x00000021190a7223 */ /* 0x080fe2000000000e */
[----:B------:R-:W-:Y:S01]  /*1ee0*/  FFMA R16, R27, R33, R22 ;  /* 0x000000211b107223 */ /* 0x000fe20000000016 */
[----:B------:R-:W-:Y:S01]  /*1ef0*/  @!P5 CALL.REL.NOINC `(.L_x_50) ;  /* 0x000000100000d944 */ /* 0x000fe20003c00000 */
[----:B------:R-:W-:Y:S05]  /*1f00*/  BRA `(.L_x_51) ;  /* 0xffffe67000007947 */ /* 0x000fea000383ffff */
.L_x_50:
[----:B------:R-:W0:Y:S01]  /*1f10*/  S2R R2, SR_CTAID.Z ;  /* 0x0000000000027919 */ /* 0x000e220000002700 */
[----:B------:R-:W-:-:S02]  /*1f20*/  MOV R7, 0x4 ;  /* 0x0000000400077802 */ /* 0x000fc40000000f00 */
[----:B0-----:R-:W-:-:S04]  /*1f30*/  LEA R8, R2, R3, 0x4 ;  /* 0x0000000302087211 */ /* 0x001fc800078e20ff */
[----:B------:R-:W-:-:S05]  /*1f40*/  SHF.L.U32 R8, R8, 0x2, RZ ;  /* 0x0000000208087819 */ /* 0x000fca00000006ff */
[----:B------:R-:W-:-:S05]  /*1f50*/  IMAD.WIDE R8, R8, R7, c[0x0][0x178] ;  /* 0x00005e0008087625 */ /* 0x000fca00078e0207 */
[----:B------:R-:W2:Y:S04]  /*1f60*/  LDG.E.CONSTANT R12, [R8.64] ;  /* 0x00000004080c7981 */ /* 0x000ea8000c1e9900 */
[----:B------:R-:W3:Y:S04]  /*1f70*/  LDG.E.CONSTANT R14, [R8.64+0x4] ;  /* 0x00000404080e7981 */ /* 0x000ee8000c1e9900 */
[----:B------:R-:W4:Y:S04]  /*1f80*/  LDG.E.CONSTANT R6, [R8.64+0x8] ;  /* 0x0000080408067981 */ /* 0x000f28000c1e9900 */
[----:B------:R-:W5:Y:S01]  /*1f90*/  LDG.E.CONSTANT R4, [R8.64+0xc] ;  /* 0x00000c0408047981 */ /* 0x000f62000c1e9900 */
[----:B------:R-:W-:-:S03]  /*1fa0*/  IMAD R0, R3, 0xc40, R0 ;  /* 0x00000c4003007824 */ /* 0x000fc600078e0200 */
[----:B------:R-:W0:Y:S01]  /*1fb0*/  S2R R5, SR_CTAID.Y ;  /* 0x0000000000057919 */ /* 0x000e220000002600 */
[----:B------:R-:W-:-:S04]  /*1fc0*/  IMAD R0, R2, 0xc400, R0 ;  /* 0x0000c40002007824 */ /* 0x000fc800078e0200 */
[----:B0-----:R-:W-:-:S04]  /*1fd0*/  IMAD R0, R5, 0x38, R0 ;  /* 0x0000003805007824 */ /* 0x001fc800078e0200 */
[----:B------:R-:W-:Y:S01]  /*1fe0*/  IMAD.WIDE R2, R0, R7, c[0x0][0x160] ;  /* 0x0000580000027625 */ /* 0x000fe200078e0207 */
[--C-:B--2---:R-:W-:Y:S01]  /*1ff0*/  FADD R19, R19, R12.reuse ;  /* 0x0000000c13137221 */ /* 0x104fe20000000000 */
[--C-:B------:R-:W-:Y:S01]  /*2000*/  FADD R23, R23, R12.reuse ;  /* 0x0000000c17177221 */ /* 0x100fe20000000000 */
[--C-:B------:R-:W-:Y:S01]  /*2010*/  FADD R21, R21, R12.reuse ;  /* 0x0000000c15157221 */ /* 0x100fe20000000000 */
[----:B------:R-:W-:Y:S01]  /*2020*/  FADD R12, R39, R12 ;  /* 0x0000000c270c7221 */ /* 0x000fe20000000000 */
[--C-:B---3--:R-:W-:Y:S01]  /*2030*/  FADD R41, R41, R14.reuse ;  /* 0x0000000e29297221 */ /* 0x108fe20000000000 */
[--C-:B------:R-:W-:Y:S01]  /*2040*/  FADD R47, R47, R14.reuse ;  /* 0x0000000e2f2f7221 */ /* 0x100fe20000000000 */
[--C-:B------:R-:W-:Y:S01]  /*2050*/  FADD R45, R45, R14.reuse ;  /* 0x0000000e2d2d7221 */ /* 0x100fe20000000000 */
[----:B------:R-:W-:Y:S01]  /*2060*/  FADD R14, R53, R14 ;  /* 0x0000000e350e7221 */ /* 0x000fe20000000000 */
[----:B------:R-:W-:Y:S01]  /*2070*/  FMNMX R5, RZ, R12, !PT ;  /* 0x0000000cff057209 */ /* 0x000fe20007800000 */
[--C-:B----4-:R-:W-:Y:S01]  /*2080*/  FADD R13, R13, R6.reuse ;  /* 0x000000060d0d7221 */ /* 0x110fe20000000000 */
[--C-:B------:R-:W-:Y:S01]  /*2090*/  FADD R15, R15, R6.reuse ;  /* 0x000000060f0f7221 */ /* 0x100fe20000000000 */
[----:B------:R-:W-:Y:S01]  /*20a0*/  FADD R11, R11, R6 ;  /* 0x000000060b0b7221 */ /* 0x000fe20000000000 */
[----:B------:R-:W-:Y:S01]  /*20b0*/  FMNMX R7, RZ, R14, !PT ;  /* 0x0000000eff077209 */ /* 0x000fe20007800000 */
[--C-:B-----5:R-:W-:Y:S01]  /*20c0*/  FADD R49, R49, R4.reuse ;  /* 0x0000000431317221 */ /* 0x120fe20000000000 */
[--C-:B------:R-:W-:Y:S01]  /*20d0*/  FADD R51, R51, R4.reuse ;  /* 0x0000000433337221 */ /* 0x100fe20000000000 */
        /* <DEDUP_REMOVED lines=9> */
[----:B------:R-:W-:Y:S01]  /*2170*/  STG.E [R2.64], R19 ;  /* 0x0000001302007986 */ /* 0x000fe2000c101904 */
[----:B------:R-:W-:Y:S02]  /*2180*/  FMNMX R47, RZ, R47, !PT ;  /* 0x0000002fff2f7209 */ /* 0x000fe40007800000 */
[----:B------:R-:W-:Y:S01]  /*2190*/  FMNMX R45, RZ, R45, !PT ;  /* 0x0000002dff2d7209 */ /* 0x000fe20007800000 */
[----:B------:R-:W-:Y:S01]  /*21a0*/  STG.E [R2.64+0x38], R23 ;  /* 0x0000381702007986 */ /* 0x000fe2000c101904 */
[----:B------:R-:W-:-:S02]  /*21b0*/  FMNMX R13, RZ, R13, !PT ;  /* 0x0000000dff0d7209 */ /* 0x000fc40007800000 */
[----:B------:R-:W-:Y:S01]  /*21c0*/  FMNMX R15, RZ, R15, !PT ;  /* 0x0000000fff0f7209 */ /* 0x000fe20007800000 */
[----:B------:R-:W-:Y:S01]  /*21d0*/  STG.E [R2.64+0x70], R21 ;  /* 0x0000701502007986 */ /* 0x000fe2000c101904 */
[----:B------:R-:W-:Y:S02]  /*21e0*/  FMNMX R11, RZ, R11, !PT ;  /* 0x0000000bff0b7209 */ /* 0x000fe40007800000 */
[----:B0-----:R-:W-:Y:S01]  /*21f0*/  FMNMX R5, RZ, R6, !PT ;  /* 0x00000006ff057209 */ /* 0x001fe20007800000 */
[----:B------:R-:W-:Y:S01]  /*2200*/  STG.E [R2.64+0xc40], R41 ;  /* 0x000c402902007986 */ /* 0x000fe2000c101904 */
[----:B------:R-:W-:Y:S02]  /*2210*/  FMNMX R49, RZ, R49, !PT ;  /* 0x00000031ff317209 */ /* 0x000fe40007800000 */
[----:B------:R-:W-:Y:S01]  /*2220*/  FMNMX R51, RZ, R51, !PT ;  /* 0x00000033ff337209 */ /* 0x000fe20007800000 */
[----:B------:R-:W-:Y:S01]  /*2230*/  STG.E [R2.64+0xc78], R47 ;  /* 0x000c782f02007986 */ /* 0x000fe2000c101904 */
[----:B-1----:R-:W-:-:S02]  /*2240*/  FMNMX R7, RZ, R10, !PT ;  /* 0x0000000aff077209 */ /* 0x002fc40007800000 */
        /* <DEDUP_REMOVED lines=11> */
.L_x_52:
        /* <DEDUP_REMOVED lines=16> */
.L_x_121:


//--------------------- .text.tvmgen_default_fused_nn_contrib_conv2d_winograd_without_weight_transform_add_nn_relu_2_kernel --------------------------
	.section	.text.tvmgen_default_fused_nn_contrib_conv2d_winograd_without_weight_transform_add_nn_relu_2_kernel,"ax",@progbits
	.sectioninfo	@"SHI_REGISTERS=38"
	.align	128
        .global         tvmgen_default_fused_nn_contrib_conv2d_winograd_without_weight_transform_add_nn_relu_2_kernel
        .type           tvmgen_default_fused_nn_contrib_conv2d_winograd_without_weight_transform_add_nn_relu_2_kernel,@function
        .size           tvmgen_default_fused_nn_contrib_conv2d_winograd_without_weight_transform_add_nn_relu_2_kernel,(.L_x_122 - tvmgen_default_fused_nn_contrib_conv2d_winograd_without_weight_transform_add_nn_relu_2_kernel)
        .other          tvmgen_default_fused_nn_contrib_conv2d_winograd_without_weight_transform_add_nn_relu_2_kernel,@"STO_CUDA_ENTRY STV_DEFAULT"
tvmgen_default_fused_nn_contrib_conv2d_winograd_without_weight_transform_add_nn_relu_2_kernel:
.text.tvmgen_default_fused_nn_contrib_conv2d_winograd_without_weight_transform_add_nn_relu_2_kernel:
[----:B------:R-:W-:Y:S02]  /*0000*/  MOV R1, c[0x0][0x28] ;  /* 0x00000a0000017a02 */ /* 0x000fe40000000f00 */
[----:B------:R-:W0:Y:S01]  /*0010*/  S2R R7, SR_CTAID.X ;  /* 0x0000000000077919 */ /* 0x000e220000002500 */
[----:B------:R-:W-:Y:S01]  /*0020*/  MOV R2, RZ ;  /* 0x000000ff00027202 */ /* 0x000fe20000000f00 */
[----:B------:R-:W-:Y:S01]  /*0030*/  CS2R R16, SRZ ;  /* 0x0000000000107805 */ /* 0x000fe2000001ff00 */
[----:B------:R-:W-:Y:S01]  /*0040*/  MOV R18, RZ ;  /* 0x000000ff00127202 */ /* 0x000fe20000000f00 */
[----:B------:R-:W0:Y:S01]  /*0050*/  S2R R4, SR_TID.X ;  /* 0x0000000000047919 */ /* 0x000e220000002100 */
[----:B------:R-:W-:Y:S01]  /*0060*/  ULDC.64 UR4, c[0x0][0x118] ;  /* 0x0000460000047ab9 */ /* 0x000fe20000000a00 */
[----:B------:R-:W-:Y:S01]  /*0070*/  MOV R14, RZ ;  /* 0x000000ff000e7202 */ /* 0x000fe20000000f00 */
[----:B0-----:R-:W-:-:S04]  /*0080*/  IMAD R4, R7, 0x1e, R4 ;  /* 0x0000001e07047824 */ /* 0x001fc800078e0204 */
[----:B------:R-:W-:-:S04]  /*0090*/  IMAD.HI R0, R4, 0x5397829d, RZ ;  /* 0x5397829d04007827 */ /* 0x000fc800078e02ff */
[----:B------:R-:W-:Y:S01]  /*00a0*/  IMAD R3, R7, -0x1c, R4 ;  /* 0xffffffe407037824 */ /* 0x000fe200078e0204 */
[----:B------:R-:W-:-:S03]  /*00b0*/  SHF.R.U32.HI R5, RZ, 0x1f, R0 ;  /* 0x0000001fff057819 */ /* 0x000fc60000011600 */
[----:B------:R-:W-:Y:S01]  /*00c0*/  IMAD.HI R6, R3, -0x6db6db6d, R2 ;  /* 0x9249249303067827 */ /* 0x000fe200078e0202 */
[----:B------:R-:W-:-:S03]  /*00d0*/  LEA.HI.SX32 R5, R0, R5, 0x1c ;  /* 0x0000000500057211 */ /* 0x000fc600078fe2ff */
[----:B------:R-:W-:Y:S01]  /*00e0*/  IMAD R2, R7, 0x7e, R3 ;  /* 0x0000007e07027824 */ /* 0x000fe200078e0203 */
[----:B------:R-:W-:Y:S01]  /*00f0*/  SHF.R.U32.HI R7, RZ, 0x1f, R6 ;  /* 0x0000001fff077819 */ /* 0x000fe20000011606 */
[----:B------:R-:W-:Y:S01]  /*0100*/  IMAD R5, R5, -0x31, R4 ;  /* 0xffffffcf05057824 */ /* 0x000fe200078e0204 */
[----:B------:R-:W-:Y:S01]  /*0110*/  MOV R4, RZ ;  /* 0x000000ff00047202 */ /* 0x000fe20000000f00 */
[----:B------:R-:W-:Y:S01]  /*0120*/  IMAD.HI R0, R2, 0x5397829d, RZ ;  /* 0x5397829d02007827 */ /* 0x000fe200078e02ff */
[----:B------:R-:W-:-:S03]  /*0130*/  LEA.HI.SX32 R7, R6, R7, 0x1e ;  /* 0x0000000706077211 */ /* 0x000fc600078ff2ff */
[----:B------:R-:W-:Y:S01]  /*0140*/  IMAD.HI R4, R5, -0x6db6db6d, R4 ;  /* 0x9249249305047827 */ /* 0x000fe200078e0204 */
[----:B------:R-:W-:-:S03]  /*0150*/  SHF.R.U32.HI R9, RZ, 0x1f, R0 ;  /* 0x0000001fff097819 */ /* 0x000fc60000011600 */
[----:B------:R-:W-:Y:S01]  /*0160*/  IMAD R7, R7, -0x7, R3 ;  /* 0xfffffff907077824 */ /* 0x000fe200078e0203 */
[----:B------:R-:W-:Y:S02]  /*0170*/  LEA.HI.SX32 R0, R0, R9, 0x1c ;  /* 0x0000000900007211 */ /* 0x000fe400078fe2ff */
[----:B------:R-:W-:Y:S02]  /*0180*/  SHF.R.U32.HI R3, RZ, 0x1f, R4 ;  /* 0x0000001fff037819 */ /* 0x000fe40000011604 */
[----:B------:R-:W-:Y:S02]  /*0190*/  SHF.L.U32 R7, R7, 0x1, RZ ;  /* 0x0000000107077819 */ /* 0x000fe400000006ff */
[----:B------:R-:W-:Y:S02]  /*01a0*/  LEA.HI.SX32 R3, R4, R3, 0x1e ;  /* 0x0000000304037211 */ /* 0x000fe400078ff2ff */
[----:B------:R-:W-:Y:S01]  /*01b0*/  IADD3 R4, R7, -0x1, RZ ;  /* 0xffffffff07047810 */ /* 0x000fe20007ffe0ff */
[----:B------:R-:W-:Y:S01]  /*01c0*/  IMAD R0, R0, 0xc4, R7 ;  /* 0x000000c400007824 */ /* 0x000fe200078e0207 */
[----:B------:R-:W-:-:S02]  /*01d0*/  SHF.L.U32 R8, R3, 0x1, RZ ;  /* 0x0000000103087819 */ /* 0x000fc400000006ff */
[----:B------:R-:W-:Y:S02]  /*01e0*/  ISETP.GT.U32.AND P3, PT, R7, 0xd, PT ;  /* 0x0000000d0700780c */ /* 0x000fe40003f64070 */
[----:B------:R-:W-:Y:S02]  /*01f0*/  IADD3 R0, R0, -0xf, RZ ;  /* 0xfffffff100007810 */ /* 0x000fe40007ffe0ff */
[----:B------:R-:W-:Y:S02]  /*0200*/  IADD3 R9, R8, -0x1, RZ ;  /* 0xffffffff08097810 */ /* 0x000fe40007ffe0ff */
[----:B------:R-:W-:Y:S01]  /*0210*/  ISETP.GT.U32.AND P2, PT, R4, 0xd, PT ;  /* 0x0000000d0400780c */ /* 0x000fe20003f44070 */
[----:B------:R-:W-:Y:S01]  /*0220*/  IMAD R0, R3, 0x1c, R0 ;  /* 0x0000001c03007824 */ /* 0x000fe200078e0200 */
[----:B------:R-:W-:Y:S02]  /*0230*/  ISETP.GT.U32.OR P5, PT, R9, 0xd, P3 ;  /* 0x0000000d0900780c */ /* 0x000fe40001fa4470 */
[----:B------:R-:W-:-:S02]  /*0240*/  IADD3 R5, R7, 0x1, RZ ;  /* 0x0000000107057810 */ /* 0x000fc40007ffe0ff */
[----:B------:R-:W-:Y:S02]  /*0250*/  MOV R3, 0x4 ;  /* 0x0000000400037802 */ /* 0x000fe40000000f00 */
[----:B------:R-:W-:Y:S02]  /*0260*/  IADD3 R0, R0, 0xf, RZ ;  /* 0x0000000f00007810 */ /* 0x000fe40007ffe0ff */
[----:B------:R-:W-:Y:S02]  /*0270*/  ISETP.GT.U32.OR P1, PT, R8, 0xd, P2 ;  /* 0x0000000d0800780c */ /* 0x000fe40001724470 */
[----:B------:R-:W-:Y:S01]  /*0280*/  ISETP.GT.U32.AND P0, PT, R5, 0xd, PT ;  /* 0x0000000d0500780c */ /* 0x000fe20003f04070 */
[----:B------:R-:W-:Y:S01]  /*0290*/  IMAD.WIDE R4, R0, R3, c[0x0][0x168] ;  /* 0x00005a0000047625 */ /* 0x000fe200078e0203 */
[----:B------:R-:W-:Y:S02]  /*02a0*/  ISETP.GT.U32.OR P6, PT, R8, 0xd, P3 ;  /* 0x0000000d0800780c */ /* 0x000fe40001fc4470 */
[----:B------:R-:W-:-:S02]  /*02b0*/  IADD3 R7, R7, 0x2, RZ ;  /* 0x0000000207077810 */ /* 0x000fc40007ffe0ff */
[----:B------:R-:W2:Y:S01]  /*02c0*/  @!P5 LDG.E.CONSTANT R18, [R4.64+-0x38] ;  /* 0xffffc8040412d981 */ /* 0x000ea2000c1e9900 */
[----:B------:R-:W-:Y:S01]  /*02d0*/  ISETP.GT.U32.OR P5, PT, R8, 0xd, P0 ;  /* 0x0000000d0800780c */ /* 0x000fe200007a4470 */
[----:B------:R-:W-:Y:S01]  /*02e0*/  CS2R R20, SRZ ;  /* 0x0000000000147805 */ /* 0x000fe2000001ff00 */
[----:B------:R-:W-:Y:S02]  /*02f0*/  ISETP.GT.U32.OR P4, PT, R9, 0xd, P0 ;  /* 0x0000000d0900780c */ /* 0x000fe40000784470 */
[----:B------:R-:W3:Y:S01]  /*0300*/  @!P1 LDG.E.CONSTANT R17, [R4.64+-0x4] ;  /* 0xfffffc0404119981 */ /* 0x000ee2000c1e9900 */
[----:B------:R-:W-:-:S03]  /*0310*/  ISETP.GT.U32.AND P1, PT, R7, 0xd, PT ;  /* 0x0000000d0700780c */ /* 0x000fc60003f24070 */
[----:B------:R-:W4:Y:S01]  /*0320*/  @!P6 LDG.E.CONSTANT R16, [R4.64] ;  /* 0x000000040410e981 */ /* 0x000f22000c1e9900 */
[C---:B------:R-:W-:Y:S02]  /*0330*/  ISETP.GT.U32.OR P6, PT, R8.reuse, 0xd, P1 ;  /* 0x0000000d0800780c */ /* 0x040fe40000fc4470 */
[----:B------:R-:W-:Y:S02]  /*0340*/  IADD3 R7, R8, 0x1, RZ ;  /* 0x0000000108077810 */ /* 0x000fe40007ffe0ff */
[----:B------:R-:W5:Y:S02]  /*0350*/  @!P5 LDG.E.CONSTANT R21, [R4.64+0x4] ;  /* 0x000004040415d981 */ /* 0x000f64000c1e9900 */
[----:B------:R-:W-:Y:S01]  /*0360*/  ISETP.GT.U32.OR P5, PT, R7, 0xd, P2 ;  /* 0x0000000d0700780c */ /* 0x000fe200017a4470 */
[----:B------:R-:W-:Y:S01]  /*0370*/  CS2R R12, SRZ ;  /* 0x00000000000c7805 */ /* 0x000fe2000001ff00 */
[----:B------:R0:W2:Y:S01]  /*0380*/  @!P4 LDG.E.CONSTANT R14, [R4.64+-0x34] ;  /* 0xffffcc04040ec981 */ /* 0x0000a2000c1e9900 */
[----:B------:R-:W-:-:S04]  /*0390*/  ISETP.GT.U32.OR P4, PT, R9, 0xd, P2 ;  /* 0x0000000d0900780c */ /* 0x000fc80001784470 */
[----:B------:R-:W0:Y:S01]  /*03a0*/  @!P6 LDG.E.CONSTANT R20, [R4.64+0x8] ;  /* 0x000008040414e981 */ /* 0x000e22000c1e9900 */
[----:B------:R-:W-:Y:S02]  /*03b0*/  ISETP.GT.U32.OR P6, PT, R7, 0xd, P3 ;  /* 0x0000000d0700780c */ /* 0x000fe40001fc4470 */
[----:B------:R-:W-:-:S03]  /*03c0*/  MOV R6, RZ ;  /* 0x000000ff00067202 */ /* 0x000fc60000000f00 */
[----:B------:R0:W2:Y:S01]  /*03d0*/  @!P5 LDG.E.CONSTANT R13, [R4.64+0x34] ;  /* 0x00003404040dd981 */ /* 0x0000a2000c1e9900 */
[----:B------:R-:W-:Y:S02]  /*03e0*/  ISETP.GT.U32.OR P5, PT, R7, 0xd, P0 ;  /* 0x0000000d0700780c */ /* 0x000fe400007a4470 */
[----:B------:R-:W-:Y:S01]  /*03f0*/  MOV R0, RZ ;  /* 0x000000ff00007202 */ /* 0x000fe20000000f00 */
[----:B------:R0:W2:Y:S04]  /*0400*/  @!P4 LDG.E.CONSTANT R15, [R4.64+-0x3c] ;  /* 0xffffc404040fc981 */ /* 0x0000a8000c1e9900 */
[----:B------:R0:W2:Y:S01]  /*0410*/  @!P6 LDG.E.CONSTANT R6, [R4.64+0x38] ;  /* 0x000038040406e981 */ /* 0x0000a2000c1e9900 */
[----:B------:R-:W-:Y:S02]  /*0420*/  ISETP.GT.U32.OR P6, PT, R9, 0xd, P1 ;  /* 0x0000000d0900780c */ /* 0x000fe40000fc4470 */
[----:B------:R-:W-:-:S03]  /*0430*/  IADD3 R9, R8, 0x2, RZ ;  /* 0x0000000208097810 */ /* 0x000fc60007ffe0ff */
[----:B------:R0:W2:Y:S01]  /*0440*/  @!P5 LDG.E.CONSTANT R0, [R4.64+0x3c] ;  /* 0x00003c040400d981 */ /* 0x0000a2000c1e9900 */
[C---:B------:R-:W-:Y:S02]  /*0450*/  ISETP.GT.U32.OR P2, PT, R9.reuse, 0xd, P2 ;  /* 0x0000000d0900780c */ /* 0x040fe40001744470 */
[----:B------:R-:W-:Y:S02]  /*0460*/  ISETP.GT.U32.OR P3, PT, R9, 0xd, P3 ;  /* 0x0000000d0900780c */ /* 0x000fe40001f64470 */
[----:B------:R-:W-:Y:S02]  /*0470*/  ISETP.GT.U32.OR P5, PT, R7, 0xd, P1 ;  /* 0x0000000d0700780c */ /* 0x000fe40000fa4470 */
[----:B------:R-:W-:Y:S02]  /*0480*/  MOV R7, RZ ;  /* 0x000000ff00077202 */ /* 0x000fe40000000f00 */
[C---:B------:R-:W-:Y:S02]  /*0490*/  ISETP.GT.U32.OR P0, PT, R9.reuse, 0xd, P0 ;  /* 0x0000000d0900780c */ /* 0x040fe40000704470 */
[----:B------:R-:W-:Y:S01]  /*04a0*/  ISETP.GT.U32.OR P1, PT, R9, 0xd, P1 ;  /* 0x0000000d0900780c */ /* 0x000fe20000f24470 */
[----:B------:R-:W-:Y:S01]  /*04b0*/  CS2R R10, SRZ ;  /* 0x00000000000a7805 */ /* 0x000fe2000001ff00 */
[----:B------:R0:W2:Y:S01]  /*04c0*/  @!P6 LDG.E.CONSTANT R7, [R4.64+-0x30] ;  /* 0xffffd0040407e981 */ /* 0x0000a2000c1e9900 */
[----:B------:R-:W-:-:S02]  /*04d0*/  MOV R8, RZ ;  /* 0x000000ff00087202 */ /* 0x000fc40000000f00 */
[----:B------:R-:W-:Y:S01]  /*04e0*/  MOV R9, RZ ;  /* 0x000000ff00097202 */ /* 0x000fe20000000f00 */
[----:B------:R0:W2:Y:S04]  /*04f0*/  @!P2 LDG.E.CONSTANT R12, [R4.64+0x6c] ;  /* 0x00006c04040ca981 */ /* 0x0000a8000c1e9900 */
[----:B------:R0:W2:Y:S04]  /*0500*/  @!P3 LDG.E.CONSTANT R11, [R4.64+0x70] ;  /* 0x00007004040bb981 */ /* 0x0000a8000c1e9900 */
[----:B------:R0:W2:Y:S04]  /*0510*/  @!P5 LDG.E.CONSTANT R8, [R4.64+0x40] ;  /* 0x000040040408d981 */ /* 0x0000a8000c1e9900 */
[----:B------:R0:W2:Y:S04]  /*0520*/  @!P0 LDG.E.CONSTANT R10, [R4.64+0x74] ;  /* 0x00007404040a8981 */ /* 0x0000a8000c1e9900 */
[----:B------:R0:W2:Y:S01]  /*0530*/  @!P1 LDG.E.CONSTANT R9, [R4.64+0x78] ;  /* 0x0000780404099981 */ /* 0x0000a2000c1e9900 */
[----:B------:R-:W-:Y:S01]  /*0540*/  MOV R23, RZ ;  /* 0x000000ff00177202 */ /* 0x000fe20000000f00 */
[----:B------:R-:W-:Y:S01]  /*0550*/  IMAD.WIDE R2, R2, R3, c[0x0][0x160] ;  /* 0x0000580002027625 */ /* 0x000fe200078e0203 */
[--C-:B---3--:R-:W-:Y:S01]  /*0560*/  FADD R28, RZ, R17.reuse ;  /* 0x00000011ff1c7221 */ /* 0x108fe20000000000 */
[----:B------:R-:W-:Y:S01]  /*0570*/  FADD R22, RZ, -R17 ;  /* 0x80000011ff167221 */ /* 0x000fe20000000000 */
[--C-:B----4-:R-:W-:Y:S01]  /*0580*/  FADD R24, RZ, R16.reuse ;  /* 0x00000010ff187221 */ /* 0x110fe20000000000 */
[----:B------:R-:W-:Y:S01]  /*0590*/  FADD R26, RZ, -R16 ;  /* 0x80000010ff1a7221 */ /* 0x000fe20000000000 */
[--C-:B-----5:R-:W-:Y:S01]  /*05a0*/  FADD R28, R28, -R21.reuse ;  /* 0x800000151c1c7221 */ /* 0x120fe20000000000 */
[----:B------:R-:W-:Y:S01]  /*05b0*/  FADD R17, R22, R21 ;  /* 0x0000001516117221 */ /* 0x000fe20000000000 */
[----:B--2---:R-:W-:Y:S01]  /*05c0*/  FADD R25, RZ, R18 ;  /* 0x00000012ff197221 */ /* 0x004fe20000000000 */
[--C-:B0-----:R-:W-:Y:S01]  /*05d0*/  FADD R4, R24, -R20.reuse ;  /* 0x8000001418047221 */ /* 0x101fe20000000000 */
[----:B------:R-:W-:Y:S01]  /*05e0*/  FADD R5, R26, R20 ;  /* 0x000000141a057221 */ /* 0x000fe20000000000 */
[----:B------:R-:W-:-:S04]  /*05f0*/  @!P4 FADD R23, RZ, R15 ;  /* 0x0000000fff17c221 */ /* 0x000fc80000000000 */
[----:B------:R-:W-:Y:S01]  /*0600*/  FADD R20, -R14, R23 ;  /* 0x000000170e147221 */ /* 0x000fe20000000100 */
[----:B------:R-:W-:-:S03]  /*0610*/  FADD R29, R28, R13 ;  /* 0x0000000d1c1d7221 */ /* 0x000fc60000000000 */
[--C-:B------:R-:W-:Y:S01]  /*0620*/  FADD R23, R20, -R13.reuse ;  /* 0x8000000d14177221 */ /* 0x100fe20000000000 */
[----:B------:R-:W-:Y:S01]  /*0630*/  FADD R13, R17, R13 ;  /* 0x0000000d110d7221 */ /* 0x000fe20000000000 */
[----:B------:R-:W-:Y:S01]  /*0640*/  FADD R18, RZ, -R18 ;  /* 0x80000012ff127221 */ /* 0x000fe20000000000 */
[--C-:B------:R-:W-:Y:S01]  /*0650*/  FADD R16, R24, -R21.reuse ;  /* 0x8000001518107221 */ /* 0x100fe20000000000 */
[C-C-:B------:R-:W-:Y:S01]  /*0660*/  FADD R15, R26.reuse, -R21.reuse ;  /* 0x800000151a0f7221 */ /* 0x140fe20000000000 */
[--C-:B------:R-:W-:Y:S01]  /*0670*/  FADD R19, R26, R21.reuse ;  /* 0x000000151a137221 */ /* 0x100fe20000000000 */
[----:B------:R-:W-:Y:S01]  /*0680*/  FADD R21, R24, R21 ;  /* 0x0000001518157221 */ /* 0x000fe20000000000 */
[----:B------:R-:W-:Y:S01]  /*0690*/  FADD R13, R13, -R0 ;  /* 0x800000000d0d7221 */ /* 0x000fe20000000000 */
[--C-:B------:R-:W-:Y:S01]  /*06a0*/  FADD R27, R25, R14.reuse ;  /* 0x0000000e191b7221 */ /* 0x100fe20000000000 */
[C---:B------:R-:W-:Y:S01]  /*06b0*/  FADD R25, R18.reuse, R14 ;  /* 0x0000000e12197221 */ /* 0x040fe20000000000 */
[--C-:B------:R-:W-:Y:S01]  /*06c0*/  FADD R33, R21, R6.reuse ;  /* 0x0000000615217221 */ /* 0x100fe20000000000 */
[--C-:B------:R-:W-:Y:S01]  /*06d0*/  FADD R35, R5, -R6.reuse ;  /* 0x8000000605237221 */ /* 0x100fe20000000000 */
[--C-:B------:R-:W-:Y:S01]  /*06e0*/  FADD R31, R19, -R6.reuse ;  /* 0x80000006131f7221 */ /* 0x100fe20000000000 */
[----:B------:R-:W-:Y:S01]  /*06f0*/  FADD R7, R18, R7 ;  /* 0x0000000712077221 */ /* 0x000fe20000000000 */
[--C-:B------:R-:W-:Y:S01]  /*0700*/  FADD R21, R15, R6.reuse ;  /* 0x000000060f157221 */ /* 0x100fe20000000000 */
[----:B------:R0:W-:Y:S01]  /*0710*/  STG.E [R2.64+0x31000], R13 ;  /* 0x0310000d02007986 */ /* 0x0001e2000c101904 */
[--C-:B------:R-:W-:Y:S01]  /*0720*/  FADD R5, R4, -R6.reuse ;  /* 0x8000000604057221 */ /* 0x100fe20000000000 */
[--C-:B------:R-:W-:Y:S01]  /*0730*/  FADD R25, R25, R6.reuse ;  /* 0x0000000619197221 */ /* 0x100fe20000000000 */
[--C-:B------:R-:W-:Y:S01]  /*0740*/  FADD R27, R27, -R6.reuse ;  /* 0x800000061b1b7221 */ /* 0x100fe20000000000 */
[--C-:B------:R-:W-:Y:S01]  /*0750*/  FADD R19, R16, -R6.reuse ;  /* 0x8000000610137221 */ /* 0x100fe20000000000 */
[----:B------:R-:W-:Y:S01]  /*0760*/  FADD R7, R7, R6 ;  /* 0x0000000607077221 */ /* 0x000fe20000000000 */
[----:B------:R-:W-:Y:S01]  /*0770*/  FADD R17, R17, R12 ;  /* 0x0000000c11117221 */ /* 0x000fe20000000000 */
[--C-:B------:R-:W-:Y:S01]  /*0780*/  FADD R15, R15, R11.reuse ;  /* 0x0000000b0f0f7221 */ /* 0x100fe20000000000 */
[--C-:B------:R-:W-:Y:S01]  /*0790*/  FADD R4, R4, -R11.reuse ;  /* 0x8000000b04047221 */ /* 0x100fe20000000000 */
[----:B0-----:R-:W-:Y:S01]  /*07a0*/  FADD R13, R16, -R11 ;  /* 0x8000000b100d7221 */ /* 0x001fe20000000000 */
[--C-:B------:R-:W-:Y:S01]  /*07b0*/  FADD R23, R23, R0.reuse ;  /* 0x0000000017177221 */ /* 0x100fe20000000000 */
[--C-:B------:R-:W-:Y:S01]  /*07c0*/  FADD R25, R25, -R0.reuse ;  /* 0x8000000019197221 */ /* 0x100fe20000000000 */
[--C-:B------:R-:W-:Y:S01]  /*07d0*/  FADD R27, R27, -R0.reuse ;  /* 0x800000001b1b7221 */ /* 0x100fe20000000000 */
[--C-:B------:R-:W-:Y:S01]  /*07e0*/  FADD R29, R29, -R0.reuse ;  /* 0x800000001d1d7221 */ /* 0x100fe20000000000 */
[--C-:B------:R-:W-:Y:S01]  /*07f0*/  FADD R19, R19, R0.reuse ;  /* 0x0000000013137221 */ /* 0x100fe20000000000 */
[--C-:B------:R-:W-:Y:S01]  /*0800*/  FADD R21, R21, R0.reuse ;  /* 0x0000000015157221 */ /* 0x100fe20000000000 */
[--C-:B------:R-:W-:Y:S01]  /*0810*/  FADD R31, R31, R0.reuse ;  /* 0x000000001f1f7221 */ /* 0x100fe20000000000 */
[----:B------:R-:W-:Y:S01]  /*0820*/  FADD R33, R33, R0 ;  /* 0x0000000021217221 */ /* 0x000fe20000000000 */
[--C-:B------:R-:W-:Y:S01]  /*0830*/  FADD R7, R7, -R8.reuse ;  /* 0x8000000807077221 */ /* 0x100fe20000000000 */
[--C-:B------:R-:W-:Y:S01]  /*0840*/  FADD R5, R5, R8.reuse ;  /* 0x0000000805057221 */ /* 0x100fe20000000000 */
[----:B------:R-:W-:Y:S01]  /*0850*/  FADD R35, R35, R8 ;  /* 0x0000000823237221 */ /* 0x000fe20000000000 */
[--C-:B------:R-:W-:Y:S01]  /*0860*/  FADD R17, R17, -R10.reuse ;  /* 0x8000000a11117221 */ /* 0x100fe20000000000 */
[--C-:B------:R-:W-:Y:S01]  /*0870*/  FADD R13, R13, R10.reuse ;  /* 0x0000000a0d0d7221 */ /* 0x100fe20000000000 */
[----:B------:R-:W-:Y:S01]  /*0880*/  FADD R15, R15, R10 ;  /* 0x0000000a0f0f7221 */ /* 0x000fe20000000000 */
[----:B------:R-:W-:Y:S01]  /*0890*/  FADD R9, R4, R9 ;  /* 0x0000000904097221 */ /* 0x000fe20000000000 */
        /* <DEDUP_REMOVED lines=16> */
.L_x_53:
        /* <DEDUP_REMOVED lines=14> */
.L_x_122:


//--------------------- .text.tvmgen_default_fused_nn_conv2d_add_nn_relu_2_kernel --------------------------
	.section	.text.tvmgen_default_fused_nn_conv2d_add_nn_relu_2_kernel,"ax",@progbits
	.sectionflags	@"SHF_BARRIERS=1"
	.sectioninfo	@"SHI_REGISTERS=40"
	.align	128
        .global         tvmgen_default_fused_nn_conv2d_add_nn_relu_2_kernel
        .type           tvmgen_default_fused_nn_conv2d_add_nn_relu_2_kernel,@function
        .size           tvmgen_default_fused_nn_conv2d_add_nn_relu_2_kernel,(.L_x_123 - tvmgen_default_fused_nn_conv2d_add_nn_relu_2_kernel)
        .other          tvmgen_default_fused_nn_conv2d_add_nn_relu_2_kernel,@"STO_CUDA_ENTRY STV_DEFAULT"
tvmgen_default_fused_nn_conv2d_add_nn_relu_2_kernel:
.text.tvmgen_default_fused_nn_conv2d_add_nn_relu_2_kernel:
        /* <DEDUP_REMOVED lines=9> */
[----:B------:R-:W2:Y:S01]  /*0090*/  S2R R3, SR_CTAID.Y ;  /* 0x0000000000037919 */ /* 0x000ea20000002600 */
[----:B------:R-:W-:Y:S01]  /*00a0*/  CS2R R34, SRZ ;  /* 0x0000000000227805 */ /* 0x000fe2000001ff00 */
[----:B0-----:R-:W-:-:S02]  /*00b0*/  MOV R5, R29 ;  /* 0x0000001d00057202 */ /* 0x001fc40000000f00 */
[----:B------:R-:W-:-:S03]  /*00c0*/  LEA R7, R29, R29, 0x1 ;  /* 0x0000001d1d077211 */ /* 0x000fc600078e08ff */
[----:B------:R-:W-:Y:S01]  /*00d0*/  IMAD.HI R0, R29, -0x6db6db6d, R4 ;  /* 0x924924931d007827 */ /* 0x000fe200078e0204 */
[C---:B-1----:R-:W-:Y:S02]  /*00e0*/  LEA.HI.SX32 R2, R7.reuse, R28, 0x1a ;  /* 0x0000001c07027211 */ /* 0x042fe400078fd2ff */
[C---:B------:R-:W-:Y:S02]  /*00f0*/  IADD3 R9, R7.reuse, 0x1, RZ ;  /* 0x0000000107097810 */ /* 0x040fe40007ffe0ff */
[----:B------:R-:W-:Y:S02]  /*0100*/  SHF.R.U32.HI R5, RZ, 0x1f, R0 ;  /* 0x0000001fff057819 */ /* 0x000fe40000011600 */
[----:B------:R-:W-:Y:S02]  /*0110*/  ISETP.GT.AND P0, PT, R2, 0x7, PT ;  /* 0x000000070200780c */ /* 0x000fe40003f04270 */
[----:B------:R-:W-:Y:S01]  /*0120*/  LEA.HI.SX32 R2, R0, R5, 0x1d ;  /* 0x0000000500027211 */ /* 0x000fe200078feaff */
[----:B--2---:R-:W-:Y:S01]  /*0130*/  IMAD R5, R28, 0x70, R3 ;  /* 0x000000701c057824 */ /* 0x004fe200078e0203 */
[----:B------:R-:W0:Y:S01]  /*0140*/  S2R R0, SR_CTAID.Z ;  /* 0x0000000000007919 */ /* 0x000e220000002700 */
[----:B------:R-:W-:-:S02]  /*0150*/  IADD3 R11, R7, 0x2, RZ ;  /* 0x00000002070b7810 */ /* 0x000fc40007ffe0ff */
[C---:B------:R-:W-:Y:S01]  /*0160*/  IMAD R5, R2.reuse, 0x38, R5 ;  /* 0x0000003802057824 */ /* 0x040fe200078e0205 */
[-C--:B------:R-:W-:Y:S01]  /*0170*/  LEA.HI.SX32 R9, R9, R28.reuse, 0x1a ;  /* 0x0000001c09097211 */ /* 0x080fe200078fd2ff */
[----:B------:R-:W-:Y:S01]  /*0180*/  IMAD R2, R2, -0xe, R29 ;  /* 0xfffffff202027824 */ /* 0x000fe200078e021d */
[----:B------:R-:W-:Y:S02]  /*0190*/  LEA.HI.SX32 R11, R11, R28, 0x1a ;  /* 0x0000001c0b0b7211 */ /* 0x000fe400078fd2ff */
[----:B------:R-:W-:Y:S01]  /*01a0*/  ISETP.GE.AND P2, PT, R9, 0x8, PT ;  /* 0x000000080900780c */ /* 0x000fe20003f46270 */
[----:B------:R-:W-:Y:S01]  /*01b0*/  IMAD R2, R5, 0xe, R2 ;  /* 0x0000000e05027824 */ /* 0x000fe200078e0202 */
[----:B------:R-:W-:Y:S02]  /*01c0*/  SHF.L.U32 R5, R29, 0x2, RZ ;  /* 0x000000021d057819 */ /* 0x000fe400000006ff */
[----:B------:R-:W-:Y:S02]  /*01d0*/  ISETP.GE.AND P1, PT, R11, 0x8, PT ;  /* 0x000000080b00780c */ /* 0x000fe40003f26270 */
[C---:B------:R-:W-:Y:S01]  /*01e0*/  ISETP.GT.OR P0, PT, R7.reuse, 0x3f, P0 ;  /* 0x0000003f0700780c */ /* 0x040fe20000704670 */
[----:B------:R-:W-:Y:S01]  /*01f0*/  IMAD R30, R28, 0x70, R5 ;  /* 0x000000701c1e7824 */ /* 0x000fe200078e0205 */
[----:B------:R-:W-:-:S02]  /*0200*/  ISETP.LT.AND P2, PT, R7, 0x3f, !P2 ;  /* 0x0000003f0700780c */ /* 0x000fc40005741270 */
[----:B------:R-:W-:-:S08]  /*0210*/  ISETP.LT.AND P1, PT, R7, 0x3e, !P1 ;  /* 0x0000003e0700780c */ /* 0x000fd00004f21270 */
.L_x_54:
[C---:B------:R-:W-:Y:S01]  /*0220*/  LEA R21, R29.reuse, R29, 0x1 ;  /* 0x0000001d1d157211 */ /* 0x040fe200078e08ff */
[----:B------:R-:W-:Y:S01]  /*0230*/  @!P0 IMAD R5, R29, 0x30, RZ ;  /* 0x000000301d058824 */ /* 0x000fe200078e02ff */
[----:B0-----:R-:W-:Y:S01]  /*0240*/  LEA R6, R0, R28, 0x3 ;  /* 0x0000001c00067211 */ /* 0x001fe200078e18ff */
[----:B------:R-:W-:Y:S01]  /*0250*/  IMAD R11, R31, 0x3100, R2 ;  /* 0x000031001f0b7824 */ /* 0x000fe200078e0202 */
[C---:B------:R-:W-:Y:S01]  /*0260*/  IADD3 R9, R21.reuse, 0x1, RZ ;  /* 0x0000000115097810 */ /* 0x040fe20007ffe0ff */
[----:B------:R-:W-:Y:S01]  /*0270*/  ULDC.64 UR4, c[0x0][0x118] ;  /* 0x0000460000047ab9 */ /* 0x000fe20000000a00 */
[----:B------:R-:W-:Y:S01]  /*0280*/  IADD3 R10, R21, 0x2, RZ ;  /* 0x00000002150a7810 */ /* 0x000fe20007ffe0ff */
[----:B------:R-:W-:Y:S01]  /*0290*/  BAR.SYNC.DEFER_BLOCKING 0x0 ;  /* 0x0000000000007b1d */ /* 0x000fe20000010000 */
[----:B------:R-:W-:Y:S02]  /*02a0*/  LEA R7, R6, R31, 0x6 ;  /* 0x0000001f06077211 */ /* 0x000fe400078e30ff */
[----:B------:R-:W-:-:S02]  /*02b0*/  @P2 SHF.L.U32 R8, R9, 0x4, RZ ;  /* 0x0000000409082819 */ /* 0x000fc400000006ff */
[----:B------:R-:W-:Y:S02]  /*02c0*/  @P1 SHF.L.U32 R12, R10, 0x4, RZ ;  /* 0x000000040a0c1819 */ /* 0x000fe400000006ff */
[----:B------:R-:W-:Y:S02]  /*02d0*/  @!P0 LOP3.LUT R6, R5, 0xffffff00, RZ, 0xc0, !PT ;  /* 0xffffff0005068812 */ /* 0x000fe400078ec0ff */
[----:B------:R-:W-:Y:S02]  /*02e0*/  @!P0 LOP3.LUT R5, R21, 0xf, RZ, 0xc0, !PT ;  /* 0x0000000f15058812 */ /* 0x000fe400078ec0ff */
[----:B------:R-:W-:Y:S02]  /*02f0*/  SHF.L.U32 R15, R7, 0x4, RZ ;  /* 0x00000004070f7819 */ /* 0x000fe400000006ff */
[----:B------:R-:W-:Y:S02]  /*0300*/  @P2 LOP3.LUT R7, R9, 0xf, RZ, 0xc0, !PT ;  /* 0x0000000f09072812 */ /* 0x000fe400078ec0ff */
[----:B------:R-:W-:-:S02]  /*0310*/  @P2 LOP3.LUT R8, R8, 0xffffff00, RZ, 0xc0, !PT ;  /* 0xffffff0008082812 */ /* 0x000fc400078ec0ff */
[----:B------:R-:W-:Y:S02]  /*0320*/  @P1 LOP3.LUT R9, R10, 0xf, RZ, 0xc0, !PT ;  /* 0x0000000f0a091812 */ /* 0x000fe400078ec0ff */
[----:B------:R-:W-:Y:S02]  /*0330*/  @P1 LOP3.LUT R12, R12, 0xffffff00, RZ, 0xc0, !PT ;  /* 0xffffff000c0c1812 */ /* 0x000fe400078ec0ff */
[----:B------:R-:W-:Y:S02]  /*0340*/  MOV R4, 0x4 ;  /* 0x0000000400047802 */ /* 0x000fe40000000f00 */
[----:B------:R-:W-:Y:S02]  /*0350*/  SHF.L.U32 R11, R11, 0x2, RZ ;  /* 0x000000020b0b7819 */ /* 0x000fe400000006ff */
[-C--:B------:R-:W-:Y:S02]  /*0360*/  @!P0 IADD3 R5, R6, R15.reuse, R5 ;  /* 0x0000000f06058210 */ /* 0x080fe40007ffe005 */
[-C--:B------:R-:W-:Y:S01]  /*0370*/  @P2 IADD3 R7, R8, R15.reuse, R7 ;  /* 0x0000000f08072210 */ /* 0x080fe20007ffe007 */
[----:B------:R-:W-:Y:S01]  /*0380*/  IMAD.WIDE R10, R11, R4, c[0x0][0x168] ;  /* 0x00005a000b0a7625 */ /* 0x000fe200078e0204 */
[----:B------:R-:W-:-:S03]  /*0390*/  @P1 IADD3 R15, R12, R15, R9 ;  /* 0x0000000f0c0f1210 */ /* 0x000fc60007ffe009 */
[-C--:B------:R-:W-:Y:S01]  /*03a0*/  @!P0 IMAD.WIDE R8, R5, R4.reuse, c[0x0][0x170] ;  /* 0x00005c0005088625 */ /* 0x080fe200078e0204 */
[----:B------:R-:W2:Y:S03]  /*03b0*/  LDG.E.CONSTANT R12, [R10.64] ;  /* 0x000000040a0c7981 */ /* 0x000ea6000c1e9900 */
[-C--:B------:R-:W-:Y:S01]  /*03c0*/  @P2 IMAD.WIDE R6, R7, R4.reuse, c[0x0][0x170] ;  /* 0x00005c0007062625 */ /* 0x080fe200078e0204 */
[----:B------:R-:W2:Y:S03]  /*03d0*/  LDG.E.CONSTANT R13, [R10.64+0x4] ;  /* 0x000004040a0d7981 */ /* 0x000ea6000c1e9900 */
[----:B------:R-:W-:Y:S01]  /*03e0*/  @P1 IMAD.WIDE R4, R15, R4, c[0x0][0x170] ;  /* 0x00005c000f041625 */ /* 0x000fe200078e0204 */
[----:B------:R-:W2:Y:S04]  /*03f0*/  LDG.E.CONSTANT R14, [R10.64+0x8] ;  /* 0x000008040a0e7981 */ /* 0x000ea8000c1e9900 */
[----:B------:R-:W2:Y:S04]  /*0400*/  LDG.E.CONSTANT R15, [R10.64+0xc] ;  /* 0x00000c040a0f7981 */ /* 0x000ea8000c1e9900 */
[----:B------:R-:W3:Y:S04]  /*0410*/  @!P0 LDG.E.CONSTANT R8, [R8.64] ;  /* 0x0000000408088981 */ /* 0x000ee8000c1e9900 */
[----:B------:R-:W4:Y:S04]  /*0420*/  @P2 LDG.E.CONSTANT R6, [R6.64] ;  /* 0x0000000406062981 */ /* 0x000f28000c1e9900 */
[----:B------:R-:W5:Y:S01]  /*0430*/  @P1 LDG.E.CONSTANT R4, [R4.64] ;  /* 0x0000000404041981 */ /* 0x000f62000c1e9900 */
[----:B------:R-:W-:-:S02]  /*0440*/  @!P0 LEA R23, R28, R21, 0x6 ;  /* 0x000000151c178211 */ /* 0x000fc400078e30ff */
[CC--:B------:R-:W-:Y:S02]  /*0450*/  @P2 LEA R25, R28.reuse, R21.reuse, 0x6 ;  /* 0x000000151c192211 */ /* 0x0c0fe400078e30ff */
[C---:B------:R-:W-:Y:S02]  /*0460*/  @P1 LEA R21, R28.reuse, R21, 0x6 ;  /* 0x000000151c151211 */ /* 0x040fe400078e30ff */
[----:B------:R-:W-:Y:S02]  /*0470*/  SHF.L.U32 R32, R28, 0x6, RZ ;  /* 0x000000061c207819 */ /* 0x000fe400000006ff */
[----:B------:R-:W-:-:S04]  /*0480*/  IADD3 R31, R31, 0x1, RZ ;  /* 0x000000011f1f7810 */ /* 0x000fc80007ffe0ff */
[----:B------:R-:W-:Y:S01]  /*0490*/  ISETP.GE.U32.AND P3, PT, R31, 0x10, PT ;  /* 0x000000101f00780c */ /* 0x000fe20003f66070 */
[----:B--2---:R-:W-:Y:S04]  /*04a0*/  STS.128 [R30.X4], R12 ;  /* 0x0000000c1e007388 */ /* 0x004fe80000004c00 */
[----:B---3--:R-:W-:Y:S04]  /*04b0*/  @!P0 STS [R23.X4+0xe00], R8 ;  /* 0x000e000817008388 */ /* 0x008fe80000004800 */
[----:B----4-:R-:W-:Y:S04]  /*04c0*/  @P2 STS [R25.X4+0xe04], R6 ;  /* 0x000e040619002388 */ /* 0x010fe80000004800 */
[----:B-----5:R-:W-:Y:S04]  /*04d0*/  @P1 STS [R21.X4+0xe08], R4 ;  /* 0x000e080415001388 */ /* 0x020fe80000004800 */
[----:B------:R-:W-:Y:S06]  /*04e0*/  BAR.SYNC.DEFER_BLOCKING 0x0 ;  /* 0x0000000000007b1d */ /* 0x000fec0000010000 */
[----:B------:R-:W-:Y:S04]  /*04f0*/  LDS R14, [R29.X4] ;  /* 0x000000001d0e7984 */ /* 0x000fe80000004800 */
[----:B------:R-:W0:Y:S04]  /*0500*/  LDS.128 R4, [R32+0xe00] ;  /* 0x000e000020047984 */ /* 0x000e280000000c00 */
[----:B------:R-:W1:Y:S04]  /*0510*/  LDS.128 R8, [R32+0x1000] ;  /* 0x0010000020087984 */ /* 0x000e680000000c00 */
[----:B------:R-:W2:Y:S04]  /*0520*/  LDS.128 R20, [R32+0x1200] ;  /* 0x0012000020147984 */ /* 0x000ea80000000c00 */
[----:B------:R-:W3:Y:S04]  /*0530*/  LDS.128 R24, [R32+0x1400] ;  /* 0x0014000020187984 */ /* 0x000ee80000000c00 */
[----:B------:R-:W4:Y:S04]  /*0540*/  LDS R36, [R29.X4+0x70] ;  /* 0x000070001d247984 */ /* 0x000f280000004800 */
[----:B------:R-:W5:Y:S04]  /*0550*/  LDS R15, [R29.X4+0xe0] ;  /* 0x0000e0001d0f7984 */ /* 0x000f680000004800 */
[----:B------:R-:W5:Y:S01]  /*0560*/  LDS R13, [R29.X4+0x150] ;  /* 0x000150001d0d7984 */ /* 0x000f620000004800 */
[----:B0-----:R-:W-:-:S03]  /*0570*/  FFMA R12, R4, R14, R19 ;  /* 0x0000000e040c7223 */ /* 0x001fc60000000013 */
[----:B------:R-:W0:Y:S01]  /*0580*/  LDS R19, [R29.X4+0x230] ;  /* 0x000230001d137984 */ /* 0x000e220000004800 */
[C---:B-1----:R-:W-:Y:S01]  /*0590*/  FFMA R17, R14.reuse, R8, R17 ;  /* 0x000000080e117223 */ /* 0x042fe20000000011 */
[C---:B--2---:R-:W-:Y:S01]  /*05a0*/  FFMA R33, R14.reuse, R20, R33 ;  /* 0x000000140e217223 */ /* 0x044fe20000000021 */
[----:B---3--:R-:W-:Y:S02]  /*05b0*/  FFMA R14, R14, R24, R35 ;  /* 0x000000180e0e7223 */ /* 0x008fe40000000023 */
[----:B------:R-:W1:Y:S01]  /*05c0*/  LDS R35, [R29.X4+0x1c0] ;  /* 0x0001c0001d237984 */ /* 0x000e620000004800 */
[-C--:B----4-:R-:W-:Y:S01]  /*05d0*/  FFMA R16, R8, R36.reuse, R16 ;  /* 0x0000002408107223 */ /* 0x090fe20000000010 */
[-C--:B------:R-:W-:Y:S02]  /*05e0*/  FFMA R37, R4, R36.reuse, R37 ;  /* 0x0000002404257223 */ /* 0x080fe40000000025 */
[----:B------:R-:W2:Y:S01]  /*05f0*/  LDS R8, [R29.X4+0x2a0] ;  /* 0x0002a0001d087984 */ /* 0x000ea20000004800 */
[-C--:B------:R-:W-:Y:S01]  /*0600*/  FFMA R18, R20, R36.reuse, R18 ;  /* 0x0000002414127223 */ /* 0x080fe20000000012 */
[C---:B-----5:R-:W-:Y:S01]  /*0610*/  FFMA R17, R15.reuse, R9, R17 ;  /* 0x000000090f117223 */ /* 0x060fe20000000011 */
[----:B------:R-:W-:Y:S01]  /*0620*/  FFMA R24, R24, R36, R34 ;  /* 0x0000002418187223 */ /* 0x000fe20000000022 */
[----:B------:R-:W3:Y:S01]  /*0630*/  LDS R4, [R29.X4+0x310] ;  /* 0x000310001d047984 */ /* 0x000ee20000004800 */
[-C--:B------:R-:W-:Y:S01]  /*0640*/  FFMA R20, R15, R5.reuse, R12 ;  /* 0x000000050f147223 */ /* 0x080fe2000000000c */
[C---:B------:R-:W-:Y:S01]  /*0650*/  FFMA R12, R13.reuse, R5, R37 ;  /* 0x000000050d0c7223 */ /* 0x040fe20000000025 */
[----:B------:R-:W-:Y:S01]  /*0660*/  FFMA R9, R13, R9, R16 ;  /* 0x000000090d097223 */ /* 0x000fe20000000010 */
[-C--:B------:R-:W-:Y:S01]  /*0670*/  FFMA R37, R15, R21.reuse, R33 ;  /* 0x000000150f257223 */ /* 0x080fe20000000021 */
[----:B------:R-:W-:Y:S01]  /*0680*/  FFMA R5, R13, R21, R18 ;  /* 0x000000150d057223 */ /* 0x000fe20000000012 */
[-C--:B------:R-:W-:Y:S01]  /*0690*/  FFMA R15, R15, R25.reuse, R14 ;  /* 0x000000190f0f7223 */ /* 0x080fe2000000000e */
[----:B------:R-:W-:Y:S01]  /*06a0*/  FFMA R13, R13, R25, R24 ;  /* 0x000000190d0d7223 */ /* 0x000fe20000000018 */
[----:B0-----:R-:W-:Y:S01]  /*06b0*/  FFMA R21, R19, R6, R12 ;  /* 0x0000000613157223 */ /* 0x001fe2000000000c */
[C---:B-1----:R-:W-:Y:S01]  /*06c0*/  FFMA R16, R35.reuse, R10, R17 ;  /* 0x0000000a23107223 */ /* 0x042fe20000000011 */
[C---:B------:R-:W-:Y:S01]  /*06d0*/  FFMA R33, R35.reuse, R6, R20 ;  /* 0x0000000623217223 */ /* 0x040fe20000000014 */
[C---:B------:R-:W-:Y:S01]  /*06e0*/  FFMA R24, R35.reuse, R22, R37 ;  /* 0x0000001623187223 */ /* 0x040fe20000000025 */
[----:B------:R-:W-:Y:S01]  /*06f0*/  FFMA R20, R35, R26, R15 ;  /* 0x0000001a23147223 */ /* 0x000fe2000000000f */
[C---:B------:R-:W-:Y:S01]  /*0700*/  FFMA R22, R19.reuse, R22, R5 ;  /* 0x0000001613167223 */ /* 0x040fe20000000005 */
[C---:B------:R-:W-:Y:S01]  /*0710*/  FFMA R10, R19.reuse, R10, R9 ;  /* 0x0000000a130a7223 */ /* 0x040fe20000000009 */
[----:B------:R-:W-:Y:S01]  /*0720*/  FFMA R26, R19, R26, R13 ;  /* 0x0000001a131a7223 */ /* 0x000fe2000000000d */
[C---:B--2---:R-:W-:Y:S01]  /*0730*/  FFMA R5, R8.reuse, R11, R16 ;  /* 0x0000000b08057223 */ /* 0x044fe20000000010 */
[----:B------:R-:W-:Y:S01]  /*0740*/  LDS R6, [R29.X4+0x380] ;  /* 0x000380001d067984 */ /* 0x000fe20000004800 */
[C---:B------:R-:W-:Y:S01]  /*0750*/  FFMA R33, R8.reuse, R7, R33 ;  /* 0x0000000708217223 */ /* 0x040fe20000000021 */
[C---:B------:R-:W-:Y:S01]  /*0760*/  FFMA R35, R8.reuse, R23, R24 ;  /* 0x0000001708237223 */ /* 0x040fe20000000018 */
[----:B------:R-:W-:Y:S01]  /*0770*/  FFMA R37, R8, R27, R20 ;  /* 0x0000001b08257223 */ /* 0x000fe20000000014 */
[----:B------:R-:W-:Y:S01]  /*0780*/  LDS R9, [R29.X4+0x3f0] ;  /* 0x0003f0001d097984 */ /* 0x000fe20000004800 */
[C---:B---3--:R-:W-:Y:S01]  /*0790*/  FFMA R8, R4.reuse, R7, R21 ;  /* 0x0000000704087223 */ /* 0x048fe20000000015 */
[C---:B------:R-:W-:Y:S01]  /*07a0*/  FFMA R7, R4.reuse, R23, R22 ;  /* 0x0000001704077223 */ /* 0x040fe20000000016 */
[C---:B------:R-:W-:Y:S01]  /*07b0*/  FFMA R11, R4.reuse, R11, R10 ;  /* 0x0000000b040b7223 */ /* 0x040fe2000000000a */
[----:B------:R-:W0:Y:S01]  /*07c0*/  LDS.128 R16, [R32+0x1010] ;  /* 0x0010100020107984 */ /* 0x000e220000000c00 */
[----:B------:R-:W-:-:S03]  /*07d0*/  FFMA R10, R4, R27, R26 ;  /* 0x0000001b040a7223 */ /* 0x000fc6000000001a */
[----:B------:R-:W1:Y:S04]  /*07e0*/  LDS.128 R12, [R32+0xe10] ;  /* 0x000e1000200c7984 */ /* 0x000e680000000c00 */
[----:B------:R-:W2:Y:S04]  /*07f0*/  LDS.128 R20, [R32+0x1210] ;  /* 0x0012100020147984 */ /* 0x000ea80000000c00 */
[----:B------:R-:W3:Y:S01]  /*0800*/  LDS.128 R24, [R32+0x1410] ;  /* 0x0014100020187984 */ /* 0x000ee20000000c00 */
[----:B0-----:R-:W-:Y:S01]  /*0810*/  FFMA R34, R6, R16, R5 ;  /* 0x0000001006227223 */ /* 0x001fe20000000005 */
[----:B------:R-:W-:-:S02]  /*0820*/  FFMA R36, R16, R9, R11 ;  /* 0x0000000910247223 */ /* 0x000fc4000000000b */
[----:B------:R-:W0:Y:S01]  /*0830*/  LDS R5, [R29.X4+0x4d0] ;  /* 0x0004d0001d057984 */ /* 0x000e220000004800 */
[C---:B-1----:R-:W-:Y:S01]  /*0840*/  FFMA R4, R12.reuse, R6, R33 ;  /* 0x000000060c047223 */ /* 0x042fe20000000021 */
[-C--:B------:R-:W-:Y:S02]  /*0850*/  FFMA R8, R12, R9.reuse, R8 ;  /* 0x000000090c087223 */ /* 0x080fe40000000008 */
[----:B------:R-:W1:Y:S01]  /*0860*/  LDS R11, [R29.X4+0x460] ;  /* 0x000460001d0b7984 */ /* 0x000e620000004800 */
[----:B--2---:R-:W-:Y:S01]  /*0870*/  FFMA R35, R6, R20, R35 ;  /* 0x0000001406237223 */ /* 0x004fe20000000023 */
[-C--:B------:R-:W-:Y:S02]  /*0880*/  FFMA R20, R20, R9.reuse, R7 ;  /* 0x0000000914147223 */ /* 0x080fe40000000007 */
[----:B------:R-:W2:Y:S01]  /*0890*/  LDS R33, [R29.X4+0x540] ;  /* 0x000540001d217984 */ /* 0x000ea20000004800 */
[----:B---3--:R-:W-:Y:S01]  /*08a0*/  FFMA R6, R6, R24, R37 ;  /* 0x0000001806067223 */ /* 0x008fe20000000025 */
[----:B------:R-:W-:-:S02]  /*08b0*/  FFMA R10, R24, R9, R10 ;  /* 0x00000009180a7223 */ /* 0x000fc4000000000a */
[----:B------:R-:W3:Y:S04]  /*08c0*/  LDS R7, [R29.X4+0x5b0] ;  /* 0x0005b0001d077984 */ /* 0x000ee80000004800 */
[----:B------:R-:W4:Y:S04]  /*08d0*/  LDS R16, [R29.X4+0x620] ;  /* 0x000620001d107984 */ /* 0x000f280000004800 */
[----:B------:R-:W5:Y:S01]  /*08e0*/  LDS R12, [R29.X4+0x690] ;  /* 0x000690001d0c7984 */ /* 0x000f620000004800 */
[-C--:B0-----:R-:W-:Y:S01]  /*08f0*/  FFMA R8, R5, R13.reuse, R8 ;  /* 0x0000000d05087223 */ /* 0x081fe20000000008 */
[C---:B-1----:R-:W-:Y:S01]  /*0900*/  FFMA R4, R11.reuse, R13, R4 ;  /* 0x0000000d0b047223 */ /* 0x042fe20000000004 */
[C---:B------:R-:W-:Y:S01]  /*0910*/  FFMA R13, R11.reuse, R17, R34 ;  /* 0x000000110b0d7223 */ /* 0x040fe20000000022 */
[----:B------:R-:W-:Y:S01]  /*0920*/  FFMA R35, R11, R21, R35 ;  /* 0x000000150b237223 */ /* 0x000fe20000000023 */
[C---:B------:R-:W-:Y:S01]  /*0930*/  FFMA R17, R5.reuse, R17, R36 ;  /* 0x0000001105117223 */ /* 0x040fe20000000024 */
[----:B------:R-:W-:Y:S01]  /*0940*/  FFMA R21, R5, R21, R20 ;  /* 0x0000001505157223 */ /* 0x000fe20000000014 */
[-C--:B------:R-:W-:Y:S01]  /*0950*/  FFMA R11, R11, R25.reuse, R6 ;  /* 0x000000190b0b7223 */ /* 0x080fe20000000006 */
[----:B------:R-:W-:Y:S01]  /*0960*/  FFMA R5, R5, R25, R10 ;  /* 0x0000001905057223 */ /* 0x000fe2000000000a */
[C---:B--2---:R-:W-:Y:S01]  /*0970*/  FFMA R20, R33.reuse, R18, R13 ;  /* 0x0000001221147223 */ /* 0x044fe2000000000d */
[-C--:B------:R-:W-:Y:S01]  /*0980*/  FFMA R9, R33, R14.reuse, R4 ;  /* 0x0000000e21097223 */ /* 0x080fe20000000004 */
[----:B---3--:R-:W-:Y:S01]  /*0990*/  FFMA R13, R7, R14, R8 ;  /* 0x0000000e070d7223 */ /* 0x008fe20000000008 */
[C---:B------:R-:W-:Y:S01]  /*09a0*/  FFMA R24, R33.reuse, R22, R35 ;  /* 0x0000001621187223 */ /* 0x040fe20000000023 */
[----:B------:R-:W-:Y:S01]  /*09b0*/  FFMA R34, R33, R26, R11 ;  /* 0x0000001a21227223 */ /* 0x000fe2000000000b */
[C---:B------:R-:W-:Y:S01]  /*09c0*/  FFMA R14, R7.reuse, R22, R21 ;  /* 0x00000016070e7223 */ /* 0x040fe20000000015 */
[C---:B------:R-:W-:Y:S01]  /*09d0*/  FFMA R18, R7.reuse, R18, R17 ;  /* 0x0000001207127223 */ /* 0x040fe20000000011 */
[----:B------:R-:W-:Y:S01]  /*09e0*/  FFMA R26, R7, R26, R5 ;  /* 0x0000001a071a7223 */ /* 0x000fe20000000005 */
[----:B------:R-:W-:Y:S01]  /*09f0*/  LDS R21, [R29.X4+0x700] ;  /* 0x000700001d157984 */ /* 0x000fe20000004800 */
[C---:B----4-:R-:W-:Y:S01]  /*0a00*/  FFMA R22, R16.reuse, R23, R24 ;  /* 0x0000001710167223 */ /* 0x050fe20000000018 */
[C---:B------:R-:W-:Y:S01]  /*0a10*/  FFMA R25, R16.reuse, R27, R34 ;  /* 0x0000001b10197223 */ /* 0x040fe20000000022 */
[-C--:B------:R-:W-:Y:S01]  /*0a20*/  FFMA R33, R16, R15.reuse, R9 ;  /* 0x0000000f10217223 */ /* 0x080fe20000000009 */
[----:B------:R-:W0:Y:S01]  /*0a30*/  LDS.128 R4, [R32+0xe20] ;  /* 0x000e200020047984 */ /* 0x000e220000000c00 */
[C---:B-----5:R-:W-:Y:S01]  /*0a40*/  FFMA R24, R12.reuse, R15, R13 ;  /* 0x0000000f0c187223 */ /* 0x060fe2000000000d */
[C---:B------:R-:W-:Y:S01]  /*0a50*/  FFMA R37, R12.reuse, R19, R18 ;  /* 0x000000130c257223 */ /* 0x040fe20000000012 */
[C---:B------:R-:W-:Y:S01]  /*0a60*/  FFMA R23, R12.reuse, R23, R14 ;  /* 0x000000170c177223 */ /* 0x040fe2000000000e */
[----:B------:R-:W-:Y:S01]  /*0a70*/  FFMA R27, R12, R27, R26 ;  /* 0x0000001b0c1b7223 */ /* 0x000fe2000000001a */
[----:B------:R-:W1:Y:S01]  /*0a80*/  LDS R35, [R29.X4+0x770] ;  /* 0x000770001d237984 */ /* 0x000e620000004800 */
[----:B------:R-:W-:-:S03]  /*0a90*/  FFMA R20, R16, R19, R20 ;  /* 0x0000001310147223 */ /* 0x000fc60000000014 */
[----:B------:R-:W2:Y:S04]  /*0aa0*/  LDS.128 R12, [R32+0x1220] ;  /* 0x00122000200c7984 */ /* 0x000ea80000000c00 */
[----:B------:R-:W3:Y:S04]  /*0ab0*/  LDS.128 R8, [R32+0x1020] ;  /* 0x0010200020087984 */ /* 0x000ee80000000c00 */
[----:B------:R-:W4:Y:S04]  /*0ac0*/  LDS.128 R16, [R32+0x1420] ;  /* 0x0014200020107984 */ /* 0x000f280000000c00 */
[----:B------:R-:W5:Y:S01]  /*0ad0*/  LDS R36, [R29.X4+0x7e0] ;  /* 0x0007e0001d247984 */ /* 0x000f620000004800 */
[----:B0-----:R-:W-:-:S03]  /*0ae0*/  FFMA R26, R4, R21, R33 ;  /* 0x00000015041a7223 */ /* 0x001fc60000000021 */
[----:B------:R-:W0:Y:S01]  /*0af0*/  LDS R33, [R29.X4+0x850] ;  /* 0x000850001d217984 */ /* 0x000e220000004800 */
[----:B-1----:R-:W-:-:S03]  /*0b00*/  FFMA R24, R4, R35, R24 ;  /* 0x0000002304187223 */ /* 0x002fc60000000018 */
[----:B------:R-:W-:Y:S01]  /*0b10*/  LDS R4, [R29.X4+0x9a0] ;  /* 0x0009a0001d047984 */ /* 0x000fe20000004800 */
[C---:B--2---:R-:W-:Y:S01]  /*0b20*/  FFMA R22, R21.reuse, R12, R22 ;  /* 0x0000000c15167223 */ /* 0x044fe20000000016 */
[-C--:B------:R-:W-:Y:S02]  /*0b30*/  FFMA R12, R12, R35.reuse, R23 ;  /* 0x000000230c0c7223 */ /* 0x080fe40000000017 */
[----:B------:R-:W1:Y:S01]  /*0b40*/  LDS R23, [R29.X4+0x8c0] ;  /* 0x0008c0001d177984 */ /* 0x000e620000004800 */
[C---:B---3--:R-:W-:Y:S01]  /*0b50*/  FFMA R20, R21.reuse, R8, R20 ;  /* 0x0000000815147223 */ /* 0x048fe20000000014 */
[-C--:B------:R-:W-:Y:S02]  /*0b60*/  FFMA R34, R8, R35.reuse, R37 ;  /* 0x0000002308227223 */ /* 0x080fe40000000025 */
[----:B------:R-:W-:Y:S01]  /*0b70*/  LDS R8, [R29.X4+0xa10] ;  /* 0x000a10001d087984 */ /* 0x000fe20000004800 */
[----:B----4-:R-:W-:Y:S01]  /*0b80*/  FFMA R25, R21, R16, R25 ;  /* 0x0000001015197223 */ /* 0x010fe20000000019 */
[----:B------:R-:W-:-:S02]  /*0b90*/  FFMA R16, R16, R35, R27 ;  /* 0x0000002310107223 */ /* 0x000fc4000000001b */
[----:B------:R-:W2:Y:S01]  /*0ba0*/  LDS R21, [R29.X4+0x930] ;  /* 0x000930001d157984 */ /* 0x000ea20000004800 */
[C---:B-----5:R-:W-:Y:S01]  /*0bb0*/  FFMA R26, R36.reuse, R5, R26 ;  /* 0x00000005241a7223 */ /* 0x060fe2000000001a */
[C---:B------:R-:W-:Y:S01]  /*0bc0*/  FFMA R27, R36.reuse, R13, R22 ;  /* 0x0000000d241b7223 */ /* 0x040fe20000000016 */
[C---:B------:R-:W-:Y:S01]  /*0bd0*/  FFMA R25, R36.reuse, R17, R25 ;  /* 0x0000001124197223 */ /* 0x040fe20000000019 */
[C---:B0-----:R-:W-:Y:S01]  /*0be0*/  FFMA R24, R33.reuse, R5, R24 ;  /* 0x0000000521187223 */ /* 0x041fe20000000018 */
[----:B------:R-:W-:Y:S01]  /*0bf0*/  FFMA R5, R36, R9, R20 ;  /* 0x0000000924057223 */ /* 0x000fe20000000014 */
[C---:B------:R-:W-:Y:S01]  /*0c00*/  FFMA R13, R33.reuse, R13, R12 ;  /* 0x0000000d210d7223 */ /* 0x040fe2000000000c */
[C---:B------:R-:W-:Y:S01]  /*0c10*/  FFMA R9, R33.reuse, R9, R34 ;  /* 0x0000000921097223 */ /* 0x040fe20000000022 */
[----:B------:R-:W-:Y:S01]  /*0c20*/  FFMA R35, R33, R17, R16 ;  /* 0x0000001121237223 */ /* 0x000fe20000000010 */
[----:B------:R-:W-:Y:S01]  /*0c30*/  LDS R12, [R29.X4+0xa80] ;  /* 0x000a80001d0c7984 */ /* 0x000fe20000004800 */
[C---:B-1----:R-:W-:Y:S01]  /*0c40*/  FFMA R17, R23.reuse, R10, R5 ;  /* 0x0000000a17117223 */ /* 0x042fe20000000005 */
[C---:B------:R-:W-:Y:S01]  /*0c50*/  FFMA R34, R23.reuse, R18, R25 ;  /* 0x0000001217227223 */ /* 0x040fe20000000019 */
[C---:B------:R-:W-:Y:S01]  /*0c60*/  FFMA R33, R23.reuse, R6, R26 ;  /* 0x0000000617217223 */ /* 0x040fe2000000001a */
[----:B------:R-:W-:Y:S01]  /*0c70*/  FFMA R36, R23, R14, R27 ;  /* 0x0000000e17247223 */ /* 0x000fe2000000001b */
[C---:B------:R-:W-:Y:S01]  /*0c80*/  FFMA R17, R4.reuse, R11, R17 ;  /* 0x0000000b04117223 */ /* 0x040fe20000000011 */
[C---:B------:R-:W-:Y:S01]  /*0c90*/  FFMA R37, R4.reuse, R19, R34 ;  /* 0x0000001304257223 */ /* 0x040fe20000000022 */
[C---:B------:R-:W-:Y:S01]  /*0ca0*/  FFMA R33, R4.reuse, R7, R33 ;  /* 0x0000000704217223 */ /* 0x040fe20000000021 */
[C---:B--2---:R-:W-:Y:S01]  /*0cb0*/  FFMA R5, R21.reuse, R6, R24 ;  /* 0x0000000615057223 */ /* 0x044fe20000000018 */
[C---:B------:R-:W-:Y:S01]  /*0cc0*/  FFMA R10, R21.reuse, R10, R9 ;  /* 0x0000000a150a7223 */ /* 0x040fe20000000009 */
[C---:B------:R-:W-:Y:S01]  /*0cd0*/  FFMA R16, R21.reuse, R14, R13 ;  /* 0x0000000e15107223 */ /* 0x040fe2000000000d */
[----:B------:R-:W-:Y:S01]  /*0ce0*/  FFMA R18, R21, R18, R35 ;  /* 0x0000001215127223 */ /* 0x000fe20000000023 */
[----:B------:R-:W-:Y:S01]  /*0cf0*/  LDS R13, [R29.X4+0xaf0] ;  /* 0x000af0001d0d7984 */ /* 0x000fe20000004800 */
[----:B------:R-:W-:Y:S01]  /*0d00*/  FFMA R35, R4, R15, R36 ;  /* 0x0000000f04237223 */ /* 0x000fe20000000024 */
[C---:B------:R-:W-:Y:S01]  /*0d10*/  FFMA R14, R8.reuse, R7, R5 ;  /* 0x00000007080e7223 */ /* 0x040fe20000000005 */
[C---:B------:R-:W-:Y:S01]  /*0d20*/  FFMA R34, R8.reuse, R11, R10 ;  /* 0x0000000b08227223 */ /* 0x040fe2000000000a */
[----:B------:R-:W0:Y:S01]  /*0d30*/  LDS.128 R20, [R32+0x1030] ;  /* 0x0010300020147984 */ /* 0x000e220000000c00 */
[C---:B------:R-:W-:Y:S01]  /*0d40*/  FFMA R15, R8.reuse, R15, R16 ;  /* 0x0000000f080f7223 */ /* 0x040fe20000000010 */
[----:B------:R-:W-:-:S02]  /*0d50*/  FFMA R19, R8, R19, R18 ;  /* 0x0000001308137223 */ /* 0x000fc40000000012 */
        /* <DEDUP_REMOVED lines=9> */
[-C--:B--2---:R-:W-:Y:S01]  /*0df0*/  FFMA R36, R4, R13.reuse, R15 ;  /* 0x0000000d04247223 */ /* 0x084fe2000000000f */
[C---:B------:R-:W-:Y:S02]  /*0e00*/  FFMA R24, R12.reuse, R4, R35 ;  /* 0x000000040c187223 */ /* 0x040fe40000000023 */
[----:B------:R-:W2:Y:S01]  /*0e10*/  LDS R33, [R29.X4+0xc40] ;  /* 0x000c40001d217984 */ /* 0x000ea20000004800 */
[----:B---3--:R-:W-:Y:S01]  /*0e20*/  FFMA R12, R12, R8, R37 ;  /* 0x000000080c0c7223 */ /* 0x008fe20000000025 */
[----:B------:R-:W-:-:S02]  /*0e30*/  FFMA R32, R8, R13, R19 ;  /* 0x0000000d08207223 */ /* 0x000fc40000000013 */
[----:B------:R-:W3:Y:S04]  /*0e40*/  LDS R15, [R29.X4+0xcb0] ;  /* 0x000cb0001d0f7984 */ /* 0x000ee80000004800 */
[----:B------:R-:W4:Y:S04]  /*0e50*/  LDS R8, [R29.X4+0xd20] ;  /* 0x000d20001d087984 */ /* 0x000f280000004800 */
[----:B------:R-:W5:Y:S01]  /*0e60*/  LDS R4, [R29.X4+0xd90] ;  /* 0x000d90001d047984 */ /* 0x000f620000004800 */
[CC--:B0-----:R-:W-:Y:S01]  /*0e70*/  FFMA R14, R17.reuse, R25.reuse, R14 ;  /* 0x00000019110e7223 */ /* 0x0c1fe2000000000e */
        /* <DEDUP_REMOVED lines=8> */
[C---:B------:R-:W-:Y:S01]  /*0f00*/  FFMA R12, R33.reuse, R22, R13 ;  /* 0x00000016210c7223 */ /* 0x040fe2000000000d */
[C---:B------:R-:W-:Y:S01]  /*0f10*/  FFMA R16, R33.reuse, R6, R19 ;  /* 0x0000000621107223 */ /* 0x040fe20000000013 */
[----:B------:R-:W-:Y:S01]  /*0f20*/  FFMA R18, R33, R10, R25 ;  /* 0x0000000a21127223 */ /* 0x000fe20000000019 */
[C---:B---3--:R-:W-:Y:S01]  /*0f30*/  FFMA R37, R15.reuse, R26, R14 ;  /* 0x0000001a0f257223 */ /* 0x048fe2000000000e */
        /* <DEDUP_REMOVED lines=8> */
[C---:B------:R-:W-:Y:S01]  /*0fc0*/  FFMA R16, R4.reuse, R23, R22 ;  /* 0x0000001704107223 */ /* 0x040fe20000000016 */
[C---:B------:R-:W-:Y:S01]  /*0fd0*/  FFMA R18, R4.reuse, R7, R6 ;  /* 0x0000000704127223 */ /* 0x040fe20000000006 */
[----:B------:R-:W-:Y:S01]  /*0fe0*/  FFMA R34, R4, R11, R10 ;  /* 0x0000000b04227223 */ /* 0x000fe2000000000a */
[----:B------:R-:W-:Y:S05]  /*0ff0*/  @!P3 BRA `(.L_x_54) ;  /* 0xfffff2200000b947 */ /* 0x000fea000383ffff */
[----:B------:R-:W-:Y:S01]  /*1000*/  LEA R4, R0, R28, 0x5 ;  /* 0x0000001c00047211 */ /* 0x000fe200078e28ff */
[----:B------:R-:W-:Y:S01]  /*1010*/  ULDC.64 UR4, c[0x0][0x118] ;  /* 0x0000460000047ab9 */ /* 0x000fe20000000a00 */
[----:B------:R-:W-:-:S05]  /*1020*/  MOV R9, 0x4 ;  /* 0x0000000400097802 */ /* 0x000fca0000000f00 */
[----:B------:R-:W-:-:S05]  /*1030*/  IMAD.WIDE R4, R4, R9, c[0x0][0x178] ;  /* 0x00005e0004047625 */ /* 0x000fca00078e0209 */
[----:B------:R-:W2:Y:S04]  /*1040*/  LDG.E.CONSTANT R6, [R4.64+0x20] ;  /* 0x0000200404067981 */ /* 0x000ea8000c1e9900 */
[----:B------:R-:W3:Y:S04]  /*1050*/  LDG.E.CONSTANT R7, [R4.64+0x40] ;  /* 0x0000400404077981 */ /* 0x000ee8000c1e9900 */
[----:B------:R-:W4:Y:S04]  /*1060*/  LDG.E.CONSTANT R8, [R4.64+0x60] ;  /* 0x0000600404087981 */ /* 0x000f28000c1e9900 */
[----:B------:R-:W5:Y:S01]  /*1070*/  LDG.E.CONSTANT R2, [R4.64] ;  /* 0x0000000404027981 */ /* 0x000f62000c1e9900 */
[----:B------:R-:W-:-:S04]  /*1080*/  IMAD R29, R28, 0xc40, R29 ;  /* 0x00000c401c1d7824 */ /* 0x000fc800078e021d */
[----:B------:R-:W-:-:S04]  /*1090*/  IMAD R0, R0, 0x18800, R29 ;  /* 0x0001880000007824 */ /* 0x000fc800078e021d */
[----:B------:R-:W-:Y:S01]  /*10a0*/  IMAD R3, R3, 0x38, R0 ;  /* 0x0000003803037824 */ /* 0x000fe200078e0200 */
[--C-:B--2---:R-:W-:Y:S01]  /*10b0*/  FADD R17, R17, R6.reuse ;  /* 0x0000000611117221 */ /* 0x104fe20000000000 */
[----:B------:R-:W-:Y:S01]  /*10c0*/  FADD R6, R16, R6 ;  /* 0x0000000610067221 */ /* 0x000fe20000000000 */
[--C-:B---3--:R-:W-:Y:S01]  /*10d0*/  FADD R33, R33, R7.reuse ;  /* 0x0000000721217221 */ /* 0x108fe20000000000 */
[----:B------:R-:W-:Y:S01]  /*10e0*/  FADD R7, R18, R7 ;  /* 0x0000000712077221 */ /* 0x000fe20000000000 */
[--C-:B----4-:R-:W-:Y:S01]  /*10f0*/  FADD R35, R35, R8.reuse ;  /* 0x0000000823237221 */ /* 0x110fe20000000000 */
[----:B------:R-:W-:Y:S01]  /*1100*/  FADD R8, R34, R8 ;  /* 0x0000000822087221 */ /* 0x000fe20000000000 */
[--C-:B-----5:R-:W-:Y:S01]  /*1110*/  FADD R19, R19, R2.reuse ;  /* 0x0000000213137221 */ /* 0x120fe20000000000 */
[----:B------:R-:W-:Y:S01]  /*1120*/  FADD R37, R37, R2 ;  /* 0x0000000225257221 */ /* 0x000fe20000000000 */
[----:B------:R-:W-:Y:S01]  /*1130*/  IMAD.WIDE R2, R3, R9, c[0x0][0x160] ;  /* 0x0000580003027625 */ /* 0x000fe200078e0209 */
[----:B------:R-:W-:-:S02]  /*1140*/  FMNMX R17, RZ, R17, !PT ;  /* 0x00000011ff117209 */ /* 0x000fc40007800000 */
[----:B------:R-:W-:Y:S02]  /*1150*/  FMNMX R19, RZ, R19, !PT ;  /* 0x00000013ff137209 */ /* 0x000fe40007800000 */
[----:B------:R-:W-:Y:S02]  /*1160*/  FMNMX R37, RZ, R37, !PT ;  /* 0x00000025ff257209 */ /* 0x000fe40007800000 */
[----:B------:R-:W-:Y:S02]  /*1170*/  FMNMX R5, RZ, R6, !PT ;  /* 0x00000006ff057209 */ /* 0x000fe40007800000 */
[----:B------:R-:W-:Y:S02]  /*1180*/  FMNMX R33, RZ, R33, !PT ;  /* 0x00000021ff217209 */ /* 0x000fe40007800000 */
[----:B------:R-:W-:Y:S02]  /*1190*/  FMNMX R7, RZ, R7, !PT ;  /* 0x00000007ff077209 */ /* 0x000fe40007800000 */
[----:B------:R-:W-:-:S02]  /*11a0*/  FMNMX R35, RZ, R35, !PT ;  /* 0x00000023ff237209 */ /* 0x000fc40007800000 */
[----:B------:R-:W-:Y:S01]  /*11b0*/  FMNMX R9, RZ, R8, !PT ;  /* 0x00000008ff097209 */ /* 0x000fe20007800000 */
[----:B------:R-:W-:Y:S04]  /*11c0*/  STG.E [R2.64], R19 ;  /* 0x0000001302007986 */ /* 0x000fe8000c101904 */
        /* <DEDUP_REMOVED lines=8> */
.L_x_55:
        /* <DEDUP_REMOVED lines=11> */
.L_x_123:


//--------------------- .text.tvmgen_default_fused_nn_contrib_conv2d_winograd_without_weight_transform_add_nn_relu_kernel --------------------------
	.section	.text.tvmgen_default_fused_nn_contrib_conv2d_winograd_without_weight_transform_add_nn_relu_kernel,"ax",@progbits
	.sectioninfo	@"SHI_REGISTERS=64"
	.align	128
        .global         tvmgen_default_fused_nn_contrib_conv2d_winograd_without_weight_transform_add_nn_relu_kernel
        .type           tvmgen_default_fused_nn_contrib_conv2d_winograd_without_weight_transform_add_nn_relu_kernel,@function
        .size           tvmgen_default_fused_nn_contrib_conv2d_winograd_without_weight_transform_add_nn_relu_kernel,(.L_x_124 - tvmgen_default_fused_nn_contrib_conv2d_winograd_without_weight_transform_add_nn_relu_kernel)
        .other          tvmgen_default_fused_nn_contrib_conv2d_winograd_without_weight_transform_add_nn_relu_kernel,@"STO_CUDA_ENTRY STV_DEFAULT"
tvmgen_default_fused_nn_contrib_conv2d_winograd_without_weight_transform_add_nn_relu_kernel:
.text.tvmgen_default_fused_nn_contrib_conv2d_winograd_without_weight_transform_add_nn_relu_kernel:
[----:B------:R-:W-:Y:S02]  /*0000*/  MOV R1, c[0x0][0x28] ;  /* 0x00000a0000017a02 */ /* 0x000fe40000000f00 */
[----:B------:R-:W0:Y:S01]  /*0010*/  S2R R4, SR_TID.X ;  /* 0x0000000000047919 */ /* 0x000e220000002100 */
[----:B------:R-:W-:Y:S01]  /*0020*/  MOV R31, 0x4 ;  /* 0x00000004001f7802 */ /* 0x000fe20000000f00 */
[----:B------:R-:W-:Y:S02]  /*0030*/  ULDC.64 UR4, c[0x0][0x118] ;  /* 0x0000460000047ab9 */ /* 0x000fe40000000a00 */
[----:B------:R-:W1:Y:S01]  /*0040*/  S2R R17, SR_CTAID.X ;  /* 0x0000000000117919 */ /* 0x000e620000002500 */
[----:B0-----:R-:W-:-:S04]  /*0050*/  SHF.R.S32.HI R6, RZ, 0x1, R4 ;  /* 0x00000001ff067819 */ /* 0x001fc80000011404 */
[C---:B-1----:R-:W-:Y:S02]  /*0060*/  LEA R7, R17.reuse, R6, 0x6 ;  /* 0x0000000611077211 */ /* 0x042fe400078e30ff */
[----:B------:R-:W-:Y:S02]  /*0070*/  LEA R5, R17, R4, 0x1 ;  /* 0x0000000411057211 */ /* 0x000fe400078e08ff */
[----:B------:R-:W-:Y:S01]  /*0080*/  MOV R4, RZ ;  /* 0x000000ff00047202 */ /* 0x000fe20000000f00 */
[----:B------:R-:W-:Y:S01]  /*0090*/  IMAD.HI R0, R7, 0x5397829d, RZ ;  /* 0x5397829d07007827 */ /* 0x000fe200078e02ff */
[----:B------:R-:W-:-:S03]  /*00a0*/  MOV R6, RZ ;  /* 0x000000ff00067202 */ /* 0x000fc60000000f00 */
[----:B------:R-:W-:Y:S01]  /*00b0*/  IMAD.HI R2, R5, -0x6db6db6d, R4 ;  /* 0x9249249305027827 */ /* 0x000fe200078e0204 */
[----:B------:R-:W-:-:S03]  /*00c0*/  SHF.R.U32.HI R3, RZ, 0x1f, R0 ;  /* 0x0000001fff037819 */ /* 0x000fc60000011600 */
[----:B------:R-:W-:Y:S01]  /*00d0*/  IMAD.HI R6, R7, -0x6db6db6d, R6 ;  /* 0x9249249307067827 */ /* 0x000fe200078e0206 */
[----:B------:R-:W-:Y:S02]  /*00e0*/  SHF.R.U32.HI R9, RZ, 0x1f, R2 ;  /* 0x0000001fff097819 */ /* 0x000fe40000011602 */
[----:B------:R-:W-:Y:S02]  /*00f0*/  LEA.HI.SX32 R3, R0, R3, 0x1b ;  /* 0x0000000300037211 */ /* 0x000fe400078fdaff */
[----:B------:R-:W-:Y:S02]  /*0100*/  LEA.HI.SX32 R9, R2, R9, 0x1d ;  /* 0x0000000902097211 */ /* 0x000fe400078feaff */
[----:B------:R-:W-:Y:S01]  /*0110*/  MOV R2, RZ ;  /* 0x000000ff00027202 */ /* 0x000fe20000000f00 */
[----:B------:R-:W-:Y:S02]  /*0120*/  IMAD R3, R3, -0x62, R7 ;  /* 0xffffff9e03037824 */ /* 0x000fe400078e0207 */
[----:B------:R-:W-:Y:S01]  /*0130*/  IMAD R9, R9, -0xe, R5 ;  /* 0xfffffff209097824 */ /* 0x000fe200078e0205 */
[----:B------:R-:W-:Y:S01]  /*0140*/  SHF.R.U32.HI R5, RZ, 0x1f, R6 ;  /* 0x0000001fff057819 */ /* 0x000fe20000011606 */
[----:B------:R-:W-:-:S03]  /*0150*/  IMAD.HI R2, R3, -0x6db6db6d, R2 ;  /* 0x9249249303027827 */ /* 0x000fc600078e0202 */
[----:B------:R-:W-:Y:S02]  /*0160*/  SHF.L.U32 R9, R9, 0x2, RZ ;  /* 0x0000000209097819 */ /* 0x000fe400000006ff */
[----:B------:R-:W-:Y:S02]  /*0170*/  SHF.R.U32.HI R3, RZ, 0x1f, R2 ;  /* 0x0000001fff037819 */ /* 0x000fe40000011602 */
[----:B------:R-:W-:Y:S02]  /*0180*/  IADD3 R0, R9, -0x1, RZ ;  /* 0xffffffff09007810 */ /* 0x000fe40007ffe0ff */
[----:B------:R-:W-:Y:S02]  /*0190*/  LEA.HI R3, R2, R3, RZ, 0x1e ;  /* 0x0000000302037211 */ /* 0x000fe400078ff0ff */
[----:B------:R-:W-:Y:S02]  /*01a0*/  ISETP.GT.U32.AND P3, PT, R0, 0x37, PT ;  /* 0x000000370000780c */ /* 0x000fe40003f64070 */
[----:B------:R-:W-:-:S02]  /*01b0*/  SHF.L.U32 R3, R3, 0x2, RZ ;  /* 0x0000000203037819 */ /* 0x000fc400000006ff */
[----:B------:R-:W-:Y:S02]  /*01c0*/  LEA.HI.SX32 R6, R6, R5, 0x1e ;  /* 0x0000000506067211 */ /* 0x000fe400078ff2ff */
[----:B------:R-:W-:-:S03]  /*01d0*/  IADD3 R10, R3, -0x1, RZ ;  /* 0xffffffff030a7810 */ /* 0x000fc60007ffe0ff */
[----:B------:R-:W-:Y:S01]  /*01e0*/  IMAD R6, R6, 0xe0, R9 ;  /* 0x000000e006067824 */ /* 0x000fe200078e0209 */
[----:B------:R-:W-:-:S03]  /*01f0*/  ISETP.GT.U32.OR P6, PT, R10, 0x37, P3 ;  /* 0x000000370a00780c */ /* 0x000fc60001fc4470 */
[----:B------:R-:W-:-:S10]  /*0200*/  IMAD.WIDE R30, R6, R31, c[0x0][0x168] ;  /* 0x00005a00061e7625 */ /* 0x000fd400078e021f */
[----:B------:R-:W2:Y:S01]  /*0210*/  @!P6 LDG.E.CONSTANT R2, [R30.64+-0xe4] ;  /* 0xffff1c041e02e981 */ /* 0x000ea2000c1e9900 */
[C---:B------:R-:W-:Y:S01]  /*0220*/  IADD3 R0, R9.reuse, 0x1, RZ ;  /* 0x0000000109007810 */ /* 0x040fe20007ffe0ff */
[----:B------:R-:W-:Y:S01]  /*0230*/  CS2R R34, SRZ ;  /* 0x0000000000227805 */ /* 0x000fe2000001ff00 */
[C---:B------:R-:W-:Y:S02]  /*0240*/  ISETP.GT.U32.AND P4, PT, R9.reuse, 0x37, PT ;  /* 0x000000370900780c */ /* 0x040fe40003f84070 */
[----:B------:R-:W-:Y:S02]  /*0250*/  ISETP.GT.U32.AND P5, PT, R0, 0x37, PT ;  /* 0x000000370000780c */ /* 0x000fe40003fa4070 */
[----:B------:R-:W-:Y:S02]  /*0260*/  IADD3 R0, R9, 0x2, RZ ;  /* 0x0000000209007810 */ /* 0x000fe40007ffe0ff */
[----:B------:R-:W-:Y:S02]  /*0270*/  ISETP.GT.U32.OR P1, PT, R10, 0x37, P4 ;  /* 0x000000370a00780c */ /* 0x000fe40002724470 */
[----:B------:R-:W-:-:S02]  /*0280*/  ISETP.GT.U32.AND P0, PT, R0, 0x37, PT ;  /* 0x000000370000780c */ /* 0x000fc40003f04070 */
[----:B------:R-:W-:Y:S02]  /*0290*/  ISETP.GT.U32.OR P2, PT, R10, 0x37, P5 ;  /* 0x000000370a00780c */ /* 0x000fe40002f44470 */
[----:B------:R-:W-:Y:S02]  /*02a0*/  IADD3 R0, R9, 0x3, RZ ;  /* 0x0000000309007810 */ /* 0x000fe40007ffe0ff */
[----:B------:R-:W-:Y:S01]  /*02b0*/  MOV R36, RZ ;  /* 0x000000ff00247202 */ /* 0x000fe20000000f00 */
[----:B------:R-:W-:-:S08]  /*02c0*/  CS2R R32, SRZ ;  /* 0x0000000000207805 */ /* 0x000fd0000001ff00 */
[----:B------:R-:W3:Y:S01]  /*02d0*/  @!P2 LDG.E.CONSTANT R36, [R30.64+-0xdc] ;  /* 0xffff24041e24a981 */ /* 0x000ee2000c1e9900 */
[----:B------:R-:W-:Y:S02]  /*02e0*/  MOV R45, RZ ;  /* 0x000000ff002d7202 */ /* 0x000fe40000000f00 */
[----:B------:R-:W-:Y:S01]  /*02f0*/  MOV R43, RZ ;  /* 0x000000ff002b7202 */ /* 0x000fe20000000f00 */
[----:B------:R-:W-:Y:S01]  /*0300*/  CS2R R28, SRZ ;  /* 0x00000000001c7805 */ /* 0x000fe2000001ff00 */
[----:B------:R-:W-:Y:S01]  /*0310*/  IADD3 R9, R9, 0x4, RZ ;  /* 0x0000000409097810 */ /* 0x000fe20007ffe0ff */
[----:B------:R-:W-:Y:S01]  /*0320*/  CS2R R26, SRZ ;  /* 0x00000000001a7805 */ /* 0x000fe2000001ff00 */
[C---:B------:R-:W-:Y:S02]  /*0330*/  IADD3 R4, R3.reuse, 0x1, RZ ;  /* 0x0000000103047810 */ /* 0x040fe40007ffe0ff */
[----:B------:R-:W-:Y:S01]  /*0340*/  MOV R53, RZ ;  /* 0x000000ff00357202 */ /* 0x000fe20000000f00 */
[----:B------:R-:W-:Y:S01]  /*0350*/  CS2R R24, SRZ ;  /* 0x0000000000187805 */ /* 0x000fe2000001ff00 */
[----:B------:R-:W-:Y:S01]  /*0360*/  CS2R R12, SRZ ;  /* 0x00000000000c7805 */ /* 0x000fe2000001ff00 */
[----:B------:R-:W-:Y:S01]  /*0370*/  CS2R R18, SRZ ;  /* 0x0000000000127805 */ /* 0x000fe2000001ff00 */
[----:B------:R-:W-:-:S02]  /*0380*/  IADD3 R6, R3, 0x2, RZ ;  /* 0x0000000203067810 */ /* 0x000fc40007ffe0ff */
[----:B------:R-:W-:Y:S02]  /*0390*/  MOV R11, RZ ;  /* 0x000000ff000b7202 */ /* 0x000fe40000000f00 */
[----:B------:R-:W-:Y:S01]  /*03a0*/  MOV R16, RZ ;  /* 0x000000ff00107202 */ /* 0x000fe20000000f00 */
[----:B------:R-:W-:Y:S01]  /*03b0*/  CS2R R22, SRZ ;  /* 0x0000000000167805 */ /* 0x000fe2000001ff00 */
[----:B------:R-:W-:Y:S01]  /*03c0*/  CS2R R14, SRZ ;  /* 0x00000000000e7805 */ /* 0x000fe2000001ff00 */
[----:B------:R-:W-:Y:S01]  /*03d0*/  IADD3 R8, R3, 0x3, RZ ;  /* 0x0000000303087810 */ /* 0x000fe20007ffe0ff */
[----:B------:R-:W-:Y:S01]  /*03e0*/  CS2R R20, SRZ ;  /* 0x0000000000147805 */ /* 0x000fe2000001ff00 */
[----:B------:R-:W-:Y:S01]  /*03f0*/  MOV R7, RZ ;  /* 0x000000ff00077202 */ /* 0x000fe20000000f00 */
[----:B--2---:R-:W-:Y:S01]  /*0400*/  @!P6 FADD R35, RZ, R2 ;  /* 0x00000002ff23e221 */ /* 0x004fe20000000000 */
[----:B------:R-:W-:Y:S02]  /*0410*/  MOV R2, RZ ;  /* 0x000000ff00027202 */ /* 0x000fe40000000f00 */
[----:B------:R-:W-:-:S04]  /*0420*/  ISETP.GT.U32.OR P6, PT, R10, 0x37, P0 ;  /* 0x000000370a00780c */ /* 0x000fc800007c4470 */
[----:B------:R-:W2:Y:S01]  /*0430*/  @!P1 LDG.E.CONSTANT R2, [R30.64+-0xe0] ;  /* 0xffff20041e029981 */ /* 0x000ea2000c1e9900 */
[----:B------:R-:W-:-:S04]  /*0440*/  ISETP.GT.U32.AND P1, PT, R0, 0x37, PT ;  /* 0x000000370000780c */ /* 0x000fc80003f24070 */
[----:B------:R-:W-:-:S04]  /*0450*/  ISETP.GT.U32.OR P2, PT, R10, 0x37, P1 ;  /* 0x000000370a00780c */ /* 0x000fc80000f44470 */
[----:B------:R-:W4:Y:S01]  /*0460*/  @!P6 LDG.E.CONSTANT R34, [R30.64+-0xd8] ;  /* 0xffff28041e22e981 */ /* 0x000f22000c1e9900 */
[----:B------:R-:W-:Y:S02]  /*0470*/  ISETP.GT.U32.OR P6, PT, R3, 0x37, P3 ;  /* 0x000000370300780c */ /* 0x000fe40001fc4470 */
[----:B------:R-:W-:-:S06]  /*0480*/  MOV R0, RZ ;  /* 0x000000ff00007202 */ /* 0x000fcc0000000f00 */
[----:B------:R0:W5:Y:S01]  /*0490*/  @!P2 LDG.E.CONSTANT R33, [R30.64+-0xd4] ;  /* 0xffff2c041e21a981 */ /* 0x000162000c1e9900 */
[----:B------:R-:W-:-:S04]  /*04a0*/  ISETP.GT.U32.OR P2, PT, R3, 0x37, P4 ;  /* 0x000000370300780c */ /* 0x000fc80002744470 */
[----:B------:R-:W4:Y:S01]  /*04b0*/  @!P6 LDG.E.CONSTANT R0, [R30.64+-0x4] ;  /* 0xfffffc041e00e981 */ /* 0x000f22000c1e9900 */
[----:B------:R-:W-:-:S08]  /*04c0*/  ISETP.GT.U32.OR P6, PT, R3, 0x37, P5 ;  /* 0x000000370300780c */ /* 0x000fd00002fc4470 */
[----:B------:R0:W4:Y:S01]  /*04d0*/  @!P2 LDG.E.CONSTANT R45, [R30.64] ;  /* 0x000000041e2da981 */ /* 0x000122000c1e9900 */
[----:B------:R-:W-:-:S04]  /*04e0*/  ISETP.GT.U32.OR P2, PT, R3, 0x37, P0 ;  /* 0x000000370300780c */ /* 0x000fc80000744470 */
[----:B------:R0:W4:Y:S01]  /*04f0*/  @!P6 LDG.E.CONSTANT R43, [R30.64+0x4] ;  /* 0x000004041e2be981 */ /* 0x000122000c1e9900 */
[----:B------:R-:W-:-:S08]  /*0500*/  ISETP.GT.U32.OR P6, PT, R3, 0x37, P1 ;  /* 0x000000370300780c */ /* 0x000fd00000fc4470 */
[----:B------:R0:W5:Y:S01]  /*0510*/  @!P2 LDG.E.CONSTANT R32, [R30.64+0x8] ;  /* 0x000008041e20a981 */ /* 0x000162000c1e9900 */
[----:B------:R-:W-:-:S04]  /*0520*/  ISETP.GT.U32.AND P2, PT, R9, 0x37, PT ;  /* 0x000000370900780c */ /* 0x000fc80003f44070 */
[----:B------:R0:W5:Y:S01]  /*0530*/  @!P6 LDG.E.CONSTANT R29, [R30.64+0xc] ;  /* 0x00000c041e1de981 */ /* 0x000162000c1e9900 */
[----:B------:R-:W-:-:S13]  /*0540*/  ISETP.GT.U32.OR P6, PT, R3, 0x37, P2 ;  /* 0x000000370300780c */ /* 0x000fda00017c4470 */
        /* <DEDUP_REMOVED lines=27> */
[----:B------:R-:W-:Y:S02]  /*0700*/  ISETP.GT.U32.OR P6, PT, R8, 0x37, P0 ;  /* 0x000000370800780c */ /* 0x000fe400007c4470 */
[----:B------:R-:W-:-:S11]  /*0710*/  MOV R5, RZ ;  /* 0x000000ff00057202 */ /* 0x000fd60000000f00 */
[----:B------:R0:W5:Y:S01]  /*0720*/  @!P6 LDG.E.CONSTANT R19, [R30.64+0x2a8] ;  /* 0x0002a8041e13e981 */ /* 0x000162000c1e9900 */
[----:B------:R-:W-:-:S13]  /*0730*/  ISETP.GT.U32.OR P6, PT, R8, 0x37, P1 ;  /* 0x000000370800780c */ /* 0x000fda0000fc4470 */
[----:B------:R0:W5:Y:S01]  /*0740*/  @!P6 LDG.E.CONSTANT R5, [R30.64+0x2ac] ;  /* 0x0002ac041e05e981 */ /* 0x000162000c1e9900 */
[----:B------:R-:W-:-:S13]  /*0750*/  ISETP.GT.U32.OR P6, PT, R10, 0x37, P2 ;  /* 0x000000370a00780c */ /* 0x000fda00017c4470 */
[----:B------:R0:W5:Y:S01]  /*0760*/  @!P6 LDG.E.CONSTANT R27, [R30.64+-0xd0] ;  /* 0xffff30041e1be981 */ /* 0x000162000c1e9900 */
[----:B------:R-:W-:-:S13]  /*0770*/  ISETP.GT.U32.OR P6, PT, R4, 0x37, P2 ;  /* 0x000000370400780c */ /* 0x000fda00017c4470 */
[----:B------:R0:W5:Y:S01]  /*0780*/  @!P6 LDG.E.CONSTANT R23, [R30.64+0xf0] ;  /* 0x0000f0041e17e981 */ /* 0x000162000c1e9900 */
[----:B------:R-:W-:Y:S02]  /*0790*/  ISETP.GT.U32.OR P6, PT, R6, 0x37, P2 ;  /* 0x000000370600780c */ /* 0x000fe400017c4470 */
[----:B------:R-:W-:Y:S01]  /*07a0*/  IADD3 R3, R3, 0x4, RZ ;  /* 0x0000000403037810 */ /* 0x000fe20007ffe0ff */
[----:B---3--:R-:W-:Y:S01]  /*07b0*/  FADD R38, R36, R36 ;  /* 0x0000002424267221 */ /* 0x008fe20000000000 */
[----:B--2---:R-:W-:Y:S02]  /*07c0*/  FFMA R35, R2, -1.5, R35 ;  /* 0xbfc0000002237823 */ /* 0x004fe40000000023 */
[C---:B------:R-:W-:Y:S02]  /*07d0*/  ISETP.GT.U32.OR P3, PT, R3.reuse, 0x37, P3 ;  /* 0x000000370300780c */ /* 0x040fe40001f64470 */
[C---:B------:R-:W-:Y:S02]  /*07e0*/  ISETP.GT.U32.OR P4, PT, R3.reuse, 0x37, P4 ;  /* 0x000000370300780c */ /* 0x040fe40002784470 */
[----:B------:R-:W-:-:S03]  /*07f0*/  ISETP.GT.U32.OR P5, PT, R3, 0x37, P5 ;  /* 0x000000370300780c */ /* 0x000fc60002fa4470 */
[----:B------:R0:W2:Y:S01]  /*0800*/  @!P6 LDG.E.CONSTANT R15, [R30.64+0x1d0] ;  /* 0x0001d0041e0fe981 */ /* 0x0000a2000c1e9900 */
[----:B------:R-:W-:Y:S02]  /*0810*/  ISETP.GT.U32.OR P6, PT, R8, 0x37, P2 ;  /* 0x000000370800780c */ /* 0x000fe400017c4470 */
[C---:B------:R-:W-:Y:S02]  /*0820*/  ISETP.GT.U32.OR P0, PT, R3.reuse, 0x37, P0 ;  /* 0x000000370300780c */ /* 0x040fe40000704470 */
[C---:B------:R-:W-:Y:S02]  /*0830*/  ISETP.GT.U32.OR P1, PT, R3.reuse, 0x37, P1 ;  /* 0x000000370300780c */ /* 0x040fe40000f24470 */
[----:B------:R-:W-:Y:S01]  /*0840*/  ISETP.GT.U32.OR P2, PT, R3, 0x37, P2 ;  /* 0x000000370300780c */ /* 0x000fe20001744470 */
[----:B------:R-:W-:Y:S01]  /*0850*/  FADD R35, R35, -R38 ;  /* 0x8000002623237221 */ /* 0x000fe20000000000 */
[C-C-:B------:R-:W-:Y:S01]  /*0860*/  FADD R38, R2.reuse, R2.reuse ;  /* 0x0000000202267221 */ /* 0x140fe20000000000 */
[--C-:B------:R-:W-:Y:S01]  /*0870*/  FADD R39, RZ, -R2.reuse ;  /* 0x80000002ff277221 */ /* 0x100fe20000000000 */
[----:B------:R-:W-:Y:S01]  /*0880*/  FFMA R49, R2, 0.5, RZ ;  /* 0x3f00000002317823 */ /* 0x000fe200000000ff */
[----:B------:R-:W-:Y:S01]  /*0890*/  FADD R37, RZ, R2 ;  /* 0x00000002ff257221 */ /* 0x000fe20000000000 */
[----:B------:R-:W-:Y:S01]  /*08a0*/  MOV R10, RZ ;  /* 0x000000ff000a7202 */ /* 0x000fe20000000f00 */
[----:B------:R-:W-:Y:S01]  /*08b0*/  CS2R R8, SRZ ;  /* 0x0000000000087805 */ /* 0x000fe2000001ff00 */
[----:B------:R-:W-:Y:S01]  /*08c0*/  MOV R6, RZ ;  /* 0x000000ff00067202 */ /* 0x000fe20000000f00 */
[----:B------:R0:W3:Y:S01]  /*08d0*/  @!P6 LDG.E.CONSTANT R13, [R30.64+0x2b0] ;  /* 0x0002b0041e0de981 */ /* 0x0000e2000c1e9900 */
[----:B------:R-:W-:-:S02]  /*08e0*/  MOV R4, RZ ;  /* 0x000000ff00047202 */ /* 0x000fc40000000f00 */
[----:B------:R-:W-:Y:S01]  /*08f0*/  MOV R3, RZ ;  /* 0x000000ff00037202 */ /* 0x000fe20000000f00 */
[----:B------:R-:W-:Y:S01]  /*0900*/  FADD R47, RZ, -R38 ;  /* 0x80000026ff2f7221 */ /* 0x000fe20000000000 */
[C---:B------:R-:W-:Y:S01]  /*0910*/  FFMA R41, R36.reuse, 0.5, R39 ;  /* 0x3f00000024297823 */ /* 0x040fe20000000027 */
[----:B------:R-:W-:Y:S01]  /*0920*/  FADD R49, R49, -R36 ;  /* 0x8000002431317221 */ /* 0x000fe20000000000 */
[C-C-:B------:R-:W-:Y:S01]  /*0930*/  FFMA R39, R36.reuse, -2.5, R37.reuse ;  /* 0xc020000024277823 */ /* 0x140fe20000000025 */
[----:B------:R-:W-:Y:S01]  /*0940*/  FFMA R37, R36, -1.5, R37 ;  /* 0xbfc0000024257823 */ /* 0x000fe20000000025 */
[C---:B----4-:R-:W-:Y:S01]  /*0950*/  FADD R2, R34.reuse, R34 ;  /* 0x0000002222027221 */ /* 0x050fe20000000000 */
[----:B------:R0:W4:Y:S01]  /*0960*/  @!P4 LDG.E.CONSTANT R10, [R30.64+0x380] ;  /* 0x000380041e0ac981 */ /* 0x000122000c1e9900 */
[----:B------:R-:W-:Y:S01]  /*0970*/  FADD R47, R47, -R36 ;  /* 0x800000242f2f7221 */ /* 0x000fe20000000000 */
[C---:B------:R-:W-:Y:S01]  /*0980*/  FFMA R40, R34.reuse, 2.5, R41 ;  /* 0x4020000022287823 */ /* 0x040fe20000000029 */
[----:B------:R-:W-:Y:S01]  /*0990*/  FFMA R36, R34, -0.5, R49 ;  /* 0xbf00000022247823 */ /* 0x000fe20000000031 */
[----:B------:R0:W2:Y:S01]  /*09a0*/  @!P3 LDG.E.CONSTANT R6, [R30.64+0x37c] ;  /* 0x00037c041e06b981 */ /* 0x0000a2000c1e9900 */
[----:B------:R-:W-:-:S03]  /*09b0*/  FADD R52, -R2, R37 ;  /* 0x0000002502347221 */ /* 0x000fc60000000100 */
[----:B------:R0:W2:Y:S04]  /*09c0*/  @!P0 LDG.E.CONSTANT R8, [R30.64+0x388] ;  /* 0x000388041e088981 */ /* 0x0000a8000c1e9900 */
[----:B------:R0:W2:Y:S04]  /*09d0*/  @!P5 LDG.E.CONSTANT R9, [R30.64+0x384] ;  /* 0x000384041e09d981 */ /* 0x0000a8000c1e9900 */
[----:B------:R0:W2:Y:S04]  /*09e0*/  @!P1 LDG.E.CONSTANT R4, [R30.64+0x38c] ;  /* 0x00038c041e049981 */ /* 0x0000a8000c1e9900 */
[----:B------:R0:W2:Y:S01]  /*09f0*/  @!P2 LDG.E.CONSTANT R3, [R30.64+0x390] ;  /* 0x000390041e03a981 */ /* 0x0000a2000c1e9900 */
[----:B------:R-:W-:Y:S01]  /*0a00*/  FADD R2, R47, R2 ;  /* 0x000000022f027221 */ /* 0x000fe20000000000 */
[----:B------:R-:W-:Y:S01]  /*0a10*/  FFMA R37, R0, 0.5, RZ ;  /* 0x3f00000000257823 */ /* 0x000fe200000000ff */
[C---:B0-----:R-:W-:Y:S01]  /*0a20*/  FFMA R30, R34.reuse, 0.5, R39 ;  /* 0x3f000000221e7823 */ /* 0x041fe20000000027 */
[----:B------:R-:W-:Y:S01]  /*0a30*/  FFMA R34, R34, 1.5, R35 ;  /* 0x3fc0000022227823 */ /* 0x000fe20000000023 */
[----:B-----5:R-:W-:-:S03]  /*0a40*/  FADD R48, R2, R33 ;  /* 0x0000002102307221 */ /* 0x020fc60000000000 */
[--C-:B------:R-:W-:Y:S01]  /*0a50*/  FADD R35, R34, R33.reuse ;  /* 0x0000002122237221 */ /* 0x100fe20000000000 */
[----:B------:R-:W-:Y:S01]  /*0a60*/  FMUL R2, R45, 0.5 ;  /* 0x3f0000002d027820 */ /* 0x000fe20000400000 */
[--C-:B------:R-:W-:Y:S01]  /*0a70*/  FADD R30, R30, R33.reuse ;  /* 0x000000211e1e7221 */ /* 0x100fe20000000000 */
[--C-:B------:R-:W-:Y:S01]  /*0a80*/  FADD R40, R40, R33.reuse ;  /* 0x0000002128287221 */ /* 0x100fe20000000000 */
[----:B------:R-:W-:Y:S01]  /*0a90*/  FADD R39, R36, R33 ;  /* 0x0000002124277221 */ /* 0x000fe20000000000 */
[----:B------:R-:W-:Y:S01]  /*0aa0*/  FFMA R52, R33, 1.5, R52 ;  /* 0x3fc0000021347823 */ /* 0x000fe20000000034 */
[----:B------:R-:W-:Y:S01]  /*0ab0*/  FMUL R50, R45, -1.5 ;  /* 0xbfc000002d327820 */ /* 0x000fe20000400000 */
[----:B------:R-:W-:Y:S01]  /*0ac0*/  FFMA R35, R0, -1.5, R35 ;  /* 0xbfc0000000237823 */ /* 0x000fe20000000023 */
[C---:B------:R-:W-:Y:S01]  /*0ad0*/  FMUL R31, R43.reuse, -1.5 ;  /* 0xbfc000002b1f7820 */ /* 0x040fe20000400000 */
[----:B------:R-:W-:Y:S01]  /*0ae0*/  FMUL R33, R43, 0.5 ;  /* 0x3f0000002b217820 */ /* 0x000fe20000400000 */
[----:B------:R-:W-:Y:S01]  /*0af0*/  FFMA R49, R2, -1.5, R37 ;  /* 0xbfc0000002317823 */ /* 0x000fe20000000025 */
[C---:B------:R-:W-:Y:S01]  /*0b00*/  FADD R37, R50.reuse, R50 ;  /* 0x0000003232257221 */ /* 0x040fe20000000000 */
[C---:B------:R-:W-:Y:S01]  /*0b10*/  FFMA R35, R50.reuse, -1.5, R35 ;  /* 0xbfc0000032237823 */ /* 0x040fe20000000023 */
[----:B------:R-:W-:Y:S01]  /*0b20*/  FADD R34, R31, R31 ;  /* 0x0000001f1f227221 */ /* 0x000fe20000000000 */
[----:B------:R-:W-:Y:S01]  /*0b30*/  FADD R36, R33, R33 ;  /* 0x0000002121247221 */ /* 0x000fe20000000000 */
[----:B------:R-:W-:Y:S01]  /*0b40*/  FFMA R50, R50, 0.5, R39 ;  /* 0x3f00000032327823 */ /* 0x000fe20000000027 */
[----:B------:R-:W-:Y:S01]  /*0b50*/  FADD R46, RZ, R45 ;  /* 0x0000002dff2e7221 */ /* 0x000fe20000000000 */
[----:B------:R-:W-:Y:S01]  /*0b60*/  FADD R39, R2, R2 ;  /* 0x0000000202277221 */ /* 0x000fe20000000000 */
[----:B------:R-:W-:Y:S01]  /*0b70*/  FADD R48, R48, -R37 ;  /* 0x8000002530307221 */ /* 0x000fe20000000000 */
[----:B------:R-:W-:Y:S01]  /*0b80*/  FADD R49, R49, -R36 ;  /* 0x8000002431317221 */ /* 0x000fe20000000000 */
[----:B------:R-:W-:Y:S01]  /*0b90*/  FADD R35, R35, -R34 ;  /* 0x8000002223237221 */ /* 0x000fe20000000000 */
[----:B------:R-:W-:Y:S01]  /*0ba0*/  FMUL R44, R32, 0.5 ;  /* 0x3f000000202c7820 */ /* 0x000fe20000400000 */
[----:B------:R-:W-:Y:S01]  /*0bb0*/  FADD R38, RZ, -R2 ;  /* 0x80000002ff267221 */ /* 0x000fe20000000000 */
[----:B------:R-:W-:Y:S01]  /*0bc0*/  FFMA R37, R43, -2.5, R46 ;  /* 0xc02000002b257823 */ /* 0x000fe2000000002e */
[----:B------:R-:W-:Y:S01]  /*0bd0*/  FADD R36, RZ, -R45 ;  /* 0x8000002dff247221 */ /* 0x000fe20000000000 */
[----:B------:R-:W-:Y:S01]  /*0be0*/  FADD R34, RZ, R2 ;  /* 0x00000002ff227221 */ /* 0x000fe20000000000 */
[----:B------:R-:W-:Y:S01]  /*0bf0*/  FFMA R54, R2, 0.5, RZ ;  /* 0x3f00000002367823 */ /* 0x000fe200000000ff */
[----:B------:R-:W-:Y:S01]  /*0c00*/  FADD R42, RZ, -R39 ;  /* 0x80000027ff2a7221 */ /* 0x000fe20000000000 */
[--C-:B------:R-:W-:Y:S01]  /*0c10*/  FADD R41, R38, R43.reuse ;  /* 0x0000002b26297221 */ /* 0x100fe20000000000 */
[----:B------:R-:W-:Y:S01]  /*0c20*/  FADD R60, R37, R44 ;  /* 0x0000002c253c7221 */ /* 0x000fe20000000000 */
[----:B------:R-:W-:Y:S01]  /*0c30*/  FFMA R57, R43, 2.5, R36 ;  /* 0x402000002b397823 */ /* 0x000fe20000000024 */
[----:B------:R-:W-:Y:S01]  /*0c40*/  FADD R2, R44, R44 ;  /* 0x0000002c2c027221 */ /* 0x000fe20000000000 */
[C---:B------:R-:W-:Y:S01]  /*0c50*/  FFMA R51, R33.reuse, 0.5, R38 ;  /* 0x3f00000021337823 */ /* 0x040fe20000000026 */
[C---:B------:R-:W-:Y:S01]  /*0c60*/  FADD R39, -R33.reuse, R54 ;  /* 0x0000003621277221 */ /* 0x040fe20000000100 */
[----:B------:R-:W-:Y:S01]  /*0c70*/  FADD R59, R34, -R43 ;  /* 0x8000002b223b7221 */ /* 0x000fe20000000000 */
[C-C-:B------:R-:W-:Y:S01]  /*0c80*/  FFMA R47, R33.reuse, -2.5, R34.reuse ;  /* 0xc0200000212f7823 */ /* 0x140fe20000000022 */
[C---:B------:R-:W-:Y:S01]  /*0c90*/  FFMA R55, R33.reuse, -1.5, R34 ;  /* 0xbfc0000021377823 */ /* 0x040fe20000000022 */
[----:B------:R-:W-:Y:S01]  /*0ca0*/  FADD R37, -R33, R42 ;  /* 0x0000002a21257221 */ /* 0x000fe20000000100 */
[C---:B------:R-:W-:Y:S01]  /*0cb0*/  FADD R38, R44.reuse, R41 ;  /* 0x000000292c267221 */ /* 0x040fe20000000000 */
[C---:B------:R-:W-:Y:S01]  /*0cc0*/  FADD R34, -R44.reuse, R57 ;  /* 0x000000392c227221 */ /* 0x040fe20000000100 */
[C---:B------:R-:W-:Y:S01]  /*0cd0*/  FFMA R49, R44.reuse, 1.5, R49 ;  /* 0x3fc000002c317823 */ /* 0x040fe20000000031 */
[C---:B------:R-:W-:Y:S01]  /*0ce0*/  FADD R59, -R44.reuse, R59 ;  /* 0x0000003b2c3b7221 */ /* 0x040fe20000000100 */
[C---:B------:R-:W-:Y:S01]  /*0cf0*/  FFMA R41, R44.reuse, 2.5, R51 ;  /* 0x402000002c297823 */ /* 0x040fe20000000033 */
[----:B------:R-:W-:Y:S01]  /*0d00*/  FFMA R42, R44, 0.5, R47 ;  /* 0x3f0000002c2a7823 */ /* 0x000fe2000000002f */
[----:B------:R-:W-:Y:S01]  /*0d10*/  FADD R55, -R2, R55 ;  /* 0x0000003702377221 */ /* 0x000fe20000000100 */
[----:B------:R-:W-:Y:S01]  /*0d20*/  FFMA R40, R45, 1.5, R40 ;  /* 0x3fc000002d287823 */ /* 0x000fe20000000028 */
[----:B------:R-:W-:Y:S01]  /*0d30*/  FFMA R44, R44, -0.5, R39 ;  /* 0xbf0000002c2c7823 */ /* 0x000fe20000000027 */
[----:B------:R-:W-:Y:S01]  /*0d40*/  FFMA R39, R43, 1.5, R50 ;  /* 0x3fc000002b277823 */ /* 0x000fe20000000032 */
[----:B------:R-:W-:Y:S01]  /*0d50*/  FFMA R30, R45, -1.5, R30 ;  /* 0xbfc000002d1e7823 */ /* 0x000fe2000000001e */
[C---:B------:R-:W-:Y:S01]  /*0d60*/  FFMA R48, R43.reuse, 1.5, R48 ;  /* 0x3fc000002b307823 */ /* 0x040fe20000000030 */
[----:B------:R-:W-:Y:S01]  /*0d70*/  FFMA R61, R43, 1.5, R36 ;  /* 0x3fc000002b3d7823 */ /* 0x000fe20000000024 */
[--C-:B------:R-:W-:Y:S01]  /*0d80*/  FADD R60, R60, R29.reuse ;  /* 0x0000001d3c3c7221 */ /* 0x100fe20000000000 */
[--C-:B------:R-:W-:Y:S01]  /*0d90*/  FADD R34, R34, -R29.reuse ;  /* 0x8000001d22227221 */ /* 0x100fe20000000000 */
[--C-:B------:R-:W-:Y:S01]  /*0da0*/  FADD R59, R59, R29.reuse ;  /* 0x0000001d3b3b7221 */ /* 0x100fe20000000000 */
[----:B------:R-:W-:Y:S01]  /*0db0*/  FADD R38, R38, -R29 ;  /* 0x8000001d26267221 */ /* 0x000fe20000000000 */
[----:B------:R-:W-:Y:S01]  /*0dc0*/  FADD R54, R52, R27 ;  /* 0x0000001b34367221 */ /* 0x000fe20000000000 */
[----:B------:R-:W-:Y:S01]  /*0dd0*/  FADD R52, R37, R2 ;  /* 0x0000000225347221 */ /* 0x000fe20000000000 */
[----:B------:R-:W-:-:S02]  /*0de0*/  FMUL R2, R32, -1.5 ;  /* 0xbfc0000020027820 */ /* 0x000fc40000400000 */
[----:B------:R-:W-:Y:S01]  /*0df0*/  FFMA R54, R45, -1.5, R54 ;  /* 0xbfc000002d367823 */ /* 0x000fe20000000036 */
[C---:B------:R-:W-:Y:S01]  /*0e00*/  FFMA R37, R31.reuse, 0.5, R40 ;  /* 0x3f0000001f257823 */ /* 0x040fe20000000028 */
[C---:B------:R-:W-:Y:S02]  /*0e10*/  FADD R51, R2.reuse, R2 ;  /* 0x0000000202337221 */ /* 0x040fe40000000000 */
[----:B------:R-:W-:Y:S01]  /*0e20*/  FFMA R40, R31, -1.5, R54 ;  /* 0xbfc000001f287823 */ /* 0x000fe20000000036 */
[----:B------:R-:W-:Y:S01]  /*0e30*/  FFMA R54, R2, -0.5, R39 ;  /* 0xbf00000002367823 */ /* 0x000fe20000000027 */
[----:B------:R-:W-:Y:S01]  /*0e40*/  FADD R39, R45, R45 ;  /* 0x0000002d2d277221 */ /* 0x000fe20000000000 */
[----:B------:R-:W-:Y:S01]  /*0e50*/  FFMA R27, R31, -2.5, R30 ;  /* 0xc02000001f1b7823 */ /* 0x000fe2000000001e */
[----:B------:R-:W-:Y:S01]  /*0e60*/  FADD R56, R48, R51 ;  /* 0x0000003330387221 */ /* 0x000fe20000000000 */
[----:B------:R-:W-:Y:S01]  /*0e70*/  FADD R51, -R51, R40 ;  /* 0x0000002833337221 */ /* 0x000fe20000000100 */
[--C-:B------:R-:W-:Y:S01]  /*0e80*/  FADD R40, RZ, -R39.reuse ;  /* 0x80000027ff287221 */ /* 0x100fe20000000000 */
[----:B------:R-:W-:Y:S01]  /*0e90*/  FADD R39, RZ, R39 ;  /* 0x00000027ff277221 */ /* 0x000fe20000000000 */
[C---:B------:R-:W-:Y:S01]  /*0ea0*/  FFMA R30, R2.reuse, 0.5, R27 ;  /* 0x3f000000021e7823 */ /* 0x040fe2000000001b */
[C---:B------:R-:W-:Y:S01]  /*0eb0*/  FFMA R31, R2.reuse, 2.5, R37 ;  /* 0x40200000021f7823 */ /* 0x040fe20000000025 */
[----:B------:R-:W-:Y:S01]  /*0ec0*/  FFMA R27, R2, 1.5, R35 ;  /* 0x3fc00000021b7823 */ /* 0x000fe20000000023 */
[----:B------:R-:W-:Y:S01]  /*0ed0*/  FADD R2, R32, R32 ;  /* 0x0000002020027221 */ /* 0x000fe20000000000 */
[----:B------:R-:W-:Y:S01]  /*0ee0*/  FFMA R35, R43, -1.5, R46 ;  /* 0xbfc000002b237823 */ /* 0x000fe2000000002e */
[--C-:B------:R-:W-:Y:S01]  /*0ef0*/  FADD R47, R40, -R43.reuse ;  /* 0x8000002b282f7221 */ /* 0x100fe20000000000 */
[----:B------:R-:W-:Y:S01]  /*0f00*/  FADD R57, R39, R43 ;  /* 0x0000002b27397221 */ /* 0x000fe20000000000 */
[----:B------:R-:W-:Y:S01]  /*0f10*/  FADD R37, R46, -R33 ;  /* 0x800000212e257221 */ /* 0x000fe20000000000 */
[----:B------:R-:W-:Y:S01]  /*0f20*/  FADD R33, R33, R36 ;  /* 0x0000002421217221 */ /* 0x000fe20000000000 */
[C---:B------:R-:W-:Y:S01]  /*0f30*/  FADD R46, -R2.reuse, R35 ;  /* 0x00000023022e7221 */ /* 0x040fe20000000100 */
[C---:B------:R-:W-:Y:S01]  /*0f40*/  FADD R35, R2.reuse, R61 ;  /* 0x0000003d02237221 */ /* 0x040fe20000000000 */
[----:B------:R-:W-:Y:S01]  /*0f50*/  FADD R50, R47, R2 ;  /* 0x000000022f327221 */ /* 0x000fe20000000000 */
[----:B------:R-:W-:Y:S01]  /*0f60*/  FADD R36, -R2, R57 ;  /* 0x0000003902247221 */ /* 0x000fe20000000100 */
[--C-:B------:R-:W-:Y:S01]  /*0f70*/  FADD R2, RZ, R0.reuse ;  /* 0x00000000ff027221 */ /* 0x100fe20000000000 */
[--C-:B------:R-:W-:Y:S01]  /*0f80*/  FADD R48, RZ, -R0.reuse ;  /* 0x80000000ff307221 */ /* 0x100fe20000000000 */
[----:B------:R-:W-:Y:S01]  /*0f90*/  FADD R47, R0, R0 ;  /* 0x00000000002f7221 */ /* 0x000fe20000000000 */
[C---:B------:R-:W-:Y:S01]  /*0fa0*/  FMUL R0, R45.reuse, -2 ;  /* 0xc00000002d007820 */ /* 0x040fe20000400000 */
[C---:B------:R-:W-:Y:S01]  /*0fb0*/  FFMA R57, R45.reuse, -1.5, R2 ;  /* 0xbfc000002d397823 */ /* 0x040fe20000000002 */
[----:B------:R-:W-:Y:S01]  /*0fc0*/  FFMA R2, R45, 1.5, R48 ;  /* 0x3fc000002d027823 */ /* 0x000fe20000000030 */
[----:B------:R-:W-:Y:S01]  /*0fd0*/  FADD R45, RZ, -R47 ;  /* 0x8000002fff2d7221 */ /* 0x000fe20000000000 */
[----:B------:R-:W-:-:S03]  /*0fe0*/  FMUL R47, R43, -2 ;  /* 0xc00000002b2f7820 */ /* 0x000fc60000400000 */
[C---:B------:R-:W-:Y:S01]  /*0ff0*/  FFMA R45, R0.reuse, -1.5, R45 ;  /* 0xbfc00000002d7823 */ /* 0x040fe2000000002d */
[----:B------:R-:W-:Y:S01]  /*1000*/  FADD R48, R47, R47 ;  /* 0x0000002f2f307221 */ /* 0x000fe20000000000 */
[----:B------:R-:W-:-:S03]  /*1010*/  FADD R58, R0, R0 ;  /* 0x00000000003a7221 */ /* 0x000fc60000000000 */
[----:B------:R-:W-:Y:S01]  /*1020*/  FADD R48, R45, -R48 ;  /* 0x800000302d307221 */ /* 0x000fe20000000000 */
[----:B------:R-:W-:Y:S01]  /*1030*/  FADD R45, R43, R43 ;  /* 0x0000002b2b2d7221 */ /* 0x000fe20000000000 */
[----:B------:R-:W-:Y:S01]  /*1040*/  FADD R58, RZ, -R58 ;  /* 0x8000003aff3a7221 */ /* 0x000fe20000000000 */
[----:B------:R-:W-:Y:S02]  /*1050*/  FFMA R61, R0, 0.5, RZ ;  /* 0x3f000000003d7823 */ /* 0x000fe400000000ff */
[----:B------:R-:W-:Y:S01]  /*1060*/  FADD R43, R45, R2 ;  /* 0x000000022d2b7221 */ /* 0x000fe20000000000 */
[----:B------:R-:W-:Y:S01]  /*1070*/  FADD R57, R57, -R45 ;  /* 0x8000002d39397221 */ /* 0x000fe20000000000 */
[----:B------:R-:W-:Y:S01]  /*1080*/  FADD R0, R45, R58 ;  /* 0x0000003a2d007221 */ /* 0x000fe20000000000 */
[C---:B------:R-:W-:Y:S01]  /*1090*/  FFMA R58, R32.reuse, 2.5, R33 ;  /* 0x40200000203a7823 */ /* 0x040fe20000000021 */
[C---:B------:R-:W-:Y:S01]  /*10a0*/  FFMA R2, R32.reuse, -1.5, R43 ;  /* 0xbfc0000020027823 */ /* 0x040fe2000000002b */
[C---:B------:R-:W-:Y:S01]  /*10b0*/  FFMA R37, R32.reuse, -2.5, R37 ;  /* 0xc020000020257823 */ /* 0x040fe20000000025 */
[C---:B------:R-:W-:Y:S01]  /*10c0*/  FFMA R33, R32.reuse, 1.5, R57 ;  /* 0x3fc0000020217823 */ /* 0x040fe20000000039 */
[----:B------:R-:W-:Y:S01]  /*10d0*/  FMUL R43, R32, -2 ;  /* 0xc0000000202b7820 */ /* 0x000fe20000400000 */
[--C-:B------:R-:W-:Y:S01]  /*10e0*/  FFMA R32, R47, -2.5, R40.reuse ;  /* 0xc02000002f207823 */ /* 0x100fe20000000028 */
[----:B------:R-:W-:Y:S01]  /*10f0*/  FADD R45, R45, R61 ;  /* 0x0000003d2d2d7221 */ /* 0x000fe20000000000 */
[C---:B------:R-:W-:Y:S01]  /*1100*/  FFMA R39, R47.reuse, 0.5, R39 ;  /* 0x3f0000002f277823 */ /* 0x040fe20000000027 */
[----:B------:R-:W-:Y:S01]  /*1110*/  FFMA R61, R47, -1.5, R40 ;  /* 0xbfc000002f3d7823 */ /* 0x000fe20000000028 */
[C---:B------:R-:W-:Y:S01]  /*1120*/  FFMA R40, R43.reuse, 0.5, R32 ;  /* 0x3f0000002b287823 */ /* 0x040fe20000000020 */
[C---:B------:R-:W-:Y:S01]  /*1130*/  FFMA R32, R43.reuse, -0.5, R45 ;  /* 0xbf0000002b207823 */ /* 0x040fe2000000002d */
[C---:B------:R-:W-:Y:S01]  /*1140*/  FFMA R39, R43.reuse, 2.5, R39 ;  /* 0x402000002b277823 */ /* 0x040fe20000000027 */
[C---:B------:R-:W-:Y:S01]  /*1150*/  FFMA R48, R43.reuse, 1.5, R48 ;  /* 0x3fc000002b307823 */ /* 0x040fe20000000030 */
[----:B------:R-:W-:-:S04]  /*1160*/  FADD R43, R43, R43 ;  /* 0x0000002b2b2b7221 */ /* 0x000fc80000000000 */
[----:B------:R-:W-:Y:S01]  /*1170*/  FADD R0, R0, R43 ;  /* 0x0000002b00007221 */ /* 0x000fe20000000000 */
[----:B------:R-:W-:Y:S01]  /*1180*/  FADD R61, -R43, R61 ;  /* 0x0000003d2b3d7221 */ /* 0x000fe20000000100 */
[C---:B------:R-:W-:Y:S01]  /*1190*/  FMUL R43, R29.reuse, -1.5 ;  /* 0xbfc000001d2b7820 */ /* 0x040fe20000400000 */
[--C-:B------:R-:W-:Y:S01]  /*11a0*/  FADD R47, R50, R29.reuse ;  /* 0x0000001d322f7221 */ /* 0x100fe20000000000 */
[----:B------:R-:W-:Y:S01]  /*11b0*/  FFMA R45, R29, 1.5, R46 ;  /* 0x3fc000001d2d7823 */ /* 0x000fe2000000002e */
[----:B------:R-:W-:Y:S01]  /*11c0*/  FADD R50, R33, R29 ;  /* 0x0000001d21327221 */ /* 0x000fe20000000000 */
[----:B------:R-:W-:Y:S01]  /*11d0*/  FFMA R51, R43, 1.5, R51 ;  /* 0x3fc000002b337823 */ /* 0x000fe20000000033 */
[--C-:B------:R-:W-:Y:S01]  /*11e0*/  FADD R43, R29, R29.reuse ;  /* 0x0000001d1d2b7221 */ /* 0x100fe20000000000 */
[--C-:B------:R-:W-:Y:S01]  /*11f0*/  FADD R58, R58, R29.reuse ;  /* 0x0000001d3a3a7221 */ /* 0x100fe20000000000 */
[----:B------:R-:W-:Y:S01]  /*1200*/  FADD R46, R37, -R29 ;  /* 0x8000001d252e7221 */ /* 0x000fe20000000000 */
[C---:B------:R-:W-:Y:S01]  /*1210*/  FFMA R35, R29.reuse, -1.5, R35 ;  /* 0xbfc000001d237823 */ /* 0x040fe20000000023 */
[--C-:B------:R-:W-:Y:S01]  /*1220*/  FADD R36, R36, -R29.reuse ;  /* 0x8000001d24247221 */ /* 0x100fe20000000000 */
[----:B------:R-:W-:Y:S01]  /*1230*/  FADD R2, R2, -R29 ;  /* 0x8000001d02027221 */ /* 0x000fe20000000000 */
[C---:B------:R-:W-:Y:S01]  /*1240*/  FFMA R30, R29.reuse, -1.5, R30 ;  /* 0xbfc000001d1e7823 */ /* 0x040fe2000000001e */
[C---:B------:R-:W-:Y:S01]  /*1250*/  FFMA R31, R29.reuse, -1.5, R31 ;  /* 0xbfc000001d1f7823 */ /* 0x040fe2000000001f */
[C---:B------:R-:W-:Y:S01]  /*1260*/  FFMA R54, R29.reuse, -1.5, R54 ;  /* 0xbfc000001d367823 */ /* 0x040fe20000000036 */
[C---:B------:R-:W-:Y:S01]  /*1270*/  FFMA R56, R29.reuse, -1.5, R56 ;  /* 0xbfc000001d387823 */ /* 0x040fe20000000038 */
[C---:B------:R-:W-:Y:S01]  /*1280*/  FFMA R27, R29.reuse, -1.5, R27 ;  /* 0xbfc000001d1b7823 */ /* 0x040fe2000000001b */
[C---:B------:R-:W-:Y:S01]  /*1290*/  FMUL R33, R29.reuse, -2 ;  /* 0xc00000001d217820 */ /* 0x040fe20000400000 */
[----:B------:R-:W-:-:S03]  /*12a0*/  FMUL R29, R29, 0.5 ;  /* 0x3f0000001d1d7820 */ /* 0x000fc60000400000 */
[----:B------:R-:W-:Y:S01]  /*12b0*/  FFMA R61, R33, 1.5, R61 ;  /* 0x3fc00000213d7823 */ /* 0x000fe2000000003d */
[----:B------:R-:W-:Y:S01]  /*12c0*/  FADD R49, R49, R29 ;  /* 0x0000001d31317221 */ /* 0x000fe20000000000 */
[C---:B------:R-:W-:Y:S01]  /*12d0*/  FADD R42, R29.reuse, R42 ;  /* 0x0000002a1d2a7221 */ /* 0x040fe20000000000 */
[C---:B------:R-:W-:Y:S01]  /*12e0*/  FADD R41, R29.reuse, R41 ;  /* 0x000000291d297221 */ /* 0x040fe20000000000 */
[C---:B------:R-:W-:Y:S01]  /*12f0*/  FADD R44, R29.reuse, R44 ;  /* 0x0000002c1d2c7221 */ /* 0x040fe20000000000 */
[C---:B------:R-:W-:Y:S01]  /*1300*/  FFMA R55, R29.reuse, 1.5, R55 ;  /* 0x3fc000001d377823 */ /* 0x040fe20000000037 */
[----:B------:R-:W-:Y:S01]  /*1310*/  FADD R52, R29, R52 ;  /* 0x000000341d347221 */ /* 0x000fe20000000000 */
[----:B------:R-:W-:-:S04]  /*1320*/  FADD R29, R26, R26 ;  /* 0x0000001a1a1d7221 */ /* 0x000fc80000000000 */
[----:B------:R-:W-:Y:S01]  /*1330*/  FADD R61, R61, -R29 ;  /* 0x8000001d3d3d7221 */ /* 0x000fe20000000000 */
[----:B------:R-:W-:-:S04]  /*1340*/  FADD R29, R53, R53 ;  /* 0x00000035351d7221 */ /* 0x000fc80000000000 */
[----:B------:R-:W-:Y:S01]  /*1350*/  FADD R29, R27, -R29 ;  /* 0x8000001d1b1d7221 */ /* 0x000fe20000000000 */
[----:B------:R-:W-:-:S04]  /*1360*/  FMUL R27, R28, -2 ;  /* 0xc00000001c1b7820 */ /* 0x000fc80000400000 */
[----:B------:R-:W-:-:S04]  /*1370*/  FADD R33, R27, R27 ;  /* 0x0000001b1b217221 */ /* 0x000fc80000000000 */
[----:B------:R-:W-:Y:S01]  /*1380*/  FADD R56, R56, -R33 ;  /* 0x8000002138387221 */ /* 0x000fe20000000000 */
[----:B------:R-:W-:Y:S01]  /*1390*/  FMUL R33, R28, 0.5 ;  /* 0x3f0000001c217820 */ /* 0x000fe20000400000 */
[C---:B------:R-:W-:Y:S01]  /*13a0*/  FFMA R54, R27.reuse, 0.5, R54 ;  /* 0x3f0000001b367823 */ /* 0x040fe20000000036 */
[----:B------:R-:W-:Y:S02]  /*13b0*/  FFMA R29, R27, -1.5, R29 ;  /* 0xbfc000001b1d7823 */ /* 0x000fe4000000001d */
[----:B------:R-:W-:Y:S01]  /*13c0*/  FADD R27, R33, R33 ;  /* 0x00000021211b7221 */ /* 0x000fe20000000000 */
[----:B------:R-:W-:Y:S01]  /*13d0*/  FADD R48, R48, -R43 ;  /* 0x8000002b30307221 */ /* 0x000fe20000000000 */
[----:B------:R-:W-:Y:S01]  /*13e0*/  FFMA R2, R53, 0.5, R2 ;  /* 0x3f00000035027823 */ /* 0x000fe20000000002 */
[----:B------:R-:W-:Y:S01]  /*13f0*/  FADD R49, R49, -R53 ;  /* 0x8000003531317221 */ /* 0x000fe20000000000 */
[----:B------:R-:W-:Y:S01]  /*1400*/  FADD R36, R36, -R27 ;  /* 0x8000001b24247221 */ /* 0x000fe20000000000 */
[C-C-:B------:R-:W-:Y:S01]  /*1410*/  FFMA R27, R53.reuse, -2.5, R50.reuse ;  /* 0xc0200000351b7823 */ /* 0x140fe20000000032 */
[----:B------:R-:W-:Y:S01]  /*1420*/  FFMA R57, R53, -1.5, R50 ;  /* 0xbfc0000035397823 */ /* 0x000fe20000000032 */
[----:B------:R-:W-:Y:S01]  /*1430*/  FADD R53, R48, -R53 ;  /* 0x8000003530357221 */ /* 0x000fe20000000000 */
[----:B------:R-:W-:Y:S01]  /*1440*/  FADD R48, R35, -R26 ;  /* 0x8000001a23307221 */ /* 0x000fe20000000000 */
[----:B------:R-:W-:Y:S01]  /*1450*/  FADD R32, -R43, R32 ;  /* 0x000000202b207221 */ /* 0x000fe20000000100 */
[C---:B------:R-:W-:Y:S01]  /*1460*/  FADD R35, -R33.reuse, R46 ;  /* 0x0000002e21237221 */ /* 0x040fe20000000100 */
[C---:B------:R-:W-:Y:S01]  /*1470*/  FFMA R37, R33.reuse, 0.5, R38 ;  /* 0x3f00000021257823 */ /* 0x040fe20000000026 */
[----:B------:R-:W-:Y:S01]  /*1480*/  FADD R38, R33, R48 ;  /* 0x0000003021267221 */ /* 0x000fe20000000000 */
[----:B------:R-:W-:Y:S01]  /*1490*/  FMUL R46, R28, -2.5 ;  /* 0xc02000001c2e7820 */ /* 0x000fe20000400000 */
[C---:B------:R-:W-:Y:S01]  /*14a0*/  FADD R40, -R43.reuse, R40 ;  /* 0x000000282b287221 */ /* 0x040fe20000000100 */
[C---:B------:R-:W-:Y:S01]  /*14b0*/  FADD R39, -R43.reuse, R39 ;  /* 0x000000272b277221 */ /* 0x040fe20000000100 */
[----:B------:R-:W-:Y:S01]  /*14c0*/  FADD R0, -R43, R0 ;  /* 0x000000002b007221 */ /* 0x000fe20000000100 */
[----:B------:R-:W-:Y:S01]  /*14d0*/  FMUL R48, R25, -2.5 ;  /* 0xc020000019307820 */ /* 0x000fe20000400000 */
[C---:B------:R-:W-:Y:S01]  /*14e0*/  FADD R34, R33.reuse, R34 ;  /* 0x0000002221227221 */ /* 0x040fe20000000000 */
[C---:B------:R-:W-:Y:S01]  /*14f0*/  FADD R43, -R33.reuse, R32 ;  /* 0x00000020212b7221 */ /* 0x040fe20000000100 */
[C---:B------:R-:W-:Y:S01]  /*1500*/  FADD R44, -R33.reuse, R44 ;  /* 0x0000002c212c7221 */ /* 0x040fe20000000100 */
[----:B------:R-:W-:Y:S01]  /*1510*/  FFMA R33, R33, -1.5, R2 ;  /* 0xbfc0000021217823 */ /* 0x000fe20000000002 */
[----:B------:R-:W-:Y:S01]  /*1520*/  FADD R45, R45, R26 ;  /* 0x0000001a2d2d7221 */ /* 0x000fe20000000000 */
[----:B------:R-:W-:Y:S01]  /*1530*/  FFMA R55, R26, 0.5, R55 ;  /* 0x3f0000001a377823 */ /* 0x000fe20000000037 */
[----:B------:R-:W-:Y:S01]  /*1540*/  FADD R32, R28, R28 ;  /* 0x0000001c1c207221 */ /* 0x000fe20000000000 */
[----:B------:R-:W-:Y:S01]  /*1550*/  FFMA R2, R46, -1.5, R27 ;  /* 0xbfc000002e027823 */ /* 0x000fe2000000001b */
[----:B------:R-:W-:Y:S01]  /*1560*/  FFMA R26, R26, -1.5, R51 ;  /* 0xbfc000001a1a7823 */ /* 0x000fe20000000033 */
[----:B------:R-:W-:Y:S01]  /*1570*/  FADD R27, R48, R48 ;  /* 0x00000030301b7221 */ /* 0x000fe20000000000 */
[C---:B------:R-:W-:Y:S01]  /*1580*/  FADD R51, R32.reuse, R0 ;  /* 0x0000000020337221 */ /* 0x040fe20000000000 */
[----:B------:R-:W-:Y:S01]  /*1590*/  FADD R52, R32, R52 ;  /* 0x0000003420347221 */ /* 0x000fe20000000000 */
[----:B------:R-:W-:Y:S01]  /*15a0*/  FADD R30, R30, -R32 ;  /* 0x800000201e1e7221 */ /* 0x000fe20000000000 */
[C---:B------:R-:W-:Y:S01]  /*15b0*/  FADD R31, R32.reuse, R31 ;  /* 0x0000001f201f7221 */ /* 0x040fe20000000000 */
[----:B------:R-:W-:Y:S01]  /*15c0*/  FADD R32, -R32, R26 ;  /* 0x0000001a20207221 */ /* 0x000fe20000000100 */
[----:B------:R-:W-:Y:S01]  /*15d0*/  FADD R2, R2, -R27 ;  /* 0x8000001b02027221 */ /* 0x000fe20000000000 */
[C---:B------:R-:W-:Y:S01]  /*15e0*/  FFMA R26, R28.reuse, -2.5, R60 ;  /* 0xc02000001c1a7823 */ /* 0x040fe2000000003c */
[C---:B------:R-:W-:Y:S01]  /*15f0*/  FFMA R0, R28.reuse, 2.5, R58 ;  /* 0x402000001c007823 */ /* 0x040fe2000000003a */
[----:B------:R-:W-:Y:S01]  /*1600*/  FFMA R27, R28, -2.5, R45 ;  /* 0xc02000001c1b7823 */ /* 0x000fe2000000002d */
[----:B------:R-:W-:Y:S01]  /*1610*/  FADD R50, R55, -R28 ;  /* 0x8000001c37327221 */ /* 0x000fe20000000000 */
[C---:B------:R-:W-:Y:S01]  /*1620*/  FFMA R26, R48.reuse, -2.5, R26 ;  /* 0xc0200000301a7823 */ /* 0x040fe2000000001a */
[C---:B------:R-:W-:Y:S01]  /*1630*/  FFMA R0, R48.reuse, 0.5, R0 ;  /* 0x3f00000030007823 */ /* 0x040fe20000000000 */
[----:B------:R-:W-:Y:S01]  /*1640*/  FFMA R27, R48, -1.5, R27 ;  /* 0xbfc00000301b7823 */ /* 0x000fe2000000001b */
[C---:B------:R-:W-:Y:S01]  /*1650*/  FFMA R60, R28.reuse, -1.5, R60 ;  /* 0xbfc000001c3c7823 */ /* 0x040fe2000000003c */
[----:B------:R-:W-:Y:S01]  /*1660*/  FFMA R58, R28, 1.5, R58 ;  /* 0x3fc000001c3a7823 */ /* 0x000fe2000000003a */
[--C-:B------:R-:W-:Y:S01]  /*1670*/  FADD R40, R40, -R28.reuse ;  /* 0x8000001c28287221 */ /* 0x100fe20000000000 */
[--C-:B------:R-:W-:Y:S01]  /*1680*/  FADD R39, R39, R28.reuse ;  /* 0x0000001c27277221 */ /* 0x100fe20000000000 */
[--C-:B------:R-:W-:Y:S01]  /*1690*/  FADD R42, R42, -R28.reuse ;  /* 0x8000001c2a2a7221 */ /* 0x100fe20000000000 */
[--C-:B------:R-:W-:Y:S01]  /*16a0*/  FADD R41, R41, R28.reuse ;  /* 0x0000001c29297221 */ /* 0x100fe20000000000 */
[C---:B------:R-:W-:Y:S01]  /*16b0*/  FFMA R49, R28.reuse, 1.5, R49 ;  /* 0x3fc000001c317823 */ /* 0x040fe20000000031 */
[----:B------:R-:W-:Y:S01]  /*16c0*/  FADD R48, R61, -R28 ;  /* 0x8000001c3d307221 */ /* 0x000fe20000000000 */
[C---:B------:R-:W-:Y:S01]  /*16d0*/  FFMA R53, R28.reuse, 1.5, R53 ;  /* 0x3fc000001c357823 */ /* 0x040fe20000000035 */
[C---:B------:R-:W-:Y:S01]  /*16e0*/  FMUL R55, R28.reuse, -1.5 ;  /* 0xbfc000001c377820 */ /* 0x040fe20000400000 */
[----:B------:R-:W-:Y:S01]  /*16f0*/  FFMA R28, R28, -1.5, R45 ;  /* 0xbfc000001c1c7823 */ /* 0x000fe2000000002d */
[C---:B------:R-:W-:Y:S01]  /*1700*/  FADD R45, R46.reuse, R46 ;  /* 0x0000002e2e2d7221 */ /* 0x040fe20000000000 */
[----:B------:R-:W-:Y:S01]  /*1710*/  FFMA R46, R46, 0.5, R59 ;  /* 0x3f0000002e2e7823 */ /* 0x000fe2000000003b */
[C---:B------:R-:W-:Y:S01]  /*1720*/  FADD R61, R55.reuse, R55 ;  /* 0x00000037373d7221 */ /* 0x040fe20000000000 */
[C---:B------:R-:W-:Y:S01]  /*1730*/  FFMA R57, R55.reuse, -1.5, R57 ;  /* 0xbfc0000037397823 */ /* 0x040fe20000000039 */
[----:B------:R-:W-:Y:S01]  /*1740*/  FFMA R59, R55, 0.5, R59 ;  /* 0x3f000000373b7823 */ /* 0x000fe2000000003b */
[----:B------:R-:W-:Y:S01]  /*1750*/  FMUL R55, R25, -2 ;  /* 0xc000000019377820 */ /* 0x000fe20000400000 */
[C---:B------:R-:W-:Y:S01]  /*1760*/  FADD R45, R47.reuse, -R45 ;  /* 0x8000002d2f2d7221 */ /* 0x040fe20000000000 */
[----:B------:R-:W-:-:S02]  /*1770*/  FADD R47, R47, -R61 ;  /* 0x8000003d2f2f7221 */ /* 0x000fc40000000000 */
[C---:B------:R-:W-:Y:S01]  /*1780*/  FADD R61, R55.reuse, R55 ;  /* 0x00000037373d7221 */ /* 0x040fe20000000000 */
[C---:B------:R-:W-:Y:S01]  /*1790*/  FFMA R30, R55.reuse, -2.5, R30 ;  /* 0xc0200000371e7823 */ /* 0x040fe2000000001e */
[C---:B------:R-:W-:Y:S01]  /*17a0*/  FFMA R31, R55.reuse, 0.5, R31 ;  /* 0x3f000000371f7823 */ /* 0x040fe2000000001f */
[----:B------:R-:W-:Y:S01]  /*17b0*/  FFMA R32, R55, -1.5, R32 ;  /* 0xbfc0000037207823 */ /* 0x000fe20000000020 */
[----:B------:R-:W-:Y:S01]  /*17c0*/  FMUL R55, R25, 0.5 ;  /* 0x3f00000019377820 */ /* 0x000fe20000400000 */
[----:B------:R-:W-:-:S03]  /*17d0*/  FADD R29, R29, -R61 ;  /* 0x8000003d1d1d7221 */ /* 0x000fc60000000000 */
[C---:B------:R-:W-:Y:S01]  /*17e0*/  FADD R61, R55.reuse, R55 ;  /* 0x00000037373d7221 */ /* 0x040fe20000000000 */
[C---:B------:R-:W-:Y:S01]  /*17f0*/  FFMA R34, R55.reuse, -2.5, R34 ;  /* 0xc020000037227823 */ /* 0x040fe20000000022 */
[C---:B------:R-:W-:Y:S01]  /*1800*/  FFMA R35, R55.reuse, 0.5, R35 ;  /* 0x3f00000037237823 */ /* 0x040fe20000000023 */
[C---:B------:R-:W-:Y:S01]  /*1810*/  FADD R36, -R55.reuse, R36 ;  /* 0x0000002437247221 */ /* 0x040fe20000000100 */
[C---:B------:R-:W-:Y:S01]  /*1820*/  FADD R37, -R55.reuse, R37 ;  /* 0x0000002537257221 */ /* 0x040fe20000000100 */
[C---:B------:R-:W-:Y:S01]  /*1830*/  FFMA R38, R55.reuse, -1.5, R38 ;  /* 0xbfc0000037267823 */ /* 0x040fe20000000026 */
[C---:B------:R-:W-:Y:S01]  /*1840*/  FADD R39, -R55.reuse, R39 ;  /* 0x0000002737277221 */ /* 0x040fe20000000100 */
[----:B------:R-:W-:Y:S01]  /*1850*/  FADD R41, -R55, R41 ;  /* 0x0000002937297221 */ /* 0x000fe20000000100 */
[C---:B------:R-:W-:Y:S01]  /*1860*/  FMUL R55, R25.reuse, -1.5 ;  /* 0xbfc0000019377820 */ /* 0x040fe20000400000 */
[C---:B------:R-:W-:Y:S01]  /*1870*/  FFMA R40, R25.reuse, 2.5, R40 ;  /* 0x4020000019287823 */ /* 0x040fe20000000028 */
[----:B------:R-:W-:Y:S01]  /*1880*/  FFMA R42, R25, 2.5, R42 ;  /* 0x40200000192a7823 */ /* 0x000fe2000000002a */
[--C-:B------:R-:W-:Y:S01]  /*1890*/  FADD R43, R43, R25.reuse ;  /* 0x000000192b2b7221 */ /* 0x100fe20000000000 */
[----:B------:R-:W-:Y:S01]  /*18a0*/  FADD R44, R44, R25 ;  /* 0x000000192c2c7221 */ /* 0x000fe20000000000 */
[C---:B------:R-:W-:Y:S01]  /*18b0*/  FFMA R45, R25.reuse, 2.5, R45 ;  /* 0x40200000192d7823 */ /* 0x040fe2000000002d */
[C---:B------:R-:W-:Y:S01]  /*18c0*/  FFMA R46, R25.reuse, 2.5, R46 ;  /* 0x40200000192e7823 */ /* 0x040fe2000000002e */
[C---:B------:R-:W-:Y:S01]  /*18d0*/  FFMA R47, R25.reuse, 1.5, R47 ;  /* 0x3fc00000192f7823 */ /* 0x040fe2000000002f */
[C---:B------:R-:W-:Y:S01]  /*18e0*/  FFMA R49, R25.reuse, 2, R49 ;  /* 0x4000000019317823 */ /* 0x040fe20000000031 */
[C---:B------:R-:W-:Y:S01]  /*18f0*/  FFMA R48, R25.reuse, 1.5, R48 ;  /* 0x3fc0000019307823 */ /* 0x040fe20000000030 */
[----:B------:R-:W-:Y:S01]  /*1900*/  FFMA R50, R25, 1.5, R50 ;  /* 0x3fc0000019327823 */ /* 0x000fe20000000032 */
[--C-:B------:R-:W-:Y:S01]  /*1910*/  FADD R51, R51, R25.reuse ;  /* 0x0000001933337221 */ /* 0x100fe20000000000 */
[----:B------:R-:W-:Y:S01]  /*1920*/  FADD R52, R52, R25 ;  /* 0x0000001934347221 */ /* 0x000fe20000000000 */
[C---:B------:R-:W-:Y:S01]  /*1930*/  FFMA R53, R25.reuse, 2, R53 ;  /* 0x4000000019357823 */ /* 0x040fe20000000035 */
[C---:B------:R-:W-:Y:S01]  /*1940*/  FFMA R54, R25.reuse, 2, R54 ;  /* 0x4000000019367823 */ /* 0x040fe20000000036 */
[C---:B------:R-:W-:Y:S01]  /*1950*/  FFMA R56, R25.reuse, 2, R56 ;  /* 0x4000000019387823 */ /* 0x040fe20000000038 */
[----:B------:R-:W-:Y:S01]  /*1960*/  FFMA R25, R25, 1.5, R59 ;  /* 0x3fc0000019197823 */ /* 0x000fe2000000003b */
[C---:B------:R-:W-:Y:S01]  /*1970*/  FADD R59, R55.reuse, R55 ;  /* 0x00000037373b7221 */ /* 0x040fe20000000000 */
[C---:B------:R-:W-:Y:S01]  /*1980*/  FFMA R58, R55.reuse, 0.5, R58 ;  /* 0x3f000000373a7823 */ /* 0x040fe2000000003a */
[----:B------:R-:W-:-:S02]  /*1990*/  FFMA R28, R55, -1.5, R28 ;  /* 0xbfc00000371c7823 */ /* 0x000fc4000000001c */
[----:B------:R-:W-:Y:S01]  /*19a0*/  FADD R57, R57, -R59 ;  /* 0x8000003b39397221 */ /* 0x000fe20000000000 */
[----:B------:R-:W-:Y:S01]  /*19b0*/  FFMA R59, R55, -2.5, R60 ;  /* 0xc0200000373b7823 */ /* 0x000fe2000000003c */
[----:B------:R-:W-:-:S04]  /*19c0*/  FMUL R55, R12, -2 ;  /* 0xc00000000c377820 */ /* 0x000fc80000400000 */
[C---:B------:R-:W-:Y:S01]  /*19d0*/  FFMA R30, R55.reuse, 0.5, R30 ;  /* 0x3f000000371e7823 */ /* 0x040fe2000000001e */
[C---:B------:R-:W-:Y:S01]  /*19e0*/  FFMA R31, R55.reuse, 2.5, R31 ;  /* 0x40200000371f7823 */ /* 0x040fe2000000001f */
[C---:B------:R-:W-:Y:S01]  /*19f0*/  FFMA R54, R55.reuse, -0.5, R54 ;  /* 0xbf00000037367823 */ /* 0x040fe20000000036 */
[C---:B------:R-:W-:Y:S01]  /*1a00*/  FFMA R29, R55.reuse, 1.5, R29 ;  /* 0x3fc00000371d7823 */ /* 0x040fe2000000001d */
[----:B------:R-:W-:-:S04]  /*1a10*/  FADD R55, R55, R55 ;  /* 0x0000003737377221 */ /* 0x000fc80000000000 */
[----:B------:R-:W-:Y:S01]  /*1a20*/  FADD R56, R56, R55 ;  /* 0x0000003738387221 */ /* 0x000fe20000000000 */
[----:B------:R-:W-:Y:S01]  /*1a30*/  FADD R32, -R55, R32 ;  /* 0x0000002037207221 */ /* 0x000fe20000000100 */
[----:B------:R-:W-:Y:S01]  /*1a40*/  FMUL R55, R12, -2.5 ;  /* 0xc02000000c377820 */ /* 0x000fe20000400000 */
[----:B------:R-:W-:-:S03]  /*1a50*/  FADD R33, R33, -R61 ;  /* 0x8000003d21217221 */ /* 0x000fc60000000000 */
[C---:B------:R-:W-:Y:S01]  /*1a60*/  FFMA R61, R55.reuse, 0.5, R26 ;  /* 0x3f000000373d7823 */ /* 0x040fe2000000001a */
[----:B------:R-:W-:-:S04]  /*1a70*/  FADD R26, R55, R55 ;  /* 0x00000037371a7221 */ /* 0x000fc80000000000 */
[----:B------:R-:W-:Y:S01]  /*1a80*/  FADD R45, R45, R26 ;  /* 0x0000001a2d2d7221 */ /* 0x000fe20000000000 */
[----:B------:R-:W-:Y:S01]  /*1a90*/  FADD R27, -R26, R27 ;  /* 0x0000001b1a1b7221 */ /* 0x000fe20000000100 */
[----:B------:R-:W-:Y:S01]  /*1aa0*/  FMUL R26, R12, 0.5 ;  /* 0x3f0000000c1a7820 */ /* 0x000fe20000400000 */
[C---:B------:R-:W-:Y:S01]  /*1ab0*/  FFMA R0, R55.reuse, 2.5, R0 ;  /* 0x4020000037007823 */ /* 0x040fe20000000000 */
[C---:B------:R-:W-:Y:S01]  /*1ac0*/  FFMA R46, R55.reuse, -0.5, R46 ;  /* 0xbf000000372e7823 */ /* 0x040fe2000000002e */
[----:B------:R-:W-:Y:S01]  /*1ad0*/  FFMA R2, R55, 1.5, R2 ;  /* 0x3fc0000037027823 */ /* 0x000fe20000000002 */
[C---:B------:R-:W-:Y:S01]  /*1ae0*/  FADD R55, R26.reuse, R26 ;  /* 0x0000001a1a377221 */ /* 0x040fe20000000000 */
[C---:B------:R-:W-:Y:S01]  /*1af0*/  FFMA R34, R26.reuse, 0.5, R34 ;  /* 0x3f0000001a227823 */ /* 0x040fe20000000022 */
[C---:B------:R-:W-:Y:S01]  /*1b00*/  FFMA R35, R26.reuse, 2.5, R35 ;  /* 0x402000001a237823 */ /* 0x040fe20000000023 */
[----:B------:R-:W-:Y:S01]  /*1b10*/  FFMA R37, R26, -0.5, R37 ;  /* 0xbf0000001a257823 */ /* 0x000fe20000000025 */
[----:B------:R-:W-:Y:S01]  /*1b20*/  FADD R36, R36, R55 ;  /* 0x0000003724247221 */ /* 0x000fe20000000000 */
[----:B------:R-:W-:Y:S01]  /*1b30*/  FADD R38, -R55, R38 ;  /* 0x0000002637267221 */ /* 0x000fe20000000100 */
[C---:B------:R-:W-:Y:S01]  /*1b40*/  FADD R55, -R26.reuse, R40 ;  /* 0x000000281a377221 */ /* 0x040fe20000000100 */
[C---:B------:R-:W-:Y:S01]  /*1b50*/  FADD R43, R26.reuse, R43 ;  /* 0x0000002b1a2b7221 */ /* 0x040fe20000000000 */
[C---:B------:R-:W-:Y:S01]  /*1b60*/  FADD R42, -R26.reuse, R42 ;  /* 0x0000002a1a2a7221 */ /* 0x040fe20000000100 */
[C---:B------:R-:W-:Y:S01]  /*1b70*/  FFMA R33, R26.reuse, 1.5, R33 ;  /* 0x3fc000001a217823 */ /* 0x040fe20000000021 */
[----:B------:R-:W-:Y:S01]  /*1b80*/  FADD R44, R26, R44 ;  /* 0x0000002c1a2c7221 */ /* 0x000fe20000000000 */
[C---:B------:R-:W-:Y:S01]  /*1b90*/  FADD R26, R12.reuse, R12 ;  /* 0x0000000c0c1a7221 */ /* 0x040fe20000000000 */
[C---:B------:R-:W-:Y:S01]  /*1ba0*/  FFMA R39, R12.reuse, -2.5, R39 ;  /* 0xc02000000c277823 */ /* 0x040fe20000000027 */
[C---:B------:R-:W-:Y:S01]  /*1bb0*/  FFMA R41, R12.reuse, -2.5, R41 ;  /* 0xc02000000c297823 */ /* 0x040fe20000000029 */
[C---:B------:R-:W-:Y:S01]  /*1bc0*/  FFMA R49, R12.reuse, -1.5, R49 ;  /* 0xbfc000000c317823 */ /* 0x040fe20000000031 */
[C---:B------:R-:W-:Y:S01]  /*1bd0*/  FFMA R53, R12.reuse, -1.5, R53 ;  /* 0xbfc000000c357823 */ /* 0x040fe20000000035 */
[----:B------:R-:W-:Y:S01]  /*1be0*/  FMUL R12, R12, -1.5 ;  /* 0xbfc000000c0c7820 */ /* 0x000fe20000400000 */
[----:B------:R-:W-:Y:S01]  /*1bf0*/  FADD R51, R51, -R26 ;  /* 0x8000001a33337221 */ /* 0x000fe20000000000 */
[C---:B------:R-:W-:Y:S01]  /*1c00*/  FADD R48, R26.reuse, R48 ;  /* 0x000000301a307221 */ /* 0x040fe20000000000 */
[C---:B------:R-:W-:Y:S01]  /*1c10*/  FADD R52, -R26.reuse, R52 ;  /* 0x000000341a347221 */ /* 0x040fe20000000100 */
[----:B------:R-:W-:Y:S01]  /*1c20*/  FADD R50, R26, R50 ;  /* 0x000000321a327221 */ /* 0x000fe20000000000 */
[C---:B------:R-:W-:Y:S01]  /*1c30*/  FFMA R59, R12.reuse, 0.5, R59 ;  /* 0x3f0000000c3b7823 */ /* 0x040fe2000000003b */
[C---:B------:R-:W-:Y:S01]  /*1c40*/  FFMA R58, R12.reuse, 2.5, R58 ;  /* 0x402000000c3a7823 */ /* 0x040fe2000000003a */
[C---:B------:R-:W-:Y:S01]  /*1c50*/  FADD R26, R12.reuse, R12 ;  /* 0x0000000c0c1a7221 */ /* 0x040fe20000000000 */
[C---:B------:R-:W-:Y:S01]  /*1c60*/  FFMA R57, R12.reuse, 1.5, R57 ;  /* 0x3fc000000c397823 */ /* 0x040fe20000000039 */
[----:B------:R-:W-:Y:S01]  /*1c70*/  FFMA R25, R12, -0.5, R25 ;  /* 0xbf0000000c197823 */ /* 0x000fe20000000019 */
[----:B------:R-:W-:-:S04]  /*1c80*/  FADD R12, R18, R18 ;  /* 0x00000012120c7221 */ /* 0x000fc80000000000 */
[C---:B------:R-:W-:Y:S01]  /*1c90*/  FADD R30, -R12.reuse, R30 ;  /* 0x0000001e0c1e7221 */ /* 0x040fe20000000100 */
[C---:B------:R-:W-:Y:S01]  /*1ca0*/  FADD R31, -R12.reuse, R31 ;  /* 0x0000001f0c1f7221 */ /* 0x040fe20000000100 */
[C---:B------:R-:W-:Y:S01]  /*1cb0*/  FADD R54, -R12.reuse, R54 ;  /* 0x000000360c367221 */ /* 0x040fe20000000100 */
[----:B------:R-:W-:Y:S01]  /*1cc0*/  FADD R56, -R12, R56 ;  /* 0x000000380c387221 */ /* 0x000fe20000000100 */
[----:B------:R-:W-:Y:S01]  /*1cd0*/  FADD R29, R29, -R12 ;  /* 0x8000000c1d1d7221 */ /* 0x000fe20000000000 */
[----:B------:R-:W-:Y:S01]  /*1ce0*/  FMUL R12, R18, -2 ;  /* 0xc0000000120c7820 */ /* 0x000fe20000400000 */
[----:B------:R-:W-:Y:S01]  /*1cf0*/  FADD R47, R47, R26 ;  /* 0x0000001a2f2f7221 */ /* 0x000fe20000000000 */
[----:B------:R-:W-:Y:S01]  /*1d00*/  FADD R28, -R26, R28 ;  /* 0x0000001c1a1c7221 */ /* 0x000fe20000000100 */
[----:B------:R-:W-:Y:S01]  /*1d10*/  FADD R26, R23, R23 ;  /* 0x00000017171a7221 */ /* 0x000fe20000000000 */
[----:B------:R-:W-:-:S04]  /*1d20*/  FFMA R12, R12, 1.5, R32 ;  /* 0x3fc000000c0c7823 */ /* 0x000fc80000000020 */
[----:B------:R-:W-:Y:S01]  /*1d30*/  FADD R12, R12, -R26 ;  /* 0x8000001a0c0c7221 */ /* 0x000fe20000000000 */
[C---:B------:R-:W-:Y:S01]  /*1d40*/  FMUL R26, R18.reuse, -2.5 ;  /* 0xc0200000121a7820 */ /* 0x040fe20000400000 */
[----:B------:R-:W-:-:S03]  /*1d50*/  FFMA R61, R18, -2.5, R61 ;  /* 0xc0200000123d7823 */ /* 0x000fc6000000003d */
[----:B------:R-:W-:Y:S01]  /*1d60*/  FFMA R26, R26, 1.5, R27 ;  /* 0x3fc000001a1a7823 */ /* 0x000fe2000000001b */
[C---:B------:R-:W-:Y:S01]  /*1d70*/  FFMA R27, R18.reuse, -2.5, R2 ;  /* 0xc0200000121b7823 */ /* 0x040fe20000000002 */
[C---:B------:R-:W-:Y:S01]  /*1d80*/  FMUL R2, R18.reuse, -1.5 ;  /* 0xbfc0000012027820 */ /* 0x040fe20000400000 */
[C---:B------:R-:W-:Y:S01]  /*1d90*/  FFMA R0, R18.reuse, -2.5, R0 ;  /* 0xc020000012007823 */ /* 0x040fe20000000000 */
[C---:B------:R-:W-:Y:S01]  /*1da0*/  FFMA R59, R18.reuse, -1.5, R59 ;  /* 0xbfc00000123b7823 */ /* 0x040fe2000000003b */
[C---:B------:R-:W-:Y:S01]  /*1db0*/  FFMA R58, R18.reuse, -1.5, R58 ;  /* 0xbfc00000123a7823 */ /* 0x040fe2000000003a */
[--C-:B------:R-:W-:Y:S01]  /*1dc0*/  FADD R39, R39, -R18.reuse ;  /* 0x8000001227277221 */ /* 0x100fe20000000000 */
[----:B------:R-:W-:Y:S01]  /*1dd0*/  FADD R41, R41, -R18 ;  /* 0x8000001229297221 */ /* 0x000fe20000000000 */
[C---:B------:R-:W-:Y:S01]  /*1de0*/  FFMA R45, R18.reuse, -2.5, R45 ;  /* 0xc0200000122d7823 */ /* 0x040fe2000000002d */
[----:B------:R-:W-:Y:S01]  /*1df0*/  FFMA R46, R18, -2.5, R46 ;  /* 0xc0200000122e7823 */ /* 0x000fe2000000002e */
[--C-:B------:R-:W-:Y:S01]  /*1e00*/  FADD R55, R55, -R18.reuse ;  /* 0x8000001237377221 */ /* 0x100fe20000000000 */
[--C-:B------:R-:W-:Y:S01]  /*1e10*/  FADD R43, R43, -R18.reuse ;  /* 0x800000122b2b7221 */ /* 0x100fe20000000000 */
[--C-:B------:R-:W-:Y:S01]  /*1e20*/  FADD R42, R42, -R18.reuse ;  /* 0x800000122a2a7221 */ /* 0x100fe20000000000 */
[--C-:B------:R-:W-:Y:S01]  /*1e30*/  FADD R44, R44, -R18.reuse ;  /* 0x800000122c2c7221 */ /* 0x100fe20000000000 */
[C---:B------:R-:W-:Y:S01]  /*1e40*/  FFMA R47, R18.reuse, -1.5, R47 ;  /* 0xbfc00000122f7823 */ /* 0x040fe2000000002f */
[C---:B------:R-:W-:Y:S01]  /*1e50*/  FFMA R25, R18.reuse, -1.5, R25 ;  /* 0xbfc0000012197823 */ /* 0x040fe20000000019 */
[--C-:B------:R-:W-:Y:S01]  /*1e60*/  FADD R49, R49, -R18.reuse ;  /* 0x8000001231317221 */ /* 0x100fe20000000000 */
[----:B------:R-:W-:Y:S01]  /*1e70*/  FADD R51, R51, -R18 ;  /* 0x8000001233337221 */ /* 0x000fe20000000000 */
[----:B------:R-:W-:Y:S01]  /*1e80*/  FFMA R48, R18, -1.5, R48 ;  /* 0xbfc0000012307823 */ /* 0x000fe20000000030 */
[----:B------:R-:W-:Y:S01]  /*1e90*/  FADD R52, R52, -R18 ;  /* 0x8000001234347221 */ /* 0x000fe20000000000 */
[C---:B------:R-:W-:Y:S01]  /*1ea0*/  FFMA R50, R18.reuse, -1.5, R50 ;  /* 0xbfc0000012327823 */ /* 0x040fe20000000032 */
[C---:B------:R-:W-:Y:S01]  /*1eb0*/  FFMA R57, R18.reuse, -1.5, R57 ;  /* 0xbfc0000012397823 */ /* 0x040fe20000000039 */
[----:B------:R-:W-:Y:S01]  /*1ec0*/  FADD R53, R53, -R18 ;  /* 0x8000001235357221 */ /* 0x000fe20000000000 */
[----:B------:R-:W-:Y:S01]  /*1ed0*/  FMUL R18, R18, 0.5 ;  /* 0x3f00000012127820 */ /* 0x000fe20000400000 */
[----:B------:R-:W-:Y:S01]  /*1ee0*/  FFMA R28, R2, 1.5, R28 ;  /* 0x3fc00000021c7823 */ /* 0x000fe2000000001c */
[----:B------:R-:W-:-:S02]  /*1ef0*/  FADD R2, R24, R24 ;  /* 0x0000001818027221 */ /* 0x000fc40000000000 */
[----:B------:R-:W-:Y:S01]  /*1f00*/  FADD R33, R33, R18 ;  /* 0x0000001221217221 */ /* 0x000fe20000000000 */
[C---:B------:R-:W-:Y:S01]  /*1f10*/  FADD R34, R18.reuse, R34 ;  /* 0x0000002212227221 */ /* 0x040fe20000000000 */
[C---:B------:R-:W-:Y:S01]  /*1f20*/  FADD R35, R18.reuse, R35 ;  /* 0x0000002312237221 */ /* 0x040fe20000000000 */
[C---:B------:R-:W-:Y:S01]  /*1f30*/  FADD R36, R18.reuse, R36 ;  /* 0x0000002412247221 */ /* 0x040fe20000000000 */
[C---:B------:R-:W-:Y:S01]  /*1f40*/  FADD R37, R18.reuse, R37 ;  /* 0x0000002512257221 */ /* 0x040fe20000000000 */
[----:B------:R-:W-:Y:S01]  /*1f50*/  FFMA R38, R18, 1.5, R38 ;  /* 0x3fc0000012267823 */ /* 0x000fe20000000026 */
[----:B------:R-:W-:Y:S01]  /*1f60*/  FADD R57, -R2, R57 ;  /* 0x0000003902397221 */ /* 0x000fe20000000100 */
[----:B------:R-:W-:Y:S01]  /*1f70*/  FADD R53, R53, R2 ;  /* 0x0000000235357221 */ /* 0x000fe20000000000 */
[C---:B------:R-:W-:Y:S01]  /*1f80*/  FFMA R27, R24.reuse, 0.5, R27 ;  /* 0x3f000000181b7823 */ /* 0x040fe2000000001b */
[C---:B------:R-:W-:Y:S01]  /*1f90*/  FFMA R2, R24.reuse, 2.5, R33 ;  /* 0x4020000018027823 */ /* 0x040fe20000000021 */
[C---:B------:R-:W-:Y:S01]  /*1fa0*/  FFMA R18, R24.reuse, -0.5, R49 ;  /* 0xbf00000018127823 */ /* 0x040fe20000000031 */
[----:B------:R-:W-:Y:S01]  /*1fb0*/  FFMA R29, R24, 1.5, R29 ;  /* 0x3fc00000181d7823 */ /* 0x000fe2000000001d */
[----:B------:R-:W-:Y:S01]  /*1fc0*/  FMUL R24, R11, 2.5 ;  /* 0x402000000b187820 */ /* 0x000fe20000400000 */
[C---:B------:R-:W-:Y:S01]  /*1fd0*/  FFMA R26, R23.reuse, -2.5, R26 ;  /* 0xc0200000171a7823 */ /* 0x040fe2000000001a */
[C---:B------:R-:W-:Y:S01]  /*1fe0*/  FFMA R38, R23.reuse, 0.5, R38 ;  /* 0x3f00000017267823 */ /* 0x040fe20000000026 */
[--C-:B------:R-:W-:Y:S01]  /*1ff0*/  FADD R48, R48, -R23.reuse ;  /* 0x8000001730307221 */ /* 0x100fe20000000000 */
[----:B------:R-:W-:Y:S01]  /*2000*/  FADD R50, R50, -R23 ;  /* 0x8000001732327221 */ /* 0x000fe20000000000 */
[----:B------:R-:W-:Y:S01]  /*2010*/  FFMA R28, R23, -1.5, R28 ;  /* 0xbfc00000171c7823 */ /* 0x000fe2000000001c */
[----:B------:R-:W-:-:S04]  /*2020*/  FADD R23, R24, R24 ;  /* 0x0000001818177221 */ /* 0x000fc80000000000 */
[----:B------:R-:W-:Y:S01]  /*2030*/  FADD R36, R36, -R23 ;  /* 0x8000001724247221 */ /* 0x000fe20000000000 */
[C---:B------:R-:W-:Y:S01]  /*2040*/  FMUL R23, R11.reuse, 0.5 ;  /* 0x3f0000000b177820 */ /* 0x040fe20000400000 */
[C---:B------:R-:W-:Y:S01]  /*2050*/  FADD R34, R24.reuse, R34 ;  /* 0x0000002218227221 */ /* 0x040fe20000000000 */
[C---:B------:R-:W-:Y:S01]  /*2060*/  FADD R35, -R24.reuse, R35 ;  /* 0x0000002318237221 */ /* 0x040fe20000000100 */
[C---:B------:R-:W-:Y:S01]  /*2070*/  FFMA R37, R24.reuse, 0.5, R37 ;  /* 0x3f00000018257823 */ /* 0x040fe20000000025 */
[C---:B------:R-:W-:Y:S01]  /*2080*/  FFMA R2, R24.reuse, -1.5, R2 ;  /* 0xbfc0000018027823 */ /* 0x040fe20000000002 */
[----:B------:R-:W-:Y:S01]  /*2090*/  FADD R38, R24, R38 ;  /* 0x0000002618267221 */ /* 0x000fe20000000000 */
[----:B------:R-:W-:Y:S01]  /*20a0*/  FMUL R33, R11, -0.5 ;  /* 0xbf0000000b217820 */ /* 0x000fe20000400000 */
[C---:B------:R-:W-:Y:S01]  /*20b0*/  FADD R24, R23.reuse, R23 ;  /* 0x0000001717187221 */ /* 0x040fe20000000000 */
[C---:B------:R-:W-:Y:S01]  /*20c0*/  FADD R61, R23.reuse, R61 ;  /* 0x0000003d173d7221 */ /* 0x040fe20000000000 */
[----:B------:R-:W-:Y:S01]  /*20d0*/  FADD R0, -R23, R0 ;  /* 0x0000000017007221 */ /* 0x000fe20000000100 */
[----:B------:R-:W-:Y:S01]  /*20e0*/  FADD R49, R33, R33 ;  /* 0x0000002121317221 */ /* 0x000fe20000000000 */
[----:B------:R-:W-:Y:S01]  /*20f0*/  FADD R45, R45, -R24 ;  /* 0x800000182d2d7221 */ /* 0x000fe20000000000 */
[C---:B------:R-:W-:Y:S01]  /*2100*/  FFMA R46, R23.reuse, 0.5, R46 ;  /* 0x3f000000172e7823 */ /* 0x040fe2000000002e */
[C---:B------:R-:W-:Y:S01]  /*2110*/  FADD R42, -R23.reuse, R42 ;  /* 0x0000002a172a7221 */ /* 0x040fe20000000100 */
[C---:B------:R-:W-:Y:S01]  /*2120*/  FADD R41, R23.reuse, R41 ;  /* 0x0000002917297221 */ /* 0x040fe20000000000 */
[C---:B------:R-:W-:Y:S01]  /*2130*/  FADD R26, R23.reuse, R26 ;  /* 0x0000001a171a7221 */ /* 0x040fe20000000000 */
[C---:B------:R-:W-:Y:S01]  /*2140*/  FFMA R27, R23.reuse, -1.5, R27 ;  /* 0xbfc00000171b7823 */ /* 0x040fe2000000001b */
[----:B------:R-:W-:Y:S01]  /*2150*/  FADD R50, -R23, R50 ;  /* 0x0000003217327221 */ /* 0x000fe20000000100 */
[----:B------:R-:W-:Y:S01]  /*2160*/  FADD R24, R11, R11 ;  /* 0x0000000b0b187221 */ /* 0x000fe20000000000 */
[----:B------:R-:W-:Y:S01]  /*2170*/  FMUL R23, R16, 0.5 ;  /* 0x3f00000010177820 */ /* 0x000fe20000400000 */
[----:B------:R-:W-:Y:S01]  /*2180*/  FADD R52, R52, -R49 ;  /* 0x8000003134347221 */ /* 0x000fe20000000000 */
[----:B------:R-:W-:Y:S01]  /*2190*/  FFMA R44, R33, 0.5, R44 ;  /* 0x3f000000212c7823 */ /* 0x000fe2000000002c */
[C---:B------:R-:W-:Y:S01]  /*21a0*/  FADD R32, R24.reuse, R24 ;  /* 0x0000001818207221 */ /* 0x040fe20000000000 */
[C---:B------:R-:W-:Y:S01]  /*21b0*/  FADD R59, -R24.reuse, R59 ;  /* 0x0000003b183b7221 */ /* 0x040fe20000000100 */
[C---:B------:R-:W-:Y:S01]  /*21c0*/  FADD R58, R24.reuse, R58 ;  /* 0x0000003a183a7221 */ /* 0x040fe20000000000 */
[C---:B------:R-:W-:Y:S01]  /*21d0*/  FADD R55, R24.reuse, R55 ;  /* 0x0000003718377221 */ /* 0x040fe20000000000 */
[C---:B------:R-:W-:Y:S01]  /*21e0*/  FADD R39, -R24.reuse, R39 ;  /* 0x0000002718277221 */ /* 0x040fe20000000100 */
[C---:B------:R-:W-:Y:S01]  /*21f0*/  FFMA R43, R24.reuse, 0.5, R43 ;  /* 0x3f000000182b7823 */ /* 0x040fe2000000002b */
[C---:B------:R-:W-:Y:S01]  /*2200*/  FADD R28, -R24.reuse, R28 ;  /* 0x0000001c181c7221 */ /* 0x040fe20000000100 */
[C---:B------:R-:W-:Y:S01]  /*2210*/  FFMA R53, R24.reuse, -1.5, R53 ;  /* 0xbfc0000018357823 */ /* 0x040fe20000000035 */
[----:B------:R-:W-:Y:S01]  /*2220*/  FADD R48, R24, R48 ;  /* 0x0000003018307221 */ /* 0x000fe20000000000 */
[C---:B------:R-:W-:Y:S01]  /*2230*/  FADD R24, R23.reuse, R23 ;  /* 0x0000001717187221 */ /* 0x040fe20000000000 */
[C---:B------:R-:W-:Y:S01]  /*2240*/  FFMA R61, R23.reuse, -2.5, R61 ;  /* 0xc0200000173d7823 */ /* 0x040fe2000000003d */
[C---:B------:R-:W-:Y:S01]  /*2250*/  FFMA R0, R23.reuse, 0.5, R0 ;  /* 0x3f00000017007823 */ /* 0x040fe20000000000 */
[C---:B------:R-:W-:Y:S01]  /*2260*/  FADD R45, -R23.reuse, R45 ;  /* 0x0000002d172d7221 */ /* 0x040fe20000000100 */
[C---:B------:R-:W-:Y:S01]  /*2270*/  FADD R46, -R23.reuse, R46 ;  /* 0x0000002e172e7221 */ /* 0x040fe20000000100 */
[C---:B------:R-:W-:Y:S01]  /*2280*/  FADD R44, R23.reuse, R44 ;  /* 0x0000002c172c7221 */ /* 0x040fe20000000000 */
[C---:B------:R-:W-:Y:S01]  /*2290*/  FADD R52, R23.reuse, R52 ;  /* 0x0000003417347221 */ /* 0x040fe20000000000 */
[----:B------:R-:W-:Y:S01]  /*22a0*/  FFMA R26, R23, -1.5, R26 ;  /* 0xbfc00000171a7823 */ /* 0x000fe2000000001a */
[----:B------:R-:W-:Y:S01]  /*22b0*/  FADD R51, R51, -R32 ;  /* 0x8000002033337221 */ /* 0x000fe20000000000 */
[C---:B------:R-:W-:Y:S01]  /*22c0*/  FMUL R23, R16.reuse, 2.5 ;  /* 0x4020000010177820 */ /* 0x040fe20000400000 */
[----:B------:R-:W-:Y:S01]  /*22d0*/  FMUL R32, R11, -2 ;  /* 0xc00000000b207820 */ /* 0x000fe20000400000 */
[----:B------:R-:W-:Y:S01]  /*22e0*/  FADD R27, R27, -R24 ;  /* 0x800000181b1b7221 */ /* 0x000fe20000000000 */
[----:B------:R-:W-:Y:S01]  /*22f0*/  FMUL R24, R16, -2 ;  /* 0xc000000010187820 */ /* 0x000fe20000400000 */
[----:B------:R-:W-:Y:S01]  /*2300*/  FFMA R18, R33, -1.5, R18 ;  /* 0xbfc0000021127823 */ /* 0x000fe20000000012 */
[C---:B------:R-:W-:Y:S01]  /*2310*/  FADD R33, R23.reuse, R23 ;  /* 0x0000001717217221 */ /* 0x040fe20000000000 */
[C---:B------:R-:W-:Y:S01]  /*2320*/  FFMA R34, R23.reuse, -2.5, R34 ;  /* 0xc020000017227823 */ /* 0x040fe20000000022 */
[C---:B------:R-:W-:Y:S01]  /*2330*/  FFMA R35, R23.reuse, 0.5, R35 ;  /* 0x3f00000017237823 */ /* 0x040fe20000000023 */
[C---:B------:R-:W-:Y:S01]  /*2340*/  FADD R36, -R23.reuse, R36 ;  /* 0x0000002417247221 */ /* 0x040fe20000000100 */
[C---:B------:R-:W-:Y:S01]  /*2350*/  FADD R37, -R23.reuse, R37 ;  /* 0x0000002517257221 */ /* 0x040fe20000000100 */
[----:B------:R-:W-:Y:S01]  /*2360*/  FFMA R38, R23, -1.5, R38 ;  /* 0xbfc0000017267823 */ /* 0x000fe20000000026 */
[C---:B------:R-:W-:Y:S01]  /*2370*/  FADD R40, R32.reuse, R32 ;  /* 0x0000002020287221 */ /* 0x040fe20000000000 */
[C---:B------:R-:W-:Y:S01]  /*2380*/  FFMA R25, R32.reuse, 0.5, R25 ;  /* 0x3f00000020197823 */ /* 0x040fe20000000019 */
[----:B------:R-:W-:Y:S01]  /*2390*/  FFMA R57, R32, -1.5, R57 ;  /* 0xbfc0000020397823 */ /* 0x000fe20000000039 */
[----:B------:R-:W-:Y:S01]  /*23a0*/  FMUL R23, R16, -0.5 ;  /* 0xbf00000010177820 */ /* 0x000fe20000400000 */
[C---:B------:R-:W-:Y:S01]  /*23b0*/  FADD R32, R24.reuse, R24 ;  /* 0x0000001818207221 */ /* 0x040fe20000000000 */
[C---:B------:R-:W-:Y:S01]  /*23c0*/  FFMA R59, R24.reuse, -2.5, R59 ;  /* 0xc0200000183b7823 */ /* 0x040fe2000000003b */
[C---:B------:R-:W-:Y:S01]  /*23d0*/  FFMA R58, R24.reuse, 0.5, R58 ;  /* 0x3f000000183a7823 */ /* 0x040fe2000000003a */
[----:B------:R-:W-:Y:S01]  /*23e0*/  FFMA R28, R24, -1.5, R28 ;  /* 0xbfc00000181c7823 */ /* 0x000fe2000000001c */
[----:B------:R-:W-:Y:S01]  /*23f0*/  FADD R24, R16, R16 ;  /* 0x0000001010187221 */ /* 0x000fe20000000000 */
[----:B------:R-:W-:Y:S01]  /*2400*/  FADD R2, R2, -R33 ;  /* 0x8000002102027221 */ /* 0x000fe20000000000 */
[C---:B------:R-:W-:Y:S01]  /*2410*/  FADD R33, R23.reuse, R23 ;  /* 0x0000001717217221 */ /* 0x040fe20000000000 */
[C---:B------:R-:W-:Y:S01]  /*2420*/  FFMA R42, R23.reuse, -2.5, R42 ;  /* 0xc0200000172a7823 */ /* 0x040fe2000000002a */
[C---:B------:R-:W-:Y:S01]  /*2430*/  FFMA R41, R23.reuse, 0.5, R41 ;  /* 0x3f00000017297823 */ /* 0x040fe20000000029 */
[----:B------:R-:W-:Y:S01]  /*2440*/  FFMA R50, R23, -1.5, R50 ;  /* 0xbfc0000017327823 */ /* 0x000fe20000000032 */
[----:B------:R-:W-:Y:S01]  /*2450*/  FADD R57, R57, -R32 ;  /* 0x8000002039397221 */ /* 0x000fe20000000000 */
[----:B------:R-:W-:Y:S01]  /*2460*/  FMUL R23, R22, 2.5 ;  /* 0x4020000016177820 */ /* 0x000fe20000400000 */
[----:B------:R-:W-:Y:S01]  /*2470*/  FADD R32, R24, R24 ;  /* 0x0000001818207221 */ /* 0x000fe20000000000 */
[----:B------:R-:W-:-:S02]  /*2480*/  FADD R47, R47, -R40 ;  /* 0x800000282f2f7221 */ /* 0x000fc40000000000 */
[C---:B------:R-:W-:Y:S01]  /*2490*/  FFMA R34, R23.reuse, 0.5, R34 ;  /* 0x3f00000017227823 */ /* 0x040fe20000000022 */
[C---:B------:R-:W-:Y:S01]  /*24a0*/  FFMA R35, R23.reuse, 2.5, R35 ;  /* 0x4020000017237823 */ /* 0x040fe20000000023 */
[C---:B------:R-:W-:Y:S01]  /*24b0*/  FFMA R37, R23.reuse, -0.5, R37 ;  /* 0xbf00000017257823 */ /* 0x040fe20000000025 */
[----:B------:R-:W-:Y:S01]  /*24c0*/  FFMA R2, R23, 1.5, R2 ;  /* 0x3fc0000017027823 */ /* 0x000fe20000000002 */
[----:B------:R-:W-:Y:S01]  /*24d0*/  FADD R53, R53, -R32 ;  /* 0x8000002035357221 */ /* 0x000fe20000000000 */
[----:B------:R-:W-:Y:S01]  /*24e0*/  FADD R23, R23, R23 ;  /* 0x0000001717177221 */ /* 0x000fe20000000000 */
[----:B------:R-:W-:Y:S01]  /*24f0*/  FMUL R32, R22, -2 ;  /* 0xc000000016207820 */ /* 0x000fe20000400000 */
[----:B------:R-:W-:Y:S02]  /*2500*/  FADD R47, R24, R47 ;  /* 0x0000002f182f7221 */ /* 0x000fe40000000000 */
[----:B------:R-:W-:Y:S01]  /*2510*/  FADD R36, R36, R23 ;  /* 0x0000001724247221 */ /* 0x000fe20000000000 */
[----:B------:R-:W-:Y:S01]  /*2520*/  FADD R38, -R23, R38 ;  /* 0x0000002617267221 */ /* 0x000fe20000000100 */
[----:B------:R-:W-:Y:S01]  /*2530*/  FADD R23, R32, R32 ;  /* 0x0000002020177221 */ /* 0x000fe20000000000 */
[----:B------:R-:W-:-:S03]  /*2540*/  FADD R18, R18, -R33 ;  /* 0x8000002112127221 */ /* 0x000fc60000000000 */
[----:B------:R-:W-:Y:S01]  /*2550*/  FADD R47, R47, R23 ;  /* 0x000000172f2f7221 */ /* 0x000fe20000000000 */
[----:B------:R-:W-:Y:S01]  /*2560*/  FADD R28, -R23, R28 ;  /* 0x0000001c171c7221 */ /* 0x000fe20000000100 */
[----:B------:R-:W-:Y:S01]  /*2570*/  FMUL R23, R22, -0.5 ;  /* 0xbf00000016177820 */ /* 0x000fe20000400000 */
[C---:B------:R-:W-:Y:S01]  /*2580*/  FFMA R55, R24.reuse, -2.5, R55 ;  /* 0xc020000018377823 */ /* 0x040fe20000000037 */
[C---:B------:R-:W-:Y:S01]  /*2590*/  FFMA R39, R24.reuse, 0.5, R39 ;  /* 0x3f00000018277823 */ /* 0x040fe20000000027 */
[C---:B------:R-:W-:Y:S01]  /*25a0*/  FADD R43, -R24.reuse, R43 ;  /* 0x0000002b182b7221 */ /* 0x040fe20000000100 */
[C---:B------:R-:W-:Y:S01]  /*25b0*/  FADD R25, R24.reuse, R25 ;  /* 0x0000001918197221 */ /* 0x040fe20000000000 */
[C---:B------:R-:W-:Y:S01]  /*25c0*/  FADD R51, -R24.reuse, R51 ;  /* 0x0000003318337221 */ /* 0x040fe20000000100 */
[----:B------:R-:W-:Y:S01]  /*25d0*/  FFMA R48, R24, -1.5, R48 ;  /* 0xbfc0000018307823 */ /* 0x000fe20000000030 */
[----:B------:R-:W-:Y:S01]  /*25e0*/  FMUL R24, R22, 0.5 ;  /* 0x3f00000016187820 */ /* 0x000fe20000400000 */
[C---:B------:R-:W-:Y:S01]  /*25f0*/  FFMA R42, R23.reuse, 0.5, R42 ;  /* 0x3f000000172a7823 */ /* 0x040fe2000000002a */
[C---:B------:R-:W-:Y:S01]  /*2600*/  FFMA R41, R23.reuse, 2.5, R41 ;  /* 0x4020000017297823 */ /* 0x040fe20000000029 */
[C---:B------:R-:W-:Y:S01]  /*2610*/  FFMA R44, R23.reuse, -0.5, R44 ;  /* 0xbf000000172c7823 */ /* 0x040fe2000000002c */
[C---:B------:R-:W-:Y:S01]  /*2620*/  FFMA R18, R23.reuse, 1.5, R18 ;  /* 0x3fc0000017127823 */ /* 0x040fe20000000012 */
[----:B------:R-:W-:Y:S01]  /*2630*/  FADD R23, R23, R23 ;  /* 0x0000001717177221 */ /* 0x000fe20000000000 */
[C---:B------:R-:W-:Y:S01]  /*2640*/  FFMA R61, R24.reuse, 0.5, R61 ;  /* 0x3f000000183d7823 */ /* 0x040fe2000000003d */
[C---:B------:R-:W-:Y:S01]  /*2650*/  FFMA R0, R24.reuse, 2.5, R0 ;  /* 0x4020000018007823 */ /* 0x040fe20000000000 */
[C---:B------:R-:W-:Y:S01]  /*2660*/  FFMA R46, R24.reuse, -0.5, R46 ;  /* 0xbf000000182e7823 */ /* 0x040fe2000000002e */
[C---:B------:R-:W-:Y:S01]  /*2670*/  FFMA R27, R24.reuse, 1.5, R27 ;  /* 0x3fc00000181b7823 */ /* 0x040fe2000000001b */
[----:B------:R-:W-:Y:S01]  /*2680*/  FADD R24, R24, R24 ;  /* 0x0000001818187221 */ /* 0x000fe20000000000 */
[----:B------:R-:W-:Y:S01]  /*2690*/  FMUL R11, R11, 1.5 ;  /* 0x3fc000000b0b7820 */ /* 0x000fe20000400000 */
[----:B------:R-:W-:Y:S01]  /*26a0*/  FADD R52, R52, R23 ;  /* 0x0000001734347221 */ /* 0x000fe20000000000 */
[----:B------:R-:W-:Y:S01]  /*26b0*/  FADD R50, -R23, R50 ;  /* 0x0000003217327221 */ /* 0x000fe20000000100 */
[----:B------:R-:W-:Y:S01]  /*26c0*/  FMUL R23, R16, 1.5 ;  /* 0x3fc0000010177820 */ /* 0x000fe20000400000 */
[----:B------:R-:W-:Y:S01]  /*26d0*/  FADD R45, R45, R24 ;  /* 0x000000182d2d7221 */ /* 0x000fe20000000000 */
[----:B------:R-:W-:Y:S01]  /*26e0*/  FADD R26, -R24, R26 ;  /* 0x0000001a181a7221 */ /* 0x000fe20000000100 */
[----:B------:R-:W-:Y:S01]  /*26f0*/  FADD R24, R22, R22 ;  /* 0x0000001616187221 */ /* 0x000fe20000000000 */
[C---:B------:R-:W-:Y:S01]  /*2700*/  FADD R33, R11.reuse, R11 ;  /* 0x0000000b0b217221 */ /* 0x040fe20000000000 */
[----:B------:R-:W-:Y:S01]  /*2710*/  FFMA R29, R11, -1.5, R29 ;  /* 0xbfc000000b1d7823 */ /* 0x000fe2000000001d */
[----:B------:R-:W-:Y:S01]  /*2720*/  FADD R16, R23, R23 ;  /* 0x0000001717107221 */ /* 0x000fe20000000000 */
[C---:B------:R-:W-:Y:S01]  /*2730*/  FFMA R55, R24.reuse, 0.5, R55 ;  /* 0x3f00000018377823 */ /* 0x040fe20000000037 */
[C---:B------:R-:W-:Y:S01]  /*2740*/  FFMA R39, R24.reuse, 2.5, R39 ;  /* 0x4020000018277823 */ /* 0x040fe20000000027 */
[C---:B------:R-:W-:Y:S01]  /*2750*/  FFMA R43, R24.reuse, -0.5, R43 ;  /* 0xbf000000182b7823 */ /* 0x040fe2000000002b */
[----:B------:R-:W-:Y:S01]  /*2760*/  FFMA R53, R24, 1.5, R53 ;  /* 0x3fc0000018357823 */ /* 0x000fe20000000035 */
[----:B------:R-:W-:Y:S01]  /*2770*/  FADD R56, R56, -R33 ;  /* 0x8000002138387221 */ /* 0x000fe20000000000 */
[----:B------:R-:W-:Y:S01]  /*2780*/  FADD R24, R24, R24 ;  /* 0x0000001818187221 */ /* 0x000fe20000000000 */
[----:B------:R-:W-:Y:S01]  /*2790*/  FADD R33, R29, -R16 ;  /* 0x800000101d217221 */ /* 0x000fe20000000000 */
[----:B------:R-:W-:-:S02]  /*27a0*/  FMUL R29, R14, 0.5 ;  /* 0x3f0000000e1d7820 */ /* 0x000fc40000400000 */
[----:B------:R-:W-:Y:S01]  /*27b0*/  FADD R51, R51, R24 ;  /* 0x0000001833337221 */ /* 0x000fe20000000000 */
[----:B------:R-:W-:Y:S01]  /*27c0*/  FADD R48, -R24, R48 ;  /* 0x0000003018307221 */ /* 0x000fe20000000100 */
[----:B------:R-:W-:Y:S01]  /*27d0*/  FADD R24, R27, R29 ;  /* 0x0000001d1b187221 */ /* 0x000fe20000000000 */
[----:B------:R-:W-:Y:S01]  /*27e0*/  FMUL R27, R14, 2.5 ;  /* 0x402000000e1b7820 */ /* 0x000fe20000400000 */
[----:B------:R-:W-:Y:S01]  /*27f0*/  FMUL R16, R22, 1.5 ;  /* 0x3fc0000016107820 */ /* 0x000fe20000400000 */
[C---:B------:R-:W-:Y:S01]  /*2800*/  FFMA R59, R32.reuse, 0.5, R59 ;  /* 0x3f000000203b7823 */ /* 0x040fe2000000003b */
[C---:B------:R-:W-:Y:S01]  /*2810*/  FFMA R58, R32.reuse, 2.5, R58 ;  /* 0x40200000203a7823 */ /* 0x040fe2000000003a */
[C---:B------:R-:W-:Y:S01]  /*2820*/  FFMA R25, R32.reuse, -0.5, R25 ;  /* 0xbf00000020197823 */ /* 0x040fe20000000019 */
[----:B------:R-:W-:Y:S01]  /*2830*/  FFMA R57, R32, 1.5, R57 ;  /* 0x3fc0000020397823 */ /* 0x000fe20000000039 */
[----:B------:R-:W-:Y:S01]  /*2840*/  FADD R22, R14, R14 ;  /* 0x0000000e0e167221 */ /* 0x000fe20000000000 */
[----:B------:R-:W-:Y:S01]  /*2850*/  FADD R32, R2, R27 ;  /* 0x0000001b02207221 */ /* 0x000fe20000000000 */
[----:B------:R-:W-:Y:S01]  /*2860*/  FFMA R33, R16, 1.5, R33 ;  /* 0x3fc0000010217823 */ /* 0x000fe20000000021 */
[----:B------:R-:W-:Y:S01]  /*2870*/  FMUL R2, R14, 1.5 ;  /* 0x3fc000000e027820 */ /* 0x000fe20000400000 */
[----:B------:R-:W-:Y:S01]  /*2880*/  FADD R18, -R29, R18 ;  /* 0x000000121d127221 */ /* 0x000fe20000000100 */
[----:B------:R-:W-:Y:S01]  /*2890*/  FADD R60, -R22, R57 ;  /* 0x00000039163c7221 */ /* 0x000fe20000000100 */
[----:B------:R-:W-:Y:S01]  /*28a0*/  FADD R40, R53, R22 ;  /* 0x0000001635287221 */ /* 0x000fe20000000000 */
[----:B------:R-:W-:Y:S01]  /*28b0*/  FADD R33, R33, R2 ;  /* 0x0000000221217221 */ /* 0x000fe20000000000 */
[----:B------:R-:W-:Y:S01]  /*28c0*/  FADD R30, R11, R30 ;  /* 0x0000001e0b1e7221 */ /* 0x000fe20000000000 */
[--C-:B------:R-:W-:Y:S01]  /*28d0*/  FADD R24, R24, R21.reuse ;  /* 0x0000001518187221 */ /* 0x100fe20000000000 */
[--C-:B------:R-:W-:Y:S01]  /*28e0*/  FADD R18, R18, R21.reuse ;  /* 0x0000001512127221 */ /* 0x100fe20000000000 */
[--C-:B------:R-:W-:Y:S01]  /*28f0*/  FADD R32, R32, R21.reuse ;  /* 0x0000001520207221 */ /* 0x100fe20000000000 */
[----:B------:R-:W-:Y:S01]  /*2900*/  FFMA R60, R21, 1.5, R60 ;  /* 0x3fc00000153c7823 */ /* 0x000fe2000000003c */
[--C-:B------:R-:W-:Y:S01]  /*2910*/  FADD R40, R40, R21.reuse ;  /* 0x0000001528287221 */ /* 0x100fe20000000000 */
[----:B------:R-:W-:Y:S01]  /*2920*/  FADD R21, R33, R21 ;  /* 0x0000001521157221 */ /* 0x000fe20000000000 */
[C---:B------:R-:W-:Y:S01]  /*2930*/  FADD R31, -R11.reuse, R31 ;  /* 0x0000001f0b1f7221 */ /* 0x040fe20000000100 */
[----:B------:R-:W-:Y:S01]  /*2940*/  FFMA R54, R11, 0.5, R54 ;  /* 0x3f0000000b367823 */ /* 0x000fe20000000036 */
[C---:B------:R-:W-:Y:S01]  /*2950*/  FFMA R33, R23.reuse, -2.5, R30 ;  /* 0xc020000017217823 */ /* 0x040fe2000000001e */
[C---:B------:R-:W-:Y:S01]  /*2960*/  FADD R30, R16.reuse, R16 ;  /* 0x00000010101e7221 */ /* 0x040fe20000000000 */
[C---:B------:R-:W-:Y:S01]  /*2970*/  FADD R53, -R23.reuse, R56 ;  /* 0x0000003817357221 */ /* 0x040fe20000000100 */
[C---:B------:R-:W-:Y:S01]  /*2980*/  FFMA R31, R23.reuse, 0.5, R31 ;  /* 0x3f000000171f7823 */ /* 0x040fe2000000001f */
[----:B------:R-:W-:Y:S01]  /*2990*/  FADD R49, -R23, R54 ;  /* 0x0000003617317221 */ /* 0x000fe20000000100 */
[----:B------:R-:W-:Y:S01]  /*29a0*/  FADD R57, R29, R45 ;  /* 0x0000002d1d397221 */ /* 0x000fe20000000000 */
[----:B------:R-:W-:Y:S01]  /*29b0*/  FADD R45, R27, R36 ;  /* 0x000000241b2d7221 */ /* 0x000fe20000000000 */
[----:B------:R-:W-:Y:S01]  /*29c0*/  FADD R36, R53, R30 ;  /* 0x0000001e35247221 */ /* 0x000fe20000000000 */
[C---:B------:R-:W-:Y:S01]  /*29d0*/  FFMA R33, R16.reuse, 0.5, R33 ;  /* 0x3f00000010217823 */ /* 0x040fe20000000021 */
[C---:B------:R-:W-:Y:S01]  /*29e0*/  FFMA R31, R16.reuse, 2.5, R31 ;  /* 0x40200000101f7823 */ /* 0x040fe2000000001f */
[----:B------:R-:W-:Y:S01]  /*29f0*/  FFMA R49, R16, -0.5, R49 ;  /* 0xbf00000010317823 */ /* 0x000fe20000000031 */
[----:B------:R-:W-:Y:S01]  /*2a00*/  FADD R53, -R29, R52 ;  /* 0x000000341d357221 */ /* 0x000fe20000000100 */
[----:B------:R-:W-:Y:S01]  /*2a10*/  FADD R16, R7, R7 ;  /* 0x0000000707107221 */ /* 0x000fe20000000000 */
[----:B------:R-:W-:Y:S01]  /*2a20*/  FADD R52, R22, R51 ;  /* 0x0000003316347221 */ /* 0x000fe20000000000 */
[----:B------:R-:W-:-:S02]  /*2a30*/  FADD R51, R2, R36 ;  /* 0x0000002402337221 */ /* 0x000fc40000000000 */
[C---:B------:R-:W-:Y:S01]  /*2a40*/  FADD R36, -R16.reuse, R45 ;  /* 0x0000002d10247221 */ /* 0x040fe20000000100 */
[C---:B------:R-:W-:Y:S01]  /*2a50*/  FADD R57, -R16.reuse, R57 ;  /* 0x0000003910397221 */ /* 0x040fe20000000100 */
[C---:B------:R-:W-:Y:S01]  /*2a60*/  FADD R45, -R16.reuse, R52 ;  /* 0x00000034102d7221 */ /* 0x040fe20000000100 */
[----:B------:R-:W-:Y:S01]  /*2a70*/  FADD R53, -R16, R53 ;  /* 0x0000003510357221 */ /* 0x000fe20000000100 */
[----:B------:R-:W-:Y:S01]  /*2a80*/  FADD R51, R51, -R16 ;  /* 0x8000001033337221 */ /* 0x000fe20000000000 */
[C---:B------:R-:W-:Y:S01]  /*2a90*/  FADD R16, R29.reuse, R61 ;  /* 0x0000003d1d107221 */ /* 0x040fe20000000000 */
[C---:B------:R-:W-:Y:S01]  /*2aa0*/  FADD R0, R29.reuse, R0 ;  /* 0x000000001d007221 */ /* 0x040fe20000000000 */
[C---:B------:R-:W-:Y:S01]  /*2ab0*/  FADD R46, R29.reuse, R46 ;  /* 0x0000002e1d2e7221 */ /* 0x040fe20000000000 */
[C---:B------:R-:W-:Y:S01]  /*2ac0*/  FADD R42, -R29.reuse, R42 ;  /* 0x0000002a1d2a7221 */ /* 0x040fe20000000100 */
[C---:B------:R-:W-:Y:S01]  /*2ad0*/  FADD R52, -R29.reuse, R41 ;  /* 0x000000291d347221 */ /* 0x040fe20000000100 */
[C---:B------:R-:W-:Y:S01]  /*2ae0*/  FADD R44, -R29.reuse, R44 ;  /* 0x0000002c1d2c7221 */ /* 0x040fe20000000100 */
[----:B------:R-:W-:Y:S01]  /*2af0*/  FFMA R26, R29, 1.5, R26 ;  /* 0x3fc000001d1a7823 */ /* 0x000fe2000000001a */
[----:B------:R-:W-:Y:S01]  /*2b00*/  FMUL R29, R7, 1.5 ;  /* 0x3fc00000071d7820 */ /* 0x000fe20000400000 */
[----:B------:R-:W-:-:S03]  /*2b10*/  FADD R41, R20, R20 ;  /* 0x0000001414297221 */ /* 0x000fc60000000000 */
[C---:B------:R-:W-:Y:S01]  /*2b20*/  FADD R56, -R29.reuse, R24 ;  /* 0x000000181d387221 */ /* 0x040fe20000000100 */
[C---:B------:R-:W-:Y:S01]  /*2b30*/  FADD R32, -R29.reuse, R32 ;  /* 0x000000201d207221 */ /* 0x040fe20000000100 */
[C---:B------:R-:W-:Y:S01]  /*2b40*/  FADD R24, -R29.reuse, R18 ;  /* 0x000000121d187221 */ /* 0x040fe20000000100 */
[----:B------:R-:W-:Y:S02]  /*2b50*/  FADD R54, -R29, R40 ;  /* 0x000000281d367221 */ /* 0x000fe40000000100 */
[C---:B------:R-:W-:Y:S01]  /*2b60*/  FADD R40, -R41.reuse, R32 ;  /* 0x0000002029287221 */ /* 0x040fe20000000100 */
[C---:B------:R-:W-:Y:S01]  /*2b70*/  FADD R32, -R41.reuse, R24 ;  /* 0x0000001829207221 */ /* 0x040fe20000000100 */
[C---:B------:R-:W-:Y:S02]  /*2b80*/  FADD R24, -R41.reuse, R54 ;  /* 0x0000003629187221 */ /* 0x040fe40000000100 */
[----:B------:R-:W0:Y:S01]  /*2b90*/  S2R R54, SR_TID.X ;  /* 0x0000000000367919 */ /* 0x000e220000002100 */
[----:B------:R-:W-:Y:S01]  /*2ba0*/  FADD R18, -R41, R56 ;  /* 0x0000003829127221 */ /* 0x000fe20000000100 */
[----:B------:R-:W-:Y:S01]  /*2bb0*/  FADD R56, R21, -R29 ;  /* 0x8000001d15387221 */ /* 0x000fe20000000000 */
[----:B------:R-:W-:-:S03]  /*2bc0*/  FADD R34, R27, R34 ;  /* 0x000000221b227221 */ /* 0x000fc60000000000 */
[----:B------:R-:W-:Y:S01]  /*2bd0*/  FADD R21, R56, -R41 ;  /* 0x8000002938157221 */ /* 0x000fe20000000000 */
[--C-:B------:R-:W-:Y:S01]  /*2be0*/  FADD R41, R16, R7.reuse ;  /* 0x0000000710297221 */ /* 0x100fe20000000000 */
[--C-:B------:R-:W-:Y:S01]  /*2bf0*/  FADD R16, R34, R7.reuse ;  /* 0x0000000722107221 */ /* 0x100fe20000000000 */
[----:B------:R-:W-:-:S03]  /*2c00*/  FADD R61, R0, -R7 ;  /* 0x80000007003d7221 */ /* 0x000fc60000000000 */
[C---:B------:R-:W-:Y:S01]  /*2c10*/  FFMA R16, R20.reuse, -2.5, R16 ;  /* 0xc020000014107823 */ /* 0x040fe20000000010 */
[C---:B------:R-:W-:Y:S01]  /*2c20*/  FFMA R0, R20.reuse, -2.5, R41 ;  /* 0xc020000014007823 */ /* 0x040fe20000000029 */
[----:B------:R-:W-:Y:S01]  /*2c30*/  MOV R56, 0x4 ;  /* 0x0000000400387802 */ /* 0x000fe20000000f00 */
[----:B------:R-:W-:Y:S02]  /*2c40*/  FFMA R34, R20, 0.5, R61 ;  /* 0x3f00000014227823 */ /* 0x000fe4000000003d */
[----:B------:R-:W-:Y:S01]  /*2c50*/  FFMA R0, R19, 0.5, R0 ;  /* 0x3f00000013007823 */ /* 0x000fe20000000000 */
[----:B0-----:R-:W-:Y:S01]  /*2c60*/  LEA R17, R17, R54, 0x7 ;  /* 0x0000003611117211 */ /* 0x001fe200078e38ff */
[C---:B------:R-:W-:Y:S01]  /*2c70*/  FFMA R54, R19.reuse, 0.5, R16 ;  /* 0x3f00000013367823 */ /* 0x040fe20000000010 */
[----:B------:R-:W-:-:S03]  /*2c80*/  FFMA R34, R19, 2.5, R34 ;  /* 0x4020000013227823 */ /* 0x000fc60000000022 */
[----:B------:R-:W-:Y:S01]  /*2c90*/  IMAD.WIDE R16, R17, R56, c[0x0][0x160] ;  /* 0x0000580011107625 */ /* 0x000fe200078e0238 */
[--C-:B------:R-:W-:Y:S01]  /*2ca0*/  FADD R54, R54, R5.reuse ;  /* 0x0000000536367221 */ /* 0x100fe20000000000 */
[----:B------:R-:W-:Y:S01]  /*2cb0*/  FADD R41, R0, R5 ;  /* 0x0000000500297221 */ /* 0x000fe20000000000 */
[----:B------:R-:W-:Y:S01]  /*2cc0*/  FADD R31, R2, R31 ;  /* 0x0000001f021f7221 */ /* 0x000fe20000000000 */
[----:B------:R-:W-:Y:S01]  /*2cd0*/  FADD R61, R34, R5 ;  /* 0x00000005223d7221 */ /* 0x000fe20000000000 */
[C---:B------:R-:W-:Y:S01]  /*2ce0*/  FADD R35, R27.reuse, R35 ;  /* 0x000000231b237221 */ /* 0x040fe20000000000 */
[----:B------:R0:W-:Y:S01]  /*2cf0*/  STG.E [R16.64+0x9f400], R54 ;  /* 0x09f4003610007986 */ /* 0x0001e2000c101904 */
[C---:B------:R-:W-:Y:S01]  /*2d00*/  FADD R34, R27.reuse, R37 ;  /* 0x000000251b227221 */ /* 0x040fe20000000000 */
[----:B------:R-:W-:Y:S01]  /*2d10*/  FFMA R38, R27, 1.5, R38 ;  /* 0x3fc000001b267823 */ /* 0x000fe20000000026 */
[C---:B------:R-:W-:Y:S01]  /*2d20*/  FADD R56, R22.reuse, R39 ;  /* 0x0000002716387221 */ /* 0x040fe20000000000 */
[----:B------:R-:W-:Y:S01]  /*2d30*/  FADD R0, -R22, R47 ;  /* 0x0000002f16007221 */ /* 0x000fe20000000100 */
[----:B------:R-:W-:Y:S01]  /*2d40*/  FADD R27, R29, R29 ;  /* 0x0000001d1d1b7221 */ /* 0x000fe20000000000 */
[--C-:B------:R-:W-:Y:S01]  /*2d50*/  FADD R39, R42, R7.reuse ;  /* 0x000000072a277221 */ /* 0x100fe20000000000 */
[----:B------:R-:W-:Y:S01]  /*2d60*/  FADD R37, R52, -R7 ;  /* 0x8000000734257221 */ /* 0x000fe20000000000 */
[----:B------:R1:W-:Y:S01]  /*2d70*/  STG.E [R16.64+0x55c00], R41 ;  /* 0x055c002910007986 */ /* 0x0003e2000c101904 */
[----:B------:R-:W-:Y:S01]  /*2d80*/  FADD R43, R22, R43 ;  /* 0x0000002b162b7221 */ /* 0x000fe20000000000 */
[----:B------:R-:W-:Y:S01]  /*2d90*/  FADD R33, R2, R33 ;  /* 0x0000002102217221 */ /* 0x000fe20000000000 */
[----:B0-----:R-:W-:Y:S01]  /*2da0*/  FADD R54, R22, R55 ;  /* 0x0000003716367221 */ /* 0x001fe20000000000 */
[----:B------:R-:W-:Y:S01]  /*2db0*/  FADD R49, R2, R49 ;  /* 0x0000003102317221 */ /* 0x000fe20000000000 */
[--C-:B------:R-:W-:Y:S01]  /*2dc0*/  FADD R31, R31, -R7.reuse ;  /* 0x800000071f1f7221 */ /* 0x100fe20000000000 */
[----:B------:R0:W-:Y:S01]  /*2dd0*/  STG.E [R16.64+0x62000], R61 ;  /* 0x0620003d10007986 */ /* 0x0001e2000c101904 */
[----:B------:R-:W-:Y:S01]  /*2de0*/  FADD R55, R54, R7 ;  /* 0x0000000736377221 */ /* 0x000fe20000000000 */
[----:B------:R-:W-:Y:S01]  /*2df0*/  FADD R0, R0, -R27 ;  /* 0x8000001b00007221 */ /* 0x000fe20000000000 */
[C---:B------:R-:W-:Y:S01]  /*2e00*/  FFMA R54, R20.reuse, -2.5, R39 ;  /* 0xc020000014367823 */ /* 0x040fe20000000027 */
[----:B-1----:R-:W-:Y:S01]  /*2e10*/  FADD R41, R35, -R7 ;  /* 0x8000000723297221 */ /* 0x002fe20000000000 */
[C---:B------:R-:W-:Y:S01]  /*2e20*/  FFMA R35, R7.reuse, 0.5, R44 ;  /* 0x3f00000007237823 */ /* 0x040fe2000000002c */
[----:B------:R-:W-:Y:S01]  /*2e30*/  FFMA R44, R20, 0.5, R37 ;  /* 0x3f000000142c7823 */ /* 0x000fe20000000025 */
[C---:B------:R-:W-:Y:S01]  /*2e40*/  FFMA R27, R7.reuse, 0.5, R46 ;  /* 0x3f000000071b7823 */ /* 0x040fe2000000002e */
[C---:B------:R-:W-:Y:S01]  /*2e50*/  FFMA R47, R7.reuse, 0.5, R34 ;  /* 0x3f000000072f7823 */ /* 0x040fe20000000022 */
[----:B------:R-:W-:Y:S01]  /*2e60*/  FFMA R43, R7, 0.5, R43 ;  /* 0x3f000000072b7823 */ /* 0x000fe2000000002b */
[--C-:B------:R-:W-:Y:S01]  /*2e70*/  FADD R33, R33, R7.reuse ;  /* 0x0000000721217221 */ /* 0x100fe20000000000 */
[----:B0-----:R-:W-:Y:S01]  /*2e80*/  FADD R61, R56, -R7 ;  /* 0x80000007383d7221 */ /* 0x001fe20000000000 */
[----:B------:R-:W-:Y:S01]  /*2e90*/  FFMA R39, R7, 0.5, R49 ;  /* 0x3f00000007277823 */ /* 0x000fe20000000031 */
[C---:B------:R-:W-:Y:S01]  /*2ea0*/  FFMA R37, R20.reuse, 0.5, R31 ;  /* 0x3f00000014257823 */ /* 0x040fe2000000001f */
[C---:B------:R-:W-:Y:S01]  /*2eb0*/  FMUL R31, R20.reuse, 1.5 ;  /* 0x3fc00000141f7820 */ /* 0x040fe20000400000 */
[C---:B------:R-:W-:Y:S01]  /*2ec0*/  FFMA R42, R20.reuse, 0.5, R41 ;  /* 0x3f000000142a7823 */ /* 0x040fe20000000029 */
[--C-:B------:R-:W-:Y:S01]  /*2ed0*/  FADD R27, R27, -R20.reuse ;  /* 0x800000141b1b7221 */ /* 0x100fe20000000000 */
[--C-:B------:R-:W-:Y:S01]  /*2ee0*/  FADD R56, R47, -R20.reuse ;  /* 0x800000142f387221 */ /* 0x100fe20000000000 */
[C---:B------:R-:W-:Y:S01]  /*2ef0*/  FFMA R34, R20.reuse, -2.5, R55 ;  /* 0xc020000014227823 */ /* 0x040fe20000000037 */
[----:B------:R-:W-:Y:S01]  /*2f00*/  FFMA R46, R20, 0.5, R61 ;  /* 0x3f000000142e7823 */ /* 0x000fe2000000003d */
[--C-:B------:R-:W-:Y:S01]  /*2f10*/  FADD R52, R43, -R20.reuse ;  /* 0x800000142b347221 */ /* 0x100fe20000000000 */
[--C-:B------:R-:W-:Y:S01]  /*2f20*/  FADD R57, R57, -R20.reuse ;  /* 0x8000001439397221 */ /* 0x100fe20000000000 */
[--C-:B------:R-:W-:Y:S01]  /*2f30*/  FADD R36, R36, -R20.reuse ;  /* 0x8000001424247221 */ /* 0x100fe20000000000 */
[--C-:B------:R-:W-:Y:S01]  /*2f40*/  FADD R35, R35, -R20.reuse ;  /* 0x8000001423237221 */ /* 0x100fe20000000000 */
[--C-:B------:R-:W-:Y:S01]  /*2f50*/  FADD R45, R45, -R20.reuse ;  /* 0x800000142d2d7221 */ /* 0x100fe20000000000 */
[--C-:B------:R-:W-:Y:S01]  /*2f60*/  FADD R53, R53, -R20.reuse ;  /* 0x8000001435357221 */ /* 0x100fe20000000000 */
[----:B------:R-:W-:Y:S01]  /*2f70*/  FFMA R41, R20, -2.5, R33 ;  /* 0xc020000014297823 */ /* 0x000fe20000000021 */
[--C-:B------:R-:W-:Y:S01]  /*2f80*/  FADD R39, R39, -R20.reuse ;  /* 0x8000001427277221 */ /* 0x100fe20000000000 */
[----:B------:R-:W-:Y:S01]  /*2f90*/  FADD R51, R51, -R20 ;  /* 0x8000001433337221 */ /* 0x000fe20000000000 */
[----:B------:R-:W-:Y:S01]  /*2fa0*/  FFMA R33, R29, -1.5, R60 ;  /* 0xbfc000001d217823 */ /* 0x000fe2000000003c */
[----:B------:R-:W-:-:S04]  /*2fb0*/  FADD R20, R31, R31 ;  /* 0x0000001f1f147221 */ /* 0x000fc80000000000 */
[----:B------:R-:W-:Y:S01]  /*2fc0*/  FADD R33, R33, -R20 ;  /* 0x8000001421217221 */ /* 0x000fe20000000000 */
[C---:B------:R-:W-:Y:S01]  /*2fd0*/  FADD R20, R19.reuse, R19 ;  /* 0x0000001313147221 */ /* 0x040fe20000000000 */
[----:B------:R-:W-:-:S03]  /*2fe0*/  FFMA R34, R19, 0.5, R34 ;  /* 0x3f00000013227823 */ /* 0x000fc60000000022 */
[C---:B------:R-:W-:Y:S01]  /*2ff0*/  FADD R36, R20.reuse, R36 ;  /* 0x0000002414247221 */ /* 0x040fe20000000000 */
[C---:B------:R-:W-:Y:S01]  /*3000*/  FFMA R43, R19.reuse, 2.5, R42 ;  /* 0x40200000132b7823 */ /* 0x040fe2000000002a */
[----:B------:R-:W-:Y:S01]  /*3010*/  FADD R42, R20, R57 ;  /* 0x00000039142a7221 */ /* 0x000fe20000000000 */
[--C-:B------:R-:W-:Y:S01]  /*3020*/  FADD R57, R34, R5.reuse ;  /* 0x0000000522397221 */ /* 0x100fe20000000000 */
[----:B------:R-:W-:Y:S01]  /*3030*/  FADD R49, R36, R5 ;  /* 0x0000000524317221 */ /* 0x000fe20000000000 */
[C---:B------:R-:W-:Y:S01]  /*3040*/  FFMA R34, R19.reuse, 2.5, R44 ;  /* 0x4020000013227823 */ /* 0x040fe2000000002c */
[C---:B------:R-:W-:Y:S01]  /*3050*/  FFMA R36, R19.reuse, -0.5, R35 ;  /* 0xbf00000013247823 */ /* 0x040fe20000000023 */
[----:B------:R-:W-:Y:S01]  /*3060*/  FFMA R60, R19, -0.5, R27 ;  /* 0xbf000000133c7823 */ /* 0x000fe2000000001b */
[--C-:B------:R-:W-:Y:S01]  /*3070*/  FADD R27, R42, R5.reuse ;  /* 0x000000052a1b7221 */ /* 0x100fe20000000000 */
[----:B------:R0:W-:Y:S01]  /*3080*/  STG.E [R16.64+0xb7c00], R49 ;  /* 0x0b7c003110007986 */ /* 0x0001e2000c101904 */
[----:B------:R-:W-:Y:S01]  /*3090*/  FADD R35, R34, R5 ;  /* 0x0000000522237221 */ /* 0x000fe20000000000 */
[----:B------:R-:W-:Y:S01]  /*30a0*/  FADD R12, R11, R12 ;  /* 0x0000000c0b0c7221 */ /* 0x000fe20000000000 */
[C---:B------:R-:W-:Y:S01]  /*30b0*/  FFMA R56, R19.reuse, -0.5, R56 ;  /* 0xbf00000013387823 */ /* 0x040fe20000000038 */
[C---:B------:R-:W-:Y:S01]  /*30c0*/  FFMA R46, R19.reuse, 2.5, R46 ;  /* 0x40200000132e7823 */ /* 0x040fe2000000002e */
[C---:B------:R-:W-:Y:S01]  /*30d0*/  FFMA R52, R19.reuse, -0.5, R52 ;  /* 0xbf00000013347823 */ /* 0x040fe20000000034 */
[C---:B------:R-:W-:Y:S01]  /*30e0*/  FFMA R54, R19.reuse, 0.5, R54 ;  /* 0x3f00000013367823 */ /* 0x040fe20000000036 */
[C---:B------:R-:W-:Y:S01]  /*30f0*/  FFMA R34, R19.reuse, 0.5, R41 ;  /* 0x3f00000013227823 */ /* 0x040fe20000000029 */
[C---:B------:R-:W-:Y:S01]  /*3100*/  FFMA R42, R19.reuse, -0.5, R39 ;  /* 0xbf000000132a7823 */ /* 0x040fe20000000027 */
[----:B------:R-:W-:Y:S01]  /*3110*/  FMUL R11, R14, -2 ;  /* 0xc00000000e0b7820 */ /* 0x000fe20000400000 */
[----:B0-----:R-:W-:Y:S01]  /*3120*/  FADD R49, R36, R5 ;  /* 0x0000000524317221 */ /* 0x001fe20000000000 */
[C---:B------:R-:W-:Y:S01]  /*3130*/  FFMA R36, R19.reuse, 2.5, R37 ;  /* 0x4020000013247823 */ /* 0x040fe20000000025 */
[----:B------:R-:W-:Y:S01]  /*3140*/  FMUL R19, R19, 1.5 ;  /* 0x3fc0000013137820 */ /* 0x000fe20000400000 */
[----:B------:R-:W-:Y:S01]  /*3150*/  FFMA R28, R11, 1.5, R28 ;  /* 0x3fc000000b1c7823 */ /* 0x000fe2000000001c */
[----:B------:R-:W-:Y:S01]  /*3160*/  FFMA R23, R23, -1.5, R12 ;  /* 0xbfc0000017177823 */ /* 0x000fe2000000000c */
[----:B------:R-:W-:Y:S01]  /*3170*/  FMUL R11, R14, -0.5 ;  /* 0xbf0000000e0b7820 */ /* 0x000fe20000400000 */
[----:B------:R-:W-:Y:S01]  /*3180*/  FADD R18, R19, R18 ;  /* 0x0000001213127221 */ /* 0x000fe20000000000 */
[----:B------:R0:W-:Y:S01]  /*3190*/  STG.E [R16.64+0x6e400], R27 ;  /* 0x06e4001b10007986 */ /* 0x0001e2000c101904 */
[C---:B------:R-:W-:Y:S01]  /*31a0*/  FADD R12, -R22.reuse, R59 ;  /* 0x0000003b160c7221 */ /* 0x040fe20000000100 */
[C---:B------:R-:W-:Y:S01]  /*31b0*/  FADD R58, -R22.reuse, R58 ;  /* 0x0000003a163a7221 */ /* 0x040fe20000000100 */
[----:B------:R-:W-:Y:S01]  /*31c0*/  FADD R14, -R22, R25 ;  /* 0x00000019160e7221 */ /* 0x000fe20000000100 */
[----:B------:R-:W-:Y:S01]  /*31d0*/  FADD R37, R18, R5 ;  /* 0x0000000512257221 */ /* 0x000fe20000000000 */
[----:B------:R-:W-:Y:S01]  /*31e0*/  FFMA R50, R11, 1.5, R50 ;  /* 0x3fc000000b327823 */ /* 0x000fe20000000032 */
[----:B------:R-:W-:Y:S01]  /*31f0*/  FADD R23, -R30, R23 ;  /* 0x000000171e177221 */ /* 0x000fe20000000100 */
[----:B------:R-:W-:Y:S01]  /*3200*/  FADD R18, R21, R19 ;  /* 0x0000001315127221 */ /* 0x000fe20000000000 */
[----:B--2---:R-:W-:Y:S01]  /*3210*/  FADD R11, R15, R15 ;  /* 0x0000000f0f0b7221 */ /* 0x004fe20000000000 */
[----:B0-----:R-:W-:Y:S01]  /*3220*/  FADD R27, R52, R5 ;  /* 0x00000005341b7221 */ /* 0x001fe20000000000 */
[C---:B------:R-:W-:Y:S01]  /*3230*/  FADD R12, R29.reuse, R12 ;  /* 0x0000000c1d0c7221 */ /* 0x040fe20000000000 */
[C---:B------:R-:W-:Y:S01]  /*3240*/  FADD R58, -R29.reuse, R58 ;  /* 0x0000003a1d3a7221 */ /* 0x040fe20000000100 */
[----:B------:R-:W-:Y:S01]  /*3250*/  FFMA R14, R29, 0.5, R14 ;  /* 0x3f0000001d0e7823 */ /* 0x000fe2000000000e */
[----:B------:R-:W-:Y:S01]  /*3260*/  FFMA R48, R22, 1.5, R48 ;  /* 0x3fc0000016307823 */ /* 0x000fe20000000030 */
[----:B------:R0:W-:Y:S01]  /*3270*/  STG.E [R16.64+0x10d800], R27 ;  /* 0x10d8001b10007986 */ /* 0x0001e2000c101904 */
[----:B------:R-:W-:Y:S01]  /*3280*/  FFMA R2, R2, 1.5, R23 ;  /* 0x3fc0000002027823 */ /* 0x000fe20000000017 */
[--C-:B------:R-:W-:Y:S01]  /*3290*/  FADD R47, R43, R5.reuse ;  /* 0x000000052b2f7221 */ /* 0x100fe20000000000 */
[--C-:B------:R-:W-:Y:S01]  /*32a0*/  FADD R21, R18, R5.reuse ;  /* 0x0000000512157221 */ /* 0x100fe20000000000 */
[----:B------:R-:W-:Y:S01]  /*32b0*/  FADD R28, -R11, R28 ;  /* 0x0000001c0b1c7221 */ /* 0x000fe20000000100 */
[----:B------:R-:W-:Y:S01]  /*32c0*/  FFMA R26, R15, 0.5, R26 ;  /* 0x3f0000000f1a7823 */ /* 0x000fe2000000001a */
[--C-:B------:R-:W-:Y:S01]  /*32d0*/  FADD R43, R60, R5.reuse ;  /* 0x000000053c2b7221 */ /* 0x100fe20000000000 */
[----:B------:R-:W-:Y:S01]  /*32e0*/  FADD R32, R19, R32 ;  /* 0x0000002013207221 */ /* 0x000fe20000000000 */
[C---:B------:R-:W-:Y:S01]  /*32f0*/  FFMA R12, R31.reuse, -2.5, R12 ;  /* 0xc02000001f0c7823 */ /* 0x040fe2000000000c */
[C---:B------:R-:W-:Y:S01]  /*3300*/  FFMA R58, R31.reuse, 0.5, R58 ;  /* 0x3f0000001f3a7823 */ /* 0x040fe2000000003a */
[----:B------:R-:W-:Y:S01]  /*3310*/  FADD R14, -R31, R14 ;  /* 0x0000000e1f0e7221 */ /* 0x000fe20000000100 */
[----:B0-----:R-:W-:Y:S01]  /*3320*/  FADD R27, R34, R5 ;  /* 0x00000005221b7221 */ /* 0x001fe20000000000 */
[----:B------:R-:W-:Y:S01]  /*3330*/  FADD R48, R48, R11 ;  /* 0x0000000b30307221 */ /* 0x000fe20000000000 */
[C---:B------:R-:W-:Y:S01]  /*3340*/  FFMA R38, R15.reuse, 2.5, R38 ;  /* 0x402000000f267823 */ /* 0x040fe20000000026 */
[C---:B------:R-:W-:Y:S01]  /*3350*/  FFMA R50, R15.reuse, -0.5, R50 ;  /* 0xbf0000000f327823 */ /* 0x040fe20000000032 */
[----:B------:R-:W-:Y:S01]  /*3360*/  FFMA R2, R15, 1.5, R2 ;  /* 0x3fc000000f027823 */ /* 0x000fe20000000002 */
[----:B------:R-:W-:Y:S01]  /*3370*/  FADD R44, R20, R45 ;  /* 0x0000002d142c7221 */ /* 0x000fe20000000000 */
[----:B------:R-:W-:Y:S01]  /*3380*/  FADD R28, R29, R28 ;  /* 0x0000001c1d1c7221 */ /* 0x000fe20000000000 */
[----:B------:R-:W-:Y:S01]  /*3390*/  FADD R26, R26, R7 ;  /* 0x000000071a1a7221 */ /* 0x000fe20000000000 */
[----:B------:R-:W-:Y:S01]  /*33a0*/  FADD R45, R32, R5 ;  /* 0x00000005202d7221 */ /* 0x000fe20000000000 */
[----:B------:R0:W-:Y:S01]  /*33b0*/  STG.E [R16.64+0xc400], R27 ;  /* 0x00c4001b10007986 */ /* 0x0001e2000c101904 */
[C---:B------:R-:W-:Y:S01]  /*33c0*/  FADD R40, R19.reuse, R40 ;  /* 0x0000002813287221 */ /* 0x040fe20000000000 */
[C---:B------:R-:W-:Y:S01]  /*33d0*/  FADD R32, R19.reuse, R24 ;  /* 0x0000001813207221 */ /* 0x040fe20000000000 */
[C---:B------:R-:W-:Y:S01]  /*33e0*/  FFMA R25, R19.reuse, 2.5, R58 ;  /* 0x4020000013197823 */ /* 0x040fe2000000003a */
[----:B------:R1:W-:Y:S01]  /*33f0*/  STG.E [R16.64], R21 ;  /* 0x0000001510007986 */ /* 0x0003e2000c101904 */
[----:B------:R-:W-:Y:S01]  /*3400*/  FFMA R33, R19, 1.5, R33 ;  /* 0x3fc0000013217823 */ /* 0x000fe20000000021 */
[----:B------:R-:W-:Y:S01]  /*3410*/  FADD R0, -R31, R0 ;  /* 0x000000001f007221 */ /* 0x000fe20000000100 */
[--C-:B------:R-:W-:Y:S01]  /*3420*/  FADD R38, R38, R7.reuse ;  /* 0x0000000726267221 */ /* 0x100fe20000000000 */
[----:B------:R2:W-:Y:S01]  /*3430*/  STG.E [R16.64+0x7a800], R43 ;  /* 0x07a8002b10007986 */ /* 0x0005e2000c101904 */
[--C-:B------:R-:W-:Y:S01]  /*3440*/  FADD R48, R48, R7.reuse ;  /* 0x0000000730307221 */ /* 0x100fe20000000000 */
[--C-:B------:R-:W-:Y:S01]  /*3450*/  FADD R50, R50, R7.reuse ;  /* 0x0000000732327221 */ /* 0x100fe20000000000 */
[----:B------:R-:W-:Y:S01]  /*3460*/  FADD R2, R2, R7 ;  /* 0x0000000702027221 */ /* 0x000fe20000000000 */
[----:B0-----:R-:W-:Y:S01]  /*3470*/  FFMA R27, R19, -0.5, R14 ;  /* 0xbf000000131b7823 */ /* 0x001fe2000000000e */
[----:B------:R0:W-:Y:S01]  /*3480*/  STG.E [R16.64+0xab800], R47 ;  /* 0x0ab8002f10007986 */ /* 0x0001e2000c101904 */
[----:B------:R-:W-:Y:S01]  /*3490*/  FFMA R28, R31, -1.5, R28 ;  /* 0xbfc000001f1c7823 */ /* 0x000fe2000000001c */
[C---:B-1----:R-:W-:Y:S01]  /*34a0*/  FFMA R21, R19.reuse, 0.5, R12 ;  /* 0x3f00000013157823 */ /* 0x042fe2000000000c */
[----:B------:R-:W-:Y:S01]  /*34b0*/  FADD R19, R19, R19 ;  /* 0x0000001313137221 */ /* 0x000fe20000000000 */
[----:B------:R-:W-:Y:S01]  /*34c0*/  FADD R7, -R31, R26 ;  /* 0x0000001a1f077221 */ /* 0x000fe20000000100 */
[----:B--2---:R-:W-:-:S02]  /*34d0*/  FADD R43, R54, R5 ;  /* 0x00000005362b7221 */ /* 0x004fc40000000000 */
[----:B------:R-:W-:Y:S01]  /*34e0*/  FADD R23, R0, R19 ;  /* 0x0000001300177221 */ /* 0x000fe20000000000 */
[----:B0-----:R-:W-:Y:S01]  /*34f0*/  FADD R47, R46, R5 ;  /* 0x000000052e2f7221 */ /* 0x001fe20000000000 */
[C---:B------:R-:W-:Y:S01]  /*3500*/  FADD R46, R20.reuse, R53 ;  /* 0x00000035142e7221 */ /* 0x040fe20000000000 */
[----:B------:R0:W-:Y:S01]  /*3510*/  STG.E [R16.64+0x132400], R43 ;  /* 0x1324002b10007986 */ /* 0x0001e2000c101904 */
[----:B------:R-:W-:Y:S01]  /*3520*/  FADD R29, -R19, R28 ;  /* 0x0000001c131d7221 */ /* 0x000fe20000000100 */
[----:B------:R-:W-:Y:S01]  /*3530*/  FMUL R0, R5, 1.5 ;  /* 0x3fc0000005007820 */ /* 0x000fe20000400000 */
[----:B------:R-:W-:Y:S01]  /*3540*/  FADD R7, -R20, R7 ;  /* 0x0000000714077221 */ /* 0x000fe20000000100 */
[----:B------:R-:W-:Y:S01]  /*3550*/  FADD R39, R44, R5 ;  /* 0x000000052c277221 */ /* 0x000fe20000000000 */
[C---:B------:R-:W-:Y:S01]  /*3560*/  FADD R11, -R31.reuse, R38 ;  /* 0x000000261f0b7221 */ /* 0x040fe20000000100 */
[C---:B------:R-:W-:Y:S01]  /*3570*/  FADD R15, -R31.reuse, R48 ;  /* 0x000000301f0f7221 */ /* 0x040fe20000000100 */
[----:B------:R-:W-:Y:S01]  /*3580*/  FADD R19, -R31, R50 ;  /* 0x000000321f137221 */ /* 0x000fe20000000100 */
[----:B------:R-:W-:Y:S01]  /*3590*/  FADD R31, R2, -R31 ;  /* 0x8000001f021f7221 */ /* 0x000fe20000000000 */
[----:B------:R-:W-:Y:S01]  /*35a0*/  FADD R24, R51, R20 ;  /* 0x0000001433187221 */ /* 0x000fe20000000000 */
[----:B0-----:R-:W-:Y:S01]  /*35b0*/  FADD R43, R46, R5 ;  /* 0x000000052e2b7221 */ /* 0x001fe20000000000 */
[----:B------:R-:W-:Y:S01]  /*35c0*/  FADD R2, R0, R7 ;  /* 0x0000000700027221 */ /* 0x000fe20000000000 */
[C---:B------:R-:W-:Y:S01]  /*35d0*/  FADD R11, -R20.reuse, R11 ;  /* 0x0000000b140b7221 */ /* 0x040fe20000000100 */
[C---:B------:R-:W-:Y:S01]  /*35e0*/  FADD R15, -R20.reuse, R15 ;  /* 0x0000000f140f7221 */ /* 0x040fe20000000100 */
[C---:B------:R-:W-:Y:S01]  /*35f0*/  FADD R19, -R20.reuse, R19 ;  /* 0x0000001314137221 */ /* 0x040fe20000000100 */
[----:B------:R0:W-:Y:S01]  /*3600*/  STG.E [R16.64+0x13e800], R35 ;  /* 0x13e8002310007986 */ /* 0x0001e2000c101904 */
[----:B------:R-:W-:Y:S01]  /*3610*/  FADD R31, -R20, R31 ;  /* 0x0000001f141f7221 */ /* 0x000fe20000000100 */
[--C-:B------:R-:W-:Y:S01]  /*3620*/  FADD R55, R56, R5.reuse ;  /* 0x0000000538377221 */ /* 0x100fe20000000000 */
[----:B------:R-:W-:Y:S01]  /*3630*/  FADD R41, R40, R5 ;  /* 0x0000000528297221 */ /* 0x000fe20000000000 */
[----:B------:R1:W-:Y:S01]  /*3640*/  STG.E [R16.64+0x101400], R39 ;  /* 0x1014002710007986 */ /* 0x0003e2000c101904 */
[----:B------:R-:W-:-:S03]  /*3650*/  FADD R21, R0, R21 ;  /* 0x0000001500157221 */ /* 0x000fc60000000000 */
[----:B------:R2:W-:Y:S01]  /*3660*/  STG.E [R16.64+0x14ac00], R43 ;  /* 0x14ac002b10007986 */ /* 0x0005e2000c101904 */
[----:B------:R-:W-:-:S03]  /*3670*/  FADD R25, R0, R25 ;  /* 0x0000001900197221 */ /* 0x000fc60000000000 */
[----:B------:R5:W-:Y:S01]  /*3680*/  STG.E [R16.64+0x49800], R37 ;  /* 0x0498002510007986 */ /* 0x000be2000c101904 */
[----:B0-----:R-:W-:Y:S01]  /*3690*/  FADD R35, R36, R5 ;  /* 0x0000000524237221 */ /* 0x001fe20000000000 */
[----:B------:R-:W-:Y:S01]  /*36a0*/  FADD R23, R0, R23 ;  /* 0x0000001700177221 */ /* 0x000fe20000000000 */
[----:B-1----:R-:W-:Y:S01]  /*36b0*/  FADD R39, R42, R5 ;  /* 0x000000052a277221 */ /* 0x002fe20000000000 */
[C---:B------:R-:W-:Y:S01]  /*36c0*/  FADD R27, R0.reuse, R27 ;  /* 0x0000001b001b7221 */ /* 0x040fe20000000000 */
[----:B------:R-:W-:Y:S01]  /*36d0*/  FADD R12, R0, R11 ;  /* 0x0000000b000c7221 */ /* 0x000fe20000000000 */
[----:B--2---:R-:W-:Y:S01]  /*36e0*/  FADD R43, R32, R5 ;  /* 0x00000005202b7221 */ /* 0x004fe20000000000 */
[C---:B------:R-:W-:Y:S01]  /*36f0*/  FFMA R18, R0.reuse, 1.5, R29 ;  /* 0x3fc0000000127823 */ /* 0x040fe2000000001d */
[----:B------:R-:W-:Y:S01]  /*3700*/  FADD R33, R0, R33 ;  /* 0x0000002100217221 */ /* 0x000fe20000000000 */
[----:B-----5:R-:W-:Y:S01]  /*3710*/  FADD R37, R24, R5 ;  /* 0x0000000518257221 */ /* 0x020fe20000000000 */
[----:B---3--:R-:W-:Y:S01]  /*3720*/  FADD R5, R2, R13 ;  /* 0x0000000d02057221 */ /* 0x008fe20000000000 */
[C---:B------:R-:W-:Y:S01]  /*3730*/  FADD R2, R0.reuse, R15 ;  /* 0x0000000f00027221 */ /* 0x040fe20000000000 */
[----:B------:R-:W-:Y:S01]  /*3740*/  FADD R14, R0, R19 ;  /* 0x00000013000e7221 */ /* 0x000fe20000000000 */
[----:B------:R-:W-:Y:S01]  /*3750*/  FADD R0, R31, R0 ;  /* 0x000000001f007221 */ /* 0x000fe20000000000 */
[--C-:B------:R-:W-:Y:S01]  /*3760*/  FADD R7, R12, R13.reuse ;  /* 0x0000000d0c077221 */ /* 0x100fe20000000000 */
[----:B------:R-:W-:Y:S01]  /*3770*/  FFMA R19, R13, 1.5, R18 ;  /* 0x3fc000000d137823 */ /* 0x000fe20000000012 */
[--C-:B------:R-:W-:Y:S01]  /*3780*/  FADD R11, R2, R13.reuse ;  /* 0x0000000d020b7221 */ /* 0x100fe20000000000 */
[--C-:B------:R-:W-:Y:S01]  /*3790*/  FADD R15, R14, R13.reuse ;  /* 0x0000000d0e0f7221 */ /* 0x100fe20000000000 */
[----:B------:R-:W-:Y:S01]  /*37a0*/  FADD R13, R0, R13 ;  /* 0x0000000d000d7221 */ /* 0x000fe20000000000 */
[----:B----4-:R-:W-:Y:S01]  /*37b0*/  FADD R0, R10, R10 ;  /* 0x0000000a0a007221 */ /* 0x010fe20000000000 */
[----:B------:R-:W-:Y:S01]  /*37c0*/  FADD R33, R33, R6 ;  /* 0x0000000621217221 */ /* 0x000fe20000000000 */
[----:B------:R-:W-:-:S02]  /*37d0*/  FADD R14, R19, R10 ;  /* 0x0000000a130e7221 */ /* 0x000fc40000000000 */
[----:B------:R-:W-:Y:S01]  /*37e0*/  FADD R12, R23, -R0 ;  /* 0x80000000170c7221 */ /* 0x000fe20000000000 */
[--C-:B------:R-:W-:Y:S01]  /*37f0*/  FADD R0, R21, R10.reuse ;  /* 0x0000000a15007221 */ /* 0x100fe20000000000 */
[----:B------:R0:W-:Y:S01]  /*3800*/  STG.E [R16.64+0x86c00], R5 ;  /* 0x086c000510007986 */ /* 0x0001e2000c101904 */
[----:B------:R-:W-:Y:S01]  /*3810*/  FADD R2, R25, -R10 ;  /* 0x8000000a19027221 */ /* 0x000fe20000000000 */
[----:B------:R-:W-:Y:S01]  /*3820*/  FFMA R6, R10, 0.5, R27 ;  /* 0x3f0000000a067823 */ /* 0x000fe2000000001b */
[----:B------:R-:W-:Y:S01]  /*3830*/  FADD R12, R12, -R9 ;  /* 0x800000090c0c7221 */ /* 0x000fe20000000000 */
[----:B------:R1:W-:Y:S01]  /*3840*/  STG.E [R16.64+0x119c00], R11 ;  /* 0x119c000b10007986 */ /* 0x0003e2000c101904 */
[----:B------:R-:W-:Y:S01]  /*3850*/  FFMA R33, R10, -1.5, R33 ;  /* 0xbfc000000a217823 */ /* 0x000fe20000000021 */
[C---:B------:R-:W-:Y:S02]  /*3860*/  FFMA R14, R9.reuse, -1.5, R14 ;  /* 0xbfc00000090e7823 */ /* 0x040fe4000000000e */
[----:B------:R2:W-:Y:S01]  /*3870*/  STG.E [R16.64+0xd0400], R7 ;  /* 0x0d04000710007986 */ /* 0x0005e2000c101904 */
[C---:B0-----:R-:W-:Y:S01]  /*3880*/  FFMA R5, R9.reuse, -2.5, R0 ;  /* 0xc020000009057823 */ /* 0x041fe20000000000 */
[----:B------:R-:W-:-:S02]  /*3890*/  FADD R0, R9, R9 ;  /* 0x0000000909007221 */ /* 0x000fc40000000000 */
[----:B------:R0:W-:Y:S01]  /*38a0*/  STG.E [R16.64+0x3d400], R13 ;  /* 0x03d4000d10007986 */ /* 0x0001e2000c101904 */
[----:B-1----:R-:W-:Y:S01]  /*38b0*/  FADD R11, R8, R8 ;  /* 0x00000008080b7221 */ /* 0x002fe20000000000 */
[----:B------:R-:W-:Y:S01]  /*38c0*/  FADD R33, R33, -R0 ;  /* 0x8000000021217221 */ /* 0x000fe20000000000 */
[----:B--2---:R-:W-:Y:S01]  /*38d0*/  FFMA R7, R9, 0.5, R2 ;  /* 0x3f00000009077823 */ /* 0x004fe20000000002 */
[----:B0-----:R-:W-:Y:S01]  /*38e0*/  FADD R13, R6, -R9 ;  /* 0x80000009060d7221 */ /* 0x001fe20000000000 */
[----:B------:R-:W-:Y:S01]  /*38f0*/  FADD R9, R12, R11 ;  /* 0x0000000b0c097221 */ /* 0x000fe20000000000 */
[----:B------:R-:W-:Y:S01]  /*3900*/  FADD R11, -R11, R14 ;  /* 0x0000000e0b0b7221 */ /* 0x000fe20000000100 */
[C---:B------:R-:W-:Y:S01]  /*3910*/  FFMA R5, R8.reuse, 0.5, R5 ;  /* 0x3f00000008057823 */ /* 0x040fe20000000005 */
[C---:B------:R-:W-:Y:S01]  /*3920*/  FFMA R7, R8.reuse, 2.5, R7 ;  /* 0x4020000008077823 */ /* 0x040fe20000000007 */
[C---:B------:R-:W-:Y:S01]  /*3930*/  FFMA R13, R8.reuse, -0.5, R13 ;  /* 0xbf000000080d7823 */ /* 0x040fe2000000000d */
[----:B------:R-:W-:Y:S01]  /*3940*/  FFMA R33, R8, 1.5, R33 ;  /* 0x3fc0000008217823 */ /* 0x000fe20000000021 */
[----:B------:R-:W-:Y:S01]  /*3950*/  FFMA R0, R4, 1.5, R11 ;  /* 0x3fc0000004007823 */ /* 0x000fe2000000000b */
[--C-:B------:R-:W-:Y:S01]  /*3960*/  FADD R5, R5, R4.reuse ;  /* 0x0000000405057221 */ /* 0x100fe20000000000 */
[--C-:B------:R-:W-:Y:S01]  /*3970*/  FADD R7, R7, R4.reuse ;  /* 0x0000000407077221 */ /* 0x100fe20000000000 */
[--C-:B------:R-:W-:Y:S01]  /*3980*/  FADD R9, R9, R4.reuse ;  /* 0x0000000409097221 */ /* 0x100fe20000000000 */
[--C-:B------:R-:W-:Y:S01]  /*3990*/  FADD R13, R13, R4.reuse ;  /* 0x000000040d0d7221 */ /* 0x100fe20000000000 */
[----:B------:R-:W-:Y:S01]  /*39a0*/  FADD R33, R33, R4 ;  /* 0x0000000421217221 */ /* 0x000fe20000000000 */
[----:B------:R-:W-:Y:S01]  /*39b0*/  FADD R3, R0, R3 ;  /* 0x0000000300037221 */ /* 0x000fe20000000000 */
        /* <DEDUP_REMOVED lines=18> */
.L_x_56:
        /* <DEDUP_REMOVED lines=10> */
.L_x_124:


//--------------------- .text.tvmgen_default_fused_nn_contrib_conv2d_winograd_without_weight_transform_add_nn_relu_kernel_1 --------------------------
	.section	.text.tvmgen_default_fused_nn_contrib_conv2d_winograd_without_weight_transform_add_nn_relu_kernel_1,"ax",@progbits
	.sectionflags	@"SHF_BARRIERS=1"
	.sectioninfo	@"SHI_REGISTERS=56"
	.align	128
        .global         tvmgen_default_fused_nn_contrib_conv2d_winograd_without_weight_transform_add_nn_relu_kernel_1
        .type           tvmgen_default_fused_nn_contrib_conv2d_winograd_without_weight_transform_add_nn_relu_kernel_1,@function
        .size           tvmgen_default_fused_nn_contrib_conv2d_winograd_without_weight_transform_add_nn_relu_kernel_1,(.L_x_125 - tvmgen_default_fused_nn_contrib_conv2d_winograd_without_weight_transform_add_nn_relu_kernel_1)
        .other          tvmgen_default_fused_nn_contrib_conv2d_winograd_without_weight_transform_add_nn_relu_kernel_1,@"STO_CUDA_ENTRY STV_DEFAULT"
tvmgen_default_fused_nn_contrib_conv2d_winograd_without_weight_transform_add_nn_relu_kernel_1:
.text.tvmgen_default_fused_nn_contrib_conv2d_winograd_without_weight_transform_add_nn_relu_kernel_1:
[----:B------:R-:W-:Y:S02]  /*0000*/  MOV R1, c[0x0][0x28] ;  /* 0x00000a0000017a02 */ /* 0x000fe40000000f00 */
[----:B------:R-:W0:Y:S01]  /*0010*/  S2R R2, SR_TID.X ;  /* 0x0000000000027919 */ /* 0x000e220000002100 */
[----:B------:R-:W-:Y:S01]  /*0020*/  MOV R4, RZ ;  /* 0x000000ff00047202 */ /* 0x000fe20000000f00 */
[----:B------:R-:W-:Y:S01]  /*0030*/  CS2R R50, SRZ ;  /* 0x0000000000327805 */ /* 0x000fe2000001ff00 */
[----:B------:R-:W-:Y:S01]  /*0040*/  CS2R R48, SRZ ;  /* 0x0000000000307805 */ /* 0x000fe2000001ff00 */
[----:B------:R-:W1:Y:S01]  /*0050*/  S2R R0, SR_TID.Y ;  /* 0x0000000000007919 */ /* 0x000e620000002200 */
[----:B------:R-:W-:Y:S01]  /*0060*/  CS2R R44, SRZ ;  /* 0x00000000002c7805 */ /* 0x000fe2000001ff00 */
[----:B------:R-:W-:Y:S01]  /*0070*/  CS2R R40, SRZ ;  /* 0x0000000000287805 */ /* 0x000fe2000001ff00 */
[----:B------:R-:W-:Y:S01]  /*0080*/  CS2R R28, SRZ ;  /* 0x00000000001c7805 */ /* 0x000fe2000001ff00 */
[----:B------:R-:W2:Y:S01]  /*0090*/  S2R R3, SR_CTAID.Y ;  /* 0x0000000000037919 */ /* 0x000ea20000002600 */
[----:B------:R-:W-:Y:S01]  /*00a0*/  CS2R R46, SRZ ;  /* 0x00000000002e7805 */ /* 0x000fe2000001ff00 */
[----:B------:R-:W-:Y:S01]  /*00b0*/  CS2R R36, SRZ ;  /* 0x0000000000247805 */ /* 0x000fe2000001ff00 */
        /* <DEDUP_REMOVED lines=8> */
[----:B------:R-:W-:Y:S01]  /*0140*/  MOV R9, RZ ;  /* 0x000000ff00097202 */ /* 0x000fe20000000f00 */
[----:B------:R-:W-:Y:S01]  /*0150*/  CS2R R20, SRZ ;  /* 0x0000000000147805 */ /* 0x000fe2000001ff00 */
[----:B0-----:R-:W-:-:S05]  /*0160*/  SHF.R.S32.HI R5, RZ, 0x1, R2 ;  /* 0x00000001ff057819 */ /* 0x001fca0000011402 */
[----:B-1----:R-:W-:Y:S02]  /*0170*/  IMAD R6, R0, 0x31, R5 ;  /* 0x0000003100067824 */ /* 0x002fe400078e0205 */
.L_x_58:
[----:B------:R-:W-:Y:S01]  /*0180*/  BAR.SYNC.DEFER_BLOCKING 0x0 ;  /* 0x0000000000007b1d */ /* 0x000fe20000010000 */
[C---:B------:R-:W-:Y:S01]  /*0190*/  ISETP.GT.AND P0, PT, R0.reuse, RZ, PT ;  /* 0x000000ff0000720c */ /* 0x040fe20003f04270 */
[C---:B------:R-:W-:Y:S01]  /*01a0*/  IMAD R18, R0.reuse, 0x62, R2 ;  /* 0x0000006200127824 */ /* 0x040fe200078e0202 */
[----:B------:R-:W-:Y:S02]  /*01b0*/  ISETP.GT.AND P1, PT, R0, 0x2, PT ;  /* 0x000000020000780c */ /* 0x000fe40003f24270 */
[C---:B------:R-:W-:Y:S01]  /*01c0*/  ISETP.GT.OR P0, PT, R6.reuse, 0x1d, P0 ;  /* 0x0000001d0600780c */ /* 0x040fe20000704670 */
[----:B------:R-:W0:Y:S01]  /*01d0*/  S2R R7, SR_CTAID.Z ;  /* 0x0000000000077919 */ /* 0x000e220000002700 */
[----:B------:R-:W-:Y:S01]  /*01e0*/  ISETP.GT.OR P1, PT, R6, 0x7f, P1 ;  /* 0x0000007f0600780c */ /* 0x000fe20000f24670 */
[----:B------:R-:W-:Y:S01]  /*01f0*/  ULDC.64 UR4, c[0x0][0x118] ;  /* 0x0000460000047ab9 */ /* 0x000fe20000000a00 */
[----:B--2---:R-:W-:Y:S02]  /*0200*/  SHF.L.U32 R12, R3, 0x5, RZ ;  /* 0x00000005030c7819 */ /* 0x004fe400000006ff */
[----:B------:R-:W-:-:S07]  /*0210*/  MOV R19, 0x4 ;  /* 0x0000000400137802 */ /* 0x000fce0000000f00 */
[--C-:B------:R-:W-:Y:S02]  /*0220*/  @!P0 SHF.R.U32.HI R13, RZ, 0x1, R2.reuse ;  /* 0x00000001ff0d8819 */ /* 0x100fe40000011602 */
[----:B------:R-:W-:Y:S02]  /*0230*/  @!P1 SHF.R.U32.HI R5, RZ, 0x1, R2 ;  /* 0x00000001ff059819 */ /* 0x000fe40000011602 */
[----:B------:R-:W-:Y:S01]  /*0240*/  @!P0 IADD3 R14, R18, 0xc4, RZ ;  /* 0x000000c4120e8810 */ /* 0x000fe20007ffe0ff */
[C---:B------:R-:W-:Y:S02]  /*0250*/  @!P0 IMAD R13, R0.reuse, 0x31, R13 ;  /* 0x00000031000d8824 */ /* 0x040fe400078e020d */
[----:B------:R-:W-:Y:S01]  /*0260*/  @!P1 IMAD R8, R0, 0x31, R5 ;  /* 0x0000003100089824 */ /* 0x000fe200078e0205 */
[----:B------:R-:W-:Y:S02]  /*0270*/  @!P0 LOP3.LUT R14, R14, 0x1f, RZ, 0xc0, !PT ;  /* 0x0000001f0e0e8812 */ /* 0x000fe400078ec0ff */
[----:B------:R-:W-:-:S02]  /*0280*/  @!P0 SHF.L.U32 R13, R13, 0x2, RZ ;  /* 0x000000020d0d8819 */ /* 0x000fc400000006ff */
[-C--:B0-----:R-:W-:Y:S02]  /*0290*/  @!P0 LEA R15, R7, R12.reuse, 0xc ;  /* 0x0000000c070f8211 */ /* 0x081fe400078e60ff */
[----:B------:R-:W-:Y:S02]  /*02a0*/  @!P0 LOP3.LUT R13, R13, 0xfffffff8, RZ, 0xc0, !PT ;  /* 0xfffffff80d0d8812 */ /* 0x000fe400078ec0ff */
[----:B------:R-:W-:Y:S02]  /*02b0*/  @!P1 LEA R5, R7, R12, 0xc ;  /* 0x0000000c07059211 */ /* 0x000fe400078e60ff */
[----:B------:R-:W-:Y:S02]  /*02c0*/  @!P0 IADD3 R13, R13, 0x188, RZ ;  /* 0x000001880d0d8810 */ /* 0x000fe40007ffe0ff */
[----:B------:R-:W-:Y:S02]  /*02d0*/  @!P1 SHF.L.U32 R8, R8, 0x2, RZ ;  /* 0x0000000208089819 */ /* 0x000fe400000006ff */
[----:B------:R-:W-:Y:S01]  /*02e0*/  @!P0 LEA R16, R4, R15, 0x9 ;  /* 0x0000000f04108211 */ /* 0x000fe200078e48ff */
[----:B------:R-:W-:Y:S01]  /*02f0*/  IMAD R15, R7, 0x3100, R18 ;  /* 0x00003100070f7824 */ /* 0x000fe200078e0212 */
[----:B------:R-:W-:-:S02]  /*0300*/  @!P0 LOP3.LUT R13, R13, 0xffffffc0, RZ, 0xc0, !PT ;  /* 0xffffffc00d0d8812 */ /* 0x000fc400078ec0ff */
[----:B------:R-:W-:Y:S02]  /*0310*/  @!P1 LOP3.LUT R12, R18, 0x1f, RZ, 0xc0, !PT ;  /* 0x0000001f120c9812 */ /* 0x000fe400078ec0ff */
[----:B------:R-:W-:Y:S02]  /*0320*/  @!P1 LEA R5, R4, R5, 0x9 ;  /* 0x0000000504059211 */ /* 0x000fe400078e48ff */
[----:B------:R-:W-:Y:S02]  /*0330*/  @!P1 LOP3.LUT R8, R8, 0xffffffc0, RZ, 0xc0, !PT ;  /* 0xffffffc008089812 */ /* 0x000fe400078ec0ff */
[----:B------:R-:W-:Y:S02]  /*0340*/  @!P0 IADD3 R14, R14, R16, R13 ;  /* 0x000000100e0e8210 */ /* 0x000fe40007ffe00d */
[----:B------:R-:W-:Y:S01]  /*0350*/  @!P1 IADD3 R5, R12, R5, R8 ;  /* 0x000000050c059210 */ /* 0x000fe20007ffe008 */
[----:B------:R-:W-:Y:S02]  /*0360*/  IMAD R12, R4, 0x620, R15 ;  /* 0x00000620040c7824 */ /* 0x000fe400078e020f */
[----:B------:R-:W-:-:S04]  /*0370*/  @!P0 IMAD.WIDE R14, R14, R19, c[0x0][0x170] ;  /* 0x00005c000e0e8625 */ /* 0x000fc800078e0213 */
[-C--:B------:R-:W-:Y:S02]  /*0380*/  @!P1 IMAD.WIDE R16, R5, R19.reuse, c[0x0][0x170] ;  /* 0x00005c0005109625 */ /* 0x080fe400078e0213 */
[----:B------:R0:W2:Y:S02]  /*0390*/  @!P0 LDG.E.CONSTANT R15, [R14.64] ;  /* 0x000000040e0f8981 */ /* 0x0000a4000c1e9900 */
[----:B------:R-:W-:Y:S02]  /*03a0*/  IMAD.WIDE R12, R12, R19, c[0x0][0x168] ;  /* 0x00005a000c0c7625 */ /* 0x000fe400078e0213 */
[----:B------:R-:W3:Y:S04]  /*03b0*/  @!P1 LDG.E.CONSTANT R17, [R16.64] ;  /* 0x0000000410119981 */ /* 0x000ee8000c1e9900 */
[----:B------:R-:W4:Y:S04]  /*03c0*/  LDG.E.CONSTANT R19, [R12.64] ;  /* 0x000000040c137981 */ /* 0x000f28000c1e9900 */
[----:B------:R-:W5:Y:S04]  /*03d0*/  LDG.E.CONSTANT R35, [R12.64+0x310] ;  /* 0x000310040c237981 */ /* 0x000f68000c1e9900 */
[----:B------:R-:W5:Y:S04]  /*03e0*/  LDG.E.CONSTANT R53, [R12.64+0x620] ;  /* 0x000620040c357981 */ /* 0x000f68000c1e9900 */
[----:B------:R-:W5:Y:S04]  /*03f0*/  LDG.E.CONSTANT R34, [R12.64+0x930] ;  /* 0x000930040c227981 */ /* 0x000f68000c1e9900 */
[----:B------:R-:W5:Y:S04]  /*0400*/  LDG.E.CONSTANT R38, [R12.64+0xc40] ;  /* 0x000c40040c267981 */ /* 0x000f68000c1e9900 */
[----:B------:R-:W5:Y:S04]  /*0410*/  LDG.E.CONSTANT R52, [R12.64+0xf50] ;  /* 0x000f50040c347981 */ /* 0x000f68000c1e9900 */
[----:B------:R-:W5:Y:S04]  /*0420*/  LDG.E.CONSTANT R5, [R12.64+0x1260] ;  /* 0x001260040c057981 */ /* 0x000f68000c1e9900 */
[----:B0-----:R-:W5:Y:S01]  /*0430*/  LDG.E.CONSTANT R14, [R12.64+0x1570] ;  /* 0x001570040c0e7981 */ /* 0x001f62000c1e9900 */
[----:B------:R-:W-:Y:S01]  /*0440*/  LEA R8, R2, 0x400, 0x2 ;  /* 0x0000040002087811 */ /* 0x000fe200078e10ff */
[----:B------:R-:W-:-:S02]  /*0450*/  UMOV UR4, 0x188 ;  /* 0x0000018800047882 */ /* 0x000fc40000000000 */
[----:B--2---:R-:W-:Y:S04]  /*0460*/  @!P0 STS [R18.X4+0x310], R15 ;  /* 0x0003100f12008388 */ /* 0x004fe80000004800 */
[----:B---3--:R-:W-:Y:S04]  /*0470*/  @!P1 STS [R18.X4], R17 ;  /* 0x0000001112009388 */ /* 0x008fe80000004800 */
[----:B----4-:R-:W-:Y:S04]  /*0480*/  STS [R18.X4+0x400], R19 ;  /* 0x0004001312007388 */ /* 0x010fe80000004800 */
[----:B-----5:R-:W-:Y:S04]  /*0490*/  STS [R18.X4+0x710], R35 ;  /* 0x0007102312007388 */ /* 0x020fe80000004800 */
[----:B------:R-:W-:Y:S04]  /*04a0*/  STS [R18.X4+0xa20], R53 ;  /* 0x000a203512007388 */ /* 0x000fe80000004800 */
[----:B------:R-:W-:Y:S04]  /*04b0*/  STS [R18.X4+0xd30], R34 ;  /* 0x000d302212007388 */ /* 0x000fe80000004800 */
[----:B------:R-:W-:Y:S04]  /*04c0*/  STS [R18.X4+0x1040], R38 ;  /* 0x0010402612007388 */ /* 0x000fe80000004800 */
[----:B------:R-:W-:Y:S04]  /*04d0*/  STS [R18.X4+0x1350], R52 ;  /* 0x0013503412007388 */ /* 0x000fe80000004800 */
[----:B------:R0:W-:Y:S04]  /*04e0*/  STS [R18.X4+0x1660], R5 ;  /* 0x0016600512007388 */ /* 0x0001e80000004800 */
[----:B------:R1:W-:Y:S01]  /*04f0*/  STS [R18.X4+0x1970], R14 ;  /* 0x0019700e12007388 */ /* 0x0003e20000004800 */
[----:B0-----:R-:W-:-:S03]  /*0500*/  LEA R5, R0, 0x40, 0x5 ;  /* 0x0000004000057811 */ /* 0x001fc600078e28ff */
[----:B------:R-:W-:Y:S06]  /*0510*/  BAR.SYNC.DEFER_BLOCKING 0x0 ;  /* 0x0000000000007b1d */ /* 0x000fec0000010000 */
.L_x_57:
[----:B------:R-:W-:Y:S04]  /*0520*/  LDS R52, [R8+UR4+-0x188] ;  /* 0xfffe780408347984 */ /* 0x000fe80008000800 */
[----:B-1----:R-:W0:Y:S04]  /*0530*/  LDS.128 R12, [R5+-0x40] ;  /* 0xffffc000050c7984 */ /* 0x002e280000000c00 */
[----:B------:R-:W1:Y:S04]  /*0540*/  LDS R38, [R8+UR4] ;  /* 0x0000000408267984 */ /* 0x000e680008000800 */
[----:B------:R-:W2:Y:S04]  /*0550*/  LDS.128 R16, [R5] ;  /* 0x0000000005107984 */ /* 0x000ea80000000c00 */
[----:B------:R-:W-:Y:S04]  /*0560*/  LDS R35, [R8+UR4+0x188] ;  /* 0x0001880408237984 */ /* 0x000fe80008000800 */
[----:B------:R-:W-:Y:S01]  /*0570*/  LDS R34, [R8+UR4+0x310] ;  /* 0x0003100408227984 */ /* 0x000fe20008000800 */
[----:B0-----:R-:W-:Y:S01]  /*0580*/  FFMA R20, R12, R52, R20 ;  /* 0x000000340c147223 */ /* 0x001fe20000000014 */
[C---:B------:R-:W-:Y:S01]  /*0590*/  FFMA R21, R52.reuse, R13, R21 ;  /* 0x0000000d34157223 */ /* 0x040fe20000000015 */
[C---:B------:R-:W-:Y:S01]  /*05a0*/  FFMA R24, R52.reuse, R14, R24 ;  /* 0x0000000e34187223 */ /* 0x040fe20000000018 */
[----:B------:R-:W-:Y:S01]  /*05b0*/  FFMA R31, R52, R15, R31 ;  /* 0x0000000f341f7223 */ /* 0x000fe2000000001f */
[----:B-1----:R-:W-:Y:S01]  /*05c0*/  FFMA R22, R12, R38, R22 ;  /* 0x000000260c167223 */ /* 0x002fe20000000016 */
[C---:B------:R-:W-:Y:S01]  /*05d0*/  FFMA R26, R38.reuse, R13, R26 ;  /* 0x0000000d261a7223 */ /* 0x040fe2000000001a */
[C---:B------:R-:W-:Y:S01]  /*05e0*/  FFMA R33, R38.reuse, R14, R33 ;  /* 0x0000000e26217223 */ /* 0x040fe20000000021 */
[----:B------:R-:W-:Y:S01]  /*05f0*/  FFMA R41, R38, R15, R41 ;  /* 0x0000000f26297223 */ /* 0x000fe20000000029 */
[----:B--2---:R-:W-:Y:S01]  /*0600*/  FFMA R42, R52, R16, R42 ;  /* 0x00000010342a7223 */ /* 0x004fe2000000002a */
[----:B------:R-:W-:Y:S01]  /*0610*/  FFMA R46, R16, R38, R46 ;  /* 0x00000026102e7223 */ /* 0x000fe2000000002e */
[-C--:B------:R-:W-:Y:S01]  /*0620*/  FFMA R45, R52, R17.reuse, R45 ;  /* 0x00000011342d7223 */ /* 0x080fe2000000002d */
[----:B------:R-:W-:Y:S01]  /*0630*/  FFMA R49, R38, R17, R49 ;  /* 0x0000001126317223 */ /* 0x000fe20000000031 */
[-C--:B------:R-:W-:Y:S01]  /*0640*/  FFMA R27, R52, R18.reuse, R27 ;  /* 0x00000012341b7223 */ /* 0x080fe2000000001b */
[----:B------:R-:W-:Y:S01]  /*0650*/  FFMA R29, R38, R18, R29 ;  /* 0x00000012261d7223 */ /* 0x000fe2000000001d */
[-C--:B------:R-:W-:Y:S01]  /*0660*/  FFMA R28, R52, R19.reuse, R28 ;  /* 0x00000013341c7223 */ /* 0x080fe2000000001c */
[C---:B------:R-:W-:Y:S01]  /*0670*/  FFMA R40, R38.reuse, R19, R40 ;  /* 0x0000001326287223 */ /* 0x040fe20000000028 */
[----:B------:R-:W0:Y:S04]  /*0680*/  LDS.128 R12, [R5+-0x30] ;  /* 0xffffd000050c7984 */ /* 0x000e280000000c00 */
[----:B------:R-:W1:Y:S01]  /*0690*/  LDS.128 R16, [R5+0x10] ;  /* 0x0000100005107984 */ /* 0x000e620000000c00 */
[C---:B0-----:R-:W-:Y:S01]  /*06a0*/  FFMA R11, R38.reuse, R12, R11 ;  /* 0x0000000c260b7223 */ /* 0x041fe2000000000b */
[C---:B------:R-:W-:Y:S01]  /*06b0*/  FFMA R25, R38.reuse, R13, R25 ;  /* 0x0000000d26197223 */ /* 0x040fe20000000019 */
[C---:B------:R-:W-:Y:S01]  /*06c0*/  FFMA R32, R38.reuse, R14, R32 ;  /* 0x0000000e26207223 */ /* 0x040fe20000000020 */
[C---:B------:R-:W-:Y:S01]  /*06d0*/  FFMA R37, R38.reuse, R15, R37 ;  /* 0x0000000f26257223 */ /* 0x040fe20000000025 */
[C---:B-1----:R-:W-:Y:S01]  /*06e0*/  FFMA R44, R38.reuse, R16, R44 ;  /* 0x00000010262c7223 */ /* 0x042fe2000000002c */
[CC--:B------:R-:W-:Y:S01]  /*06f0*/  FFMA R48, R38.reuse, R17.reuse, R48 ;  /* 0x0000001126307223 */ /* 0x0c0fe20000000030 */
[----:B------:R-:W-:Y:S01]  /*0700*/  FFMA R50, R38, R18, R50 ;  /* 0x0000001226327223 */ /* 0x000fe20000000032 */
[C---:B------:R-:W-:Y:S01]  /*0710*/  FFMA R39, R52.reuse, R16, R39 ;  /* 0x0000001034277223 */ /* 0x040fe20000000027 */
[C---:B------:R-:W-:Y:S01]  /*0720*/  FFMA R43, R52.reuse, R17, R43 ;  /* 0x00000011342b7223 */ /* 0x040fe2000000002b */
[C---:B------:R-:W-:Y:S01]  /*0730*/  FFMA R47, R52.reuse, R18, R47 ;  /* 0x00000012342f7223 */ /* 0x040fe2000000002f */
[-C--:B------:R-:W-:Y:S01]  /*0740*/  FFMA R36, R52, R19.reuse, R36 ;  /* 0x0000001334247223 */ /* 0x080fe20000000024 */
[----:B------:R-:W-:Y:S01]  /*0750*/  FFMA R38, R38, R19, R51 ;  /* 0x0000001326267223 */ /* 0x000fe20000000033 */
[C---:B------:R-:W-:Y:S01]  /*0760*/  FFMA R9, R52.reuse, R12, R9 ;  /* 0x0000000c34097223 */ /* 0x040fe20000000009 */
[C---:B------:R-:W-:Y:S01]  /*0770*/  FFMA R10, R52.reuse, R13, R10 ;  /* 0x0000000d340a7223 */ /* 0x040fe2000000000a */
[C---:B------:R-:W-:Y:S01]  /*0780*/  FFMA R23, R52.reuse, R14, R23 ;  /* 0x0000000e34177223 */ /* 0x040fe20000000017 */
[----:B------:R-:W-:Y:S01]  /*0790*/  FFMA R30, R52, R15, R30 ;  /* 0x0000000f341e7223 */ /* 0x000fe2000000001e */
[----:B------:R-:W0:Y:S04]  /*07a0*/  LDS.128 R16, [R5+0x80] ;  /* 0x0000800005107984 */ /* 0x000e280000000c00 */
[----:B------:R-:W1:Y:S01]  /*07b0*/  LDS.128 R12, [R5+0x40] ;  /* 0x00004000050c7984 */ /* 0x000e620000000c00 */
[C---:B0-----:R-:W-:Y:S01]  /*07c0*/  FFMA R42, R35.reuse, R16, R42 ;  /* 0x00000010232a7223 */ /* 0x041fe2000000002a */
[----:B------:R-:W-:Y:S01]  /*07d0*/  FFMA R46, R16, R34, R46 ;  /* 0x00000022102e7223 */ /* 0x000fe2000000002e */
[CC--:B------:R-:W-:Y:S01]  /*07e0*/  FFMA R45, R35.reuse, R17.reuse, R45 ;  /* 0x00000011232d7223 */ /* 0x0c0fe2000000002d */
[C---:B------:R-:W-:Y:S01]  /*07f0*/  FFMA R49, R34.reuse, R17, R49 ;  /* 0x0000001122317223 */ /* 0x040fe20000000031 */
[CC--:B------:R-:W-:Y:S01]  /*0800*/  FFMA R27, R35.reuse, R18.reuse, R27 ;  /* 0x00000012231b7223 */ /* 0x0c0fe2000000001b */
[C---:B------:R-:W-:Y:S01]  /*0810*/  FFMA R29, R34.reuse, R18, R29 ;  /* 0x00000012221d7223 */ /* 0x040fe2000000001d */
[CC--:B------:R-:W-:Y:S01]  /*0820*/  FFMA R28, R35.reuse, R19.reuse, R28 ;  /* 0x00000013231c7223 */ /* 0x0c0fe2000000001c */
[----:B------:R-:W-:Y:S01]  /*0830*/  FFMA R40, R34, R19, R40 ;  /* 0x0000001322287223 */ /* 0x000fe20000000028 */
[C---:B-1----:R-:W-:Y:S01]  /*0840*/  FFMA R20, R12.reuse, R35, R20 ;  /* 0x000000230c147223 */ /* 0x042fe20000000014 */
[----:B------:R-:W-:Y:S01]  /*0850*/  FFMA R22, R12, R34, R22 ;  /* 0x000000220c167223 */ /* 0x000fe20000000016 */
[CC--:B------:R-:W-:Y:S01]  /*0860*/  FFMA R21, R35.reuse, R13.reuse, R21 ;  /* 0x0000000d23157223 */ /* 0x0c0fe20000000015 */
[C---:B------:R-:W-:Y:S01]  /*0870*/  FFMA R26, R34.reuse, R13, R26 ;  /* 0x0000000d221a7223 */ /* 0x040fe2000000001a */
[CC--:B------:R-:W-:Y:S01]  /*0880*/  FFMA R24, R35.reuse, R14.reuse, R24 ;  /* 0x0000000e23187223 */ /* 0x0c0fe20000000018 */
[C---:B------:R-:W-:Y:S01]  /*0890*/  FFMA R33, R34.reuse, R14, R33 ;  /* 0x0000000e22217223 */ /* 0x040fe20000000021 */
[CC--:B------:R-:W-:Y:S01]  /*08a0*/  FFMA R31, R35.reuse, R15.reuse, R31 ;  /* 0x0000000f231f7223 */ /* 0x0c0fe2000000001f */
[C---:B------:R-:W-:Y:S01]  /*08b0*/  FFMA R41, R34.reuse, R15, R41 ;  /* 0x0000000f22297223 */ /* 0x040fe20000000029 */
[----:B------:R-:W0:Y:S04]  /*08c0*/  LDS.128 R16, [R5+0x90] ;  /* 0x0000900005107984 */ /* 0x000e280000000c00 */
[----:B------:R-:W1:Y:S01]  /*08d0*/  LDS.128 R12, [R5+0x50] ;  /* 0x00005000050c7984 */ /* 0x000e620000000c00 */
[CC--:B0-----:R-:W-:Y:S01]  /*08e0*/  FFMA R39, R35.reuse, R16.reuse, R39 ;  /* 0x0000001023277223 */ /* 0x0c1fe20000000027 */
[C---:B------:R-:W-:Y:S01]  /*08f0*/  FFMA R44, R34.reuse, R16, R44 ;  /* 0x00000010222c7223 */ /* 0x040fe2000000002c */
[CC--:B------:R-:W-:Y:S01]  /*0900*/  FFMA R43, R35.reuse, R17.reuse, R43 ;  /* 0x00000011232b7223 */ /* 0x0c0fe2000000002b */
[C---:B------:R-:W-:Y:S01]  /*0910*/  FFMA R48, R34.reuse, R17, R48 ;  /* 0x0000001122307223 */ /* 0x040fe20000000030 */
[CC--:B------:R-:W-:Y:S01]  /*0920*/  FFMA R51, R35.reuse, R18.reuse, R47 ;  /* 0x0000001223337223 */ /* 0x0c0fe2000000002f */
[C---:B------:R-:W-:Y:S01]  /*0930*/  FFMA R52, R34.reuse, R18, R50 ;  /* 0x0000001222347223 */ /* 0x040fe20000000032 */
[CC--:B------:R-:W-:Y:S01]  /*0940*/  FFMA R36, R35.reuse, R19.reuse, R36 ;  /* 0x0000001323247223 */ /* 0x0c0fe20000000024 */
[C---:B------:R-:W-:Y:S01]  /*0950*/  FFMA R38, R34.reuse, R19, R38 ;  /* 0x0000001322267223 */ /* 0x040fe20000000026 */
[CC--:B-1----:R-:W-:Y:S01]  /*0960*/  FFMA R9, R35.reuse, R12.reuse, R9 ;  /* 0x0000000c23097223 */ /* 0x0c2fe20000000009 */
[C---:B------:R-:W-:Y:S01]  /*0970*/  FFMA R11, R34.reuse, R12, R11 ;  /* 0x0000000c220b7223 */ /* 0x040fe2000000000b */
[CC--:B------:R-:W-:Y:S01]  /*0980*/  FFMA R10, R35.reuse, R13.reuse, R10 ;  /* 0x0000000d230a7223 */ /* 0x0c0fe2000000000a */
[C---:B------:R-:W-:Y:S01]  /*0990*/  FFMA R25, R34.reuse, R13, R25 ;  /* 0x0000000d22197223 */ /* 0x040fe20000000019 */
[CC--:B------:R-:W-:Y:S01]  /*09a0*/  FFMA R23, R35.reuse, R14.reuse, R23 ;  /* 0x0000000e23177223 */ /* 0x0c0fe20000000017 */
[C---:B------:R-:W-:Y:S01]  /*09b0*/  FFMA R32, R34.reuse, R14, R32 ;  /* 0x0000000e22207223 */ /* 0x040fe20000000020 */
[-C--:B------:R-:W-:Y:S01]  /*09c0*/  FFMA R30, R35, R15.reuse, R30 ;  /* 0x0000000f231e7223 */ /* 0x080fe2000000001e */
[----:B------:R-:W-:Y:S01]  /*09d0*/  FFMA R37, R34, R15, R37 ;  /* 0x0000000f22257223 */ /* 0x000fe20000000025 */
[----:B------:R-:W-:Y:S04]  /*09e0*/  LDS R50, [R8+UR4+0x498] ;  /* 0x0004980408327984 */ /* 0x000fe80008000800 */
[----:B------:R-:W-:Y:S04]  /*09f0*/  LDS R47, [R8+UR4+0x620] ;  /* 0x00062004082f7984 */ /* 0x000fe80008000800 */
[----:B------:R-:W0:Y:S04]  /*0a00*/  LDS.128 R16, [R5+0x100] ;  /* 0x0001000005107984 */ /* 0x000e280000000c00 */
[----:B------:R-:W1:Y:S04]  /*0a10*/  LDS.128 R12, [R5+0xc0] ;  /* 0x0000c000050c7984 */ /* 0x000e680000000c00 */
[----:B------:R-:W-:Y:S04]  /*0a20*/  LDS R35, [R8+UR4+0x7a8] ;  /* 0x0007a80408237984 */ /* 0x000fe80008000800 */
[----:B------:R-:W-:Y:S01]  /*0a30*/  LDS R34, [R8+UR4+0x930] ;  /* 0x0009300408227984 */ /* 0x000fe20008000800 */
[----:B------:R-:W-:-:S04]  /*0a40*/  UIADD3 UR4, UR4, 0xc40, URZ ;  /* 0x00000c4004047890 */ /* 0x000fc8000fffe03f */
[----:B------:R-:W-:-:S06]  /*0a50*/  UISETP.NE.AND UP0, UPT, UR4, 0x1a08, UPT ;  /* 0x00001a080400788c */ /* 0x000fcc000bf05270 */
[----:B------:R-:W-:Y:S01]  /*0a60*/  PLOP3.LUT P0, PT, PT, PT, UP0, 0x80, 0x0 ;  /* 0x000000000000781c */ /* 0x000fe20003f0f008 */
[----:B0-----:R-:W-:Y:S01]  /*0a70*/  FFMA R42, R50, R16, R42 ;  /* 0x00000010322a7223 */ /* 0x001fe2000000002a */
[----:B------:R-:W-:Y:S01]  /*0a80*/  FFMA R46, R16, R47, R46 ;  /* 0x0000002f102e7223 */ /* 0x000fe2000000002e */
[CC--:B------:R-:W-:Y:S01]  /*0a90*/  FFMA R45, R50.reuse, R17.reuse, R45 ;  /* 0x00000011322d7223 */ /* 0x0c0fe2000000002d */
[C---:B------:R-:W-:Y:S01]  /*0aa0*/  FFMA R49, R47.reuse, R17, R49 ;  /* 0x000000112f317223 */ /* 0x040fe20000000031 */
[CC--:B------:R-:W-:Y:S01]  /*0ab0*/  FFMA R27, R50.reuse, R18.reuse, R27 ;  /* 0x00000012321b7223 */ /* 0x0c0fe2000000001b */
[C---:B------:R-:W-:Y:S01]  /*0ac0*/  FFMA R29, R47.reuse, R18, R29 ;  /* 0x000000122f1d7223 */ /* 0x040fe2000000001d */
[-C--:B------:R-:W-:Y:S01]  /*0ad0*/  FFMA R28, R50, R19.reuse, R28 ;  /* 0x00000013321c7223 */ /* 0x080fe2000000001c */
[C---:B------:R-:W-:Y:S01]  /*0ae0*/  FFMA R40, R47.reuse, R19, R40 ;  /* 0x000000132f287223 */ /* 0x040fe20000000028 */
        /* <DEDUP_REMOVED lines=42> */
[-C--:B------:R-:W-:Y:S01]  /*0d90*/  FFMA R31, R35, R15.reuse, R31 ;  /* 0x0000000f231f7223 */ /* 0x080fe2000000001f */
[C---:B------:R-:W-:Y:S01]  /*0da0*/  FFMA R41, R34.reuse, R15, R41 ;  /* 0x0000000f22297223 */ /* 0x040fe20000000029 */
[----:B------:R-:W0:Y:S04]  /*0db0*/  LDS.128 R16, [R5+0x190] ;  /* 0x0001900005107984 */ /* 0x000e280000000c00 */
[----:B------:R1:W2:Y:S02]  /*0dc0*/  LDS.128 R12, [R5+0x150] ;  /* 0x00015000050c7984 */ /* 0x0002a40000000c00 */
[----:B-1----:R-:W-:Y:S01]  /*0dd0*/  IADD3 R5, R5, 0x200, RZ ;  /* 0x0000020005057810 */ /* 0x002fe20007ffe0ff */
[C---:B0-----:R-:W-:Y:S01]  /*0de0*/  FFMA R47, R35.reuse, R18, R51 ;  /* 0x00000012232f7223 */ /* 0x041fe20000000033 */
[CC--:B------:R-:W-:Y:S01]  /*0df0*/  FFMA R39, R35.reuse, R16.reuse, R39 ;  /* 0x0000001023277223 */ /* 0x0c0fe20000000027 */
[C---:B------:R-:W-:Y:S01]  /*0e00*/  FFMA R44, R34.reuse, R16, R44 ;  /* 0x00000010222c7223 */ /* 0x040fe2000000002c */
[C---:B------:R-:W-:Y:S01]  /*0e10*/  FFMA R43, R35.reuse, R17, R43 ;  /* 0x00000011232b7223 */ /* 0x040fe2000000002b */
[CC--:B--2---:R-:W-:Y:S01]  /*0e20*/  FFMA R9, R35.reuse, R12.reuse, R9 ;  /* 0x0000000c23097223 */ /* 0x0c4fe20000000009 */
[C---:B------:R-:W-:Y:S01]  /*0e30*/  FFMA R11, R34.reuse, R12, R11 ;  /* 0x0000000c220b7223 */ /* 0x040fe2000000000b */
[CC--:B------:R-:W-:Y:S01]  /*0e40*/  FFMA R10, R35.reuse, R13.reuse, R10 ;  /* 0x0000000d230a7223 */ /* 0x0c0fe2000000000a */
[C---:B------:R-:W-:Y:S01]  /*0e50*/  FFMA R25, R34.reuse, R13, R25 ;  /* 0x0000000d22197223 */ /* 0x040fe20000000019 */
[CC--:B------:R-:W-:Y:S01]  /*0e60*/  FFMA R23, R35.reuse, R14.reuse, R23 ;  /* 0x0000000e23177223 */ /* 0x0c0fe20000000017 */
[C---:B------:R-:W-:Y:S01]  /*0e70*/  FFMA R32, R34.reuse, R14, R32 ;  /* 0x0000000e22207223 */ /* 0x040fe20000000020 */
[CC--:B------:R-:W-:Y:S01]  /*0e80*/  FFMA R30, R35.reuse, R15.reuse, R30 ;  /* 0x0000000f231e7223 */ /* 0x0c0fe2000000001e */
[C---:B------:R-:W-:Y:S01]  /*0e90*/  FFMA R37, R34.reuse, R15, R37 ;  /* 0x0000000f22257223 */ /* 0x040fe20000000025 */
[C---:B------:R-:W-:Y:S01]  /*0ea0*/  FFMA R48, R34.reuse, R17, R48 ;  /* 0x0000001122307223 */ /* 0x040fe20000000030 */
[C---:B------:R-:W-:Y:S01]  /*0eb0*/  FFMA R50, R34.reuse, R18, R52 ;  /* 0x0000001222327223 */ /* 0x040fe20000000034 */
[-C--:B------:R-:W-:Y:S01]  /*0ec0*/  FFMA R36, R35, R19.reuse, R36 ;  /* 0x0000001323247223 */ /* 0x080fe20000000024 */
[----:B------:R-:W-:Y:S01]  /*0ed0*/  FFMA R51, R34, R19, R38 ;  /* 0x0000001322337223 */ /* 0x000fe20000000026 */
[----:B------:R-:W-:Y:S05]  /*0ee0*/  @P0 BRA `(.L_x_57) ;  /* 0xfffff63000000947 */ /* 0x000fea000383ffff */
[----:B------:R-:W-:-:S04]  /*0ef0*/  IADD3 R4, R4, 0x1, RZ ;  /* 0x0000000104047810 */ /* 0x000fc80007ffe0ff */
[----:B------:R-:W-:-:S13]  /*0f00*/  ISETP.GE.U32.AND P0, PT, R4, 0x8, PT ;  /* 0x000000080400780c */ /* 0x000fda0003f06070 */
[----:B------:R-:W-:Y:S05]  /*0f10*/  @!P0 BRA `(.L_x_58) ;  /* 0xfffff26000008947 */ /* 0x000fea000383ffff */
[----:B------:R-:W-:Y:S01]  /*0f20*/  IMAD R2, R3, 0x1880, R2 ;  /* 0x0000188003027824 */ /* 0x000fe200078e0202 */
[----:B------:R-:W-:Y:S01]  /*0f30*/  MOV R3, 0x4 ;  /* 0x0000000400037802 */ /* 0x000fe20000000f00 */
[----:B------:R-:W-:Y:S02]  /*0f40*/  ULDC.64 UR4, c[0x0][0x118] ;  /* 0x0000460000047ab9 */ /* 0x000fe40000000a00 */
        /* <DEDUP_REMOVED lines=36> */
.L_x_59:
        /* <DEDUP_REMOVED lines=15> */
.L_x_125:


//--------------------- .text.tvmgen_default_fused_nn_conv2d_add_nn_relu_9_kernel --------------------------
	.section	.text.tvmgen_default_fused_nn_conv2d_add_nn_relu_9_kernel,"ax",@progbits
	.sectionflags	@"SHF_BARRIERS=1"
	.sectioninfo	@"SHI_REGISTERS=40"
	.align	128
        .global         tvmgen_default_fused_nn_conv2d_add_nn_relu_9_kernel
        .type           tvmgen_default_fused_nn_conv2d_add_nn_relu_9_kernel,@function
        .size           tvmgen_default_fused_nn_conv2d_add_nn_relu_9_kernel,(.L_x_126 - tvmgen_default_fused_nn_conv2d_add_nn_relu_9_kernel)
        .other          tvmgen_default_fused_nn_conv2d_add_nn_relu_9_kernel,@"STO_CUDA_ENTRY STV_DEFAULT"
tvmgen_default_fused_nn_conv2d_add_nn_relu_9_kernel:
.text.tvmgen_default_fused_nn_conv2d_add_nn_relu_9_kernel:
[----:B------:R-:W-:Y:S02]  /*0000*/  MOV R1, c[0x0][0x28] ;  /* 0x00000a0000017a02 */ /* 0x000fe40000000f00 */
[----:B------:R-:W0:Y:S01]  /*0010*/  S2R R30, SR_TID.Z ;  /* 0x00000000001e7919 */ /* 0x000e220000002300 */
[----:B------:R-:W-:Y:S01]  /*0020*/  MOV R13, 0x4 ;  /* 0x00000004000d7802 */ /* 0x000fe20000000f00 */
[----:B------:R-:W-:Y:S01]  /*0030*/  CS2R R18, SRZ ;  /* 0x0000000000127805 */ /* 0x000fe2000001ff00 */
[----:B------:R-:W-:Y:S01]  /*0040*/  MOV R34, RZ ;  /* 0x000000ff00227202 */ /* 0x000fe20000000f00 */
[----:B------:R-:W0:Y:S01]  /*0050*/  S2R R28, SR_CTAID.Z ;  /* 0x00000000001c7919 */ /* 0x000e220000002700 */
[----:B------:R-:W-:-:S03]  /*0060*/  ULDC.64 UR4, c[0x0][0x118] ;  /* 0x0000460000047ab9 */ /* 0x000fc60000000a00 */
[----:B------:R-:W1:Y:S04]  /*0070*/  S2R R31, SR_TID.X ;  /* 0x00000000001f7919 */ /* 0x000e680000002100 */
[----:B------:R-:W2:Y:S04]  /*0080*/  S2R R29, SR_TID.Y ;  /* 0x00000000001d7919 */ /* 0x000ea80000002200 */
[----:B------:R-:W3:Y:S01]  /*0090*/  S2R R32, SR_CTAID.Y ;  /* 0x0000000000207919 */ /* 0x000ee20000002600 */
[----:B0-----:R-:W-:Y:S02]  /*00a0*/  LEA R4, R28, R30, 0x3 ;  /* 0x0000001e1c047211 */ /* 0x001fe400078e18ff */
[C---:B-1----:R-:W-:Y:S01]  /*00b0*/  LEA R0, R31.reuse, R31, 0x1 ;  /* 0x0000001f1f007211 */ /* 0x042fe200078e08ff */
[----:B------:R-:W-:Y:S01]  /*00c0*/  IMAD R2, R31, 0xc0, RZ ;  /* 0x000000c01f027824 */ /* 0x000fe200078e02ff */
[----:B--2---:R-:W-:-:S02]  /*00d0*/  LEA R9, R4, R29, 0x1 ;  /* 0x0000001d04097211 */ /* 0x004fc400078e08ff */
[C---:B------:R-:W-:Y:S02]  /*00e0*/  IADD3 R4, R0.reuse, 0x1, RZ ;  /* 0x0000000100047810 */ /* 0x040fe40007ffe0ff */
[----:B------:R-:W-:Y:S02]  /*00f0*/  IADD3 R6, R0, 0x2, RZ ;  /* 0x0000000200067810 */ /* 0x000fe40007ffe0ff */
[----:B------:R-:W-:Y:S02]  /*0100*/  LOP3.LUT R2, R2, 0xfffffc00, RZ, 0xc0, !PT ;  /* 0xfffffc0002027812 */ /* 0x000fe400078ec0ff */
[----:B------:R-:W-:Y:S02]  /*0110*/  LOP3.LUT R3, R0, 0xf, RZ, 0xc0, !PT ;  /* 0x0000000f00037812 */ /* 0x000fe400078ec0ff */
[----:B------:R-:W-:Y:S02]  /*0120*/  SHF.L.U32 R5, R4, 0x6, RZ ;  /* 0x0000000604057819 */ /* 0x000fe400000006ff */
[----:B------:R-:W-:-:S02]  /*0130*/  SHF.L.U32 R9, R9, 0xb, RZ ;  /* 0x0000000b09097819 */ /* 0x000fc400000006ff */
[----:B------:R-:W-:Y:S02]  /*0140*/  SHF.L.U32 R7, R6, 0x6, RZ ;  /* 0x0000000606077819 */ /* 0x000fe400000006ff */
[----:B------:R-:W-:Y:S02]  /*0150*/  LOP3.LUT R8, R4, 0xf, RZ, 0xc0, !PT ;  /* 0x0000000f04087812 */ /* 0x000fe400078ec0ff */
[----:B------:R-:W-:Y:S02]  /*0160*/  LOP3.LUT R5, R5, 0xfffffc00, RZ, 0xc0, !PT ;  /* 0xfffffc0005057812 */ /* 0x000fe400078ec0ff */
[----:B------:R-:W-:Y:S02]  /*0170*/  IADD3 R12, R3, R9, R2 ;  /* 0x00000009030c7210 */ /* 0x000fe40007ffe002 */
[----:B------:R-:W-:Y:S02]  /*0180*/  LOP3.LUT R10, R6, 0xf, RZ, 0xc0, !PT ;  /* 0x0000000f060a7812 */ /* 0x000fe400078ec0ff */
[----:B------:R-:W-:-:S02]  /*0190*/  LOP3.LUT R7, R7, 0xfffffc00, RZ, 0xc0, !PT ;  /* 0xfffffc0007077812 */ /* 0x000fc400078ec0ff */
[C---:B------:R-:W-:Y:S02]  /*01a0*/  SHF.L.U32 R2, R30.reuse, 0x6, RZ ;  /* 0x000000061e027819 */ /* 0x040fe400000006ff */
[----:B------:R-:W-:Y:S02]  /*01b0*/  LEA R3, R30, R29, 0x1 ;  /* 0x0000001d1e037211 */ /* 0x000fe400078e08ff */
[-C--:B------:R-:W-:Y:S02]  /*01c0*/  IADD3 R8, R8, R9.reuse, R5 ;  /* 0x0000000908087210 */ /* 0x080fe40007ffe005 */
[----:B------:R-:W-:Y:S01]  /*01d0*/  IADD3 R10, R10, R9, R7 ;  /* 0x000000090a0a7210 */ /* 0x000fe20007ffe007 */
[----:B------:R-:W-:Y:S01]  /*01e0*/  IMAD R33, R3, 0xe, R31 ;  /* 0x0000000e03217824 */ /* 0x000fe200078e021f */
[----:B------:R-:W-:Y:S01]  /*01f0*/  LEA R5, R29, R2, 0x5 ;  /* 0x000000021d057211 */ /* 0x000fe200078e28ff */
[----:B---3--:R-:W-:Y:S01]  /*0200*/  IMAD R2, R3, 0x7, R32 ;  /* 0x0000000703027824 */ /* 0x008fe200078e0220 */
[----:B------:R-:W-:-:S02]  /*0210*/  LEA.HI.SX32 R7, R0, R29, 0x1b ;  /* 0x0000001d00077211 */ /* 0x000fc400078fdaff */
[-C--:B------:R-:W-:Y:S01]  /*0220*/  LEA.HI.SX32 R9, R4, R29.reuse, 0x1b ;  /* 0x0000001d04097211 */ /* 0x080fe200078fdaff */
[----:B------:R-:W-:Y:S01]  /*0230*/  IMAD R4, R2, 0xe, R31 ;  /* 0x0000000e02047824 */ /* 0x000fe200078e021f */
[----:B------:R-:W-:Y:S02]  /*0240*/  LEA.HI.SX32 R11, R6, R29, 0x1b ;  /* 0x0000001d060b7211 */ /* 0x000fe400078fdaff */
[----:B------:R-:W-:Y:S02]  /*0250*/  IADD3 R5, R0, R5, RZ ;  /* 0x0000000500057210 */ /* 0x000fe40007ffe0ff */
[----:B------:R-:W-:Y:S02]  /*0260*/  ISETP.GT.AND P0, PT, R7, 0x1, PT ;  /* 0x000000010700780c */ /* 0x000fe40003f04270 */
[----:B------:R-:W-:Y:S02]  /*0270*/  ISETP.GE.AND P2, PT, R9, 0x2, PT ;  /* 0x000000020900780c */ /* 0x000fe40003f46270 */
[----:B------:R-:W-:-:S02]  /*0280*/  ISETP.GE.AND P3, PT, R11, 0x2, PT ;  /* 0x000000020b00780c */ /* 0x000fc40003f66270 */
[C---:B------:R-:W-:Y:S02]  /*0290*/  ISETP.GT.OR P1, PT, R5.reuse, 0x1ff, P0 ;  /* 0x000001ff0500780c */ /* 0x040fe40000724670 */
[----:B------:R-:W-:Y:S02]  /*02a0*/  ISETP.LT.AND P0, PT, R5, 0x1ff, !P2 ;  /* 0x000001ff0500780c */ /* 0x000fe40005701270 */
[----:B------:R-:W-:Y:S02]  /*02b0*/  SHF.L.U32 R4, R4, 0x1, RZ ;  /* 0x0000000104047819 */ /* 0x000fe400000006ff */
[----:B------:R-:W-:Y:S01]  /*02c0*/  LEA.HI.SX32 R2, R7, R30, 0x1f ;  /* 0x0000001e07027211 */ /* 0x000fe200078ffaff */
[-C--:B------:R-:W-:Y:S01]  /*02d0*/  IMAD.WIDE R6, R12, R13.reuse, c[0x0][0x170] ;  /* 0x00005c000c067625 */ /* 0x080fe200078e020d */
[----:B------:R-:W-:Y:S02]  /*02e0*/  ISETP.LT.AND P2, PT, R5, 0x1fe, !P3 ;  /* 0x000001fe0500780c */ /* 0x000fe40005f41270 */
[----:B------:R-:W-:Y:S01]  /*02f0*/  ISETP.GT.OR P3, PT, R0, 0x1f, P1 ;  /* 0x0000001f0000780c */ /* 0x000fe20000f64670 */
[----:B------:R-:W-:Y:S01]  /*0300*/  IMAD.WIDE R4, R4, R13, c[0x0][0x168] ;  /* 0x00005a0004047625 */ /* 0x000fe200078e020d */
[----:B------:R-:W-:-:S02]  /*0310*/  ISETP.LT.AND P1, PT, R0, 0x1f, P0 ;  /* 0x0000001f0000780c */ /* 0x000fc40000721270 */
[----:B------:R-:W-:Y:S02]  /*0320*/  LEA.HI.SX32 R9, R9, R30, 0x1f ;  /* 0x0000001e09097211 */ /* 0x000fe400078ffaff */
[----:B------:R-:W-:Y:S02]  /*0330*/  MOV R27, R6 ;  /* 0x00000006001b7202 */ /* 0x000fe40000000f00 */
[----:B------:R-:W-:Y:S01]  /*0340*/  MOV R26, R7 ;  /* 0x00000007001a7202 */ /* 0x000fe20000000f00 */
[-C--:B------:R-:W-:Y:S01]  /*0350*/  IMAD.WIDE R6, R10, R13.reuse, c[0x0][0x170] ;  /* 0x00005c000a067625 */ /* 0x080fe200078e020d */
[----:B------:R-:W-:Y:S02]  /*0360*/  ISETP.GT.OR P1, PT, R9, 0x7, !P1 ;  /* 0x000000070900780c */ /* 0x000fe40004f24670 */
[----:B------:R-:W-:Y:S01]  /*0370*/  ISETP.GT.OR P0, PT, R2, 0x7, P3 ;  /* 0x000000070200780c */ /* 0x000fe20001f04670 */
[----:B------:R-:W-:Y:S01]  /*0380*/  IMAD.WIDE R8, R8, R13, c[0x0][0x170] ;  /* 0x00005c0008087625 */ /* 0x000fe200078e020d */
[----:B------:R-:W-:-:S02]  /*0390*/  ISETP.LT.AND P2, PT, R0, 0x1e, P2 ;  /* 0x0000001e0000780c */ /* 0x000fc40001741270 */
[----:B------:R-:W-:Y:S02]  /*03a0*/  LEA.HI.SX32 R11, R11, R30, 0x1f ;  /* 0x0000001e0b0b7211 */ /* 0x000fe400078ffaff */
[----:B------:R-:W-:Y:S02]  /*03b0*/  IADD3 R36, P3, R4, 0x4, RZ ;  /* 0x0000000404247810 */ /* 0x000fe40007f7e0ff */
[----:B------:R-:W-:Y:S02]  /*03c0*/  MOV R2, R6 ;  /* 0x0000000600027202 */ /* 0x000fe40000000f00 */
[----:B------:R-:W-:Y:S02]  /*03d0*/  MOV R0, R7 ;  /* 0x0000000700007202 */ /* 0x000fe40000000f00 */
[----:B------:R-:W-:Y:S01]  /*03e0*/  ISETP.GT.OR P2, PT, R11, 0x7, !P2 ;  /* 0x000000070b00780c */ /* 0x000fe20005744670 */
[----:B------:R-:W-:Y:S01]  /*03f0*/  CS2R R6, SRZ ;  /* 0x0000000000067805 */ /* 0x000fe2000001ff00 */
[----:B------:R-:W-:-:S02]  /*0400*/  IADD3.X R37, RZ, R5, RZ, P3, !PT ;  /* 0x00000005ff257210 */ /* 0x000fc40001ffe4ff */
[----:B------:R-:W-:Y:S02]  /*0410*/  MOV R25, R8 ;  /* 0x0000000800197202 */ /* 0x000fe40000000f00 */
[----:B------:R-:W-:Y:S02]  /*0420*/  MOV R24, R9 ;  /* 0x0000000900187202 */ /* 0x000fe40000000f00 */
[----:B------:R-:W-:Y:S02]  /*0430*/  SHF.L.U32 R33, R33, 0x1, RZ ;  /* 0x0000000121217819 */ /* 0x000fe400000006ff */
.L_x_60:
[----:B------:R-:W-:Y:S01]  /*0440*/  @!P0 MOV R8, R27 ;  /* 0x0000001b00088202 */ /* 0x000fe20000000f00 */
[----:B------:R-:W2:Y:S01]  /*0450*/  LDG.E.CONSTANT R4, [R36.64+-0x4] ;  /* 0xfffffc0424047981 */ /* 0x000ea2000c1e9900 */
[----:B------:R-:W-:Y:S02]  /*0460*/  @!P0 MOV R9, R26 ;  /* 0x0000001a00098202 */ /* 0x000fe40000000f00 */
[----:B------:R-:W-:Y:S01]  /*0470*/  @!P2 MOV R3, R0 ;  /* 0x000000000003a202 */ /* 0x000fe20000000f00 */
[----:B------:R-:W2:Y:S04]  /*0480*/  LDG.E.CONSTANT R5, [R36.64] ;  /* 0x0000000424057981 */ /* 0x000ea8000c1e9900 */
[----:B------:R0:W3:Y:S04]  /*0490*/  @!P0 LDG.E.CONSTANT R20, [R8.64] ;  /* 0x0000000408148981 */ /* 0x0000e8000c1e9900 */
[----:B------:R1:W4:Y:S04]  /*04a0*/  @!P2 LDG.E.CONSTANT R11, [R2.64] ;  /* 0x00000004020ba981 */ /* 0x000328000c1e9900 */
[----:B------:R-:W-:Y:S01]  /*04b0*/  BAR.SYNC.DEFER_BLOCKING 0x0 ;  /* 0x0000000000007b1d */ /* 0x000fe20000010000 */
[----:B0-----:R-:W-:-:S02]  /*04c0*/  @!P1 MOV R8, R25 ;  /* 0x0000001900089202 */ /* 0x001fc40000000f00 */
[----:B------:R-:W-:-:S05]  /*04d0*/  @!P1 MOV R9, R24 ;  /* 0x0000001800099202 */ /* 0x000fca0000000f00 */
[----:B------:R-:W5:Y:S01]  /*04e0*/  @!P1 LDG.E.CONSTANT R10, [R8.64] ;  /* 0x00000004080a9981 */ /* 0x000f62000c1e9900 */
[----:B------:R-:W-:-:S04]  /*04f0*/  SHF.L.U32 R35, R30, 0x6, RZ ;  /* 0x000000061e237819 */ /* 0x000fc800000006ff */
[----:B------:R-:W-:-:S05]  /*0500*/  LEA R14, R29, R35, 0x5 ;  /* 0x000000231d0e7211 */ /* 0x000fca00078e28ff */
[C-C-:B------:R-:W-:Y:S02]  /*0510*/  @!P0 IMAD R21, R31.reuse, 0x3, R14.reuse ;  /* 0x000000031f158824 */ /* 0x140fe400078e020e */
[C-C-:B------:R-:W-:Y:S02]  /*0520*/  @!P1 IMAD R13, R31.reuse, 0x3, R14.reuse ;  /* 0x000000031f0d9824 */ /* 0x140fe400078e020e */
[----:B------:R-:W-:Y:S02]  /*0530*/  @!P2 IMAD R14, R31, 0x3, R14 ;  /* 0x000000031f0ea824 */ /* 0x000fe400078e020e */
[----:B-1----:R-:W-:Y:S01]  /*0540*/  IMAD R3, R29, 0xe, R31 ;  /* 0x0000000e1d037824 */ /* 0x002fe200078e021f */
[----:B--2---:R-:W-:Y:S04]  /*0550*/  STS.64 [R33.X4], R4 ;  /* 0x0000000421007388 */ /* 0x004fe80000004a00 */
[----:B---3--:R-:W-:Y:S04]  /*0560*/  @!P0 STS [R21.X4+0x700], R20 ;  /* 0x0007001415008388 */ /* 0x008fe80000004800 */
[----:B-----5:R-:W-:Y:S04]  /*0570*/  @!P1 STS [R13.X4+0x704], R10 ;  /* 0x0007040a0d009388 */ /* 0x020fe80000004800 */
[----:B----4-:R-:W-:Y:S04]  /*0580*/  @!P2 STS [R14.X4+0x708], R11 ;  /* 0x0007080b0e00a388 */ /* 0x010fe80000004800 */
[----:B------:R-:W-:Y:S06]  /*0590*/  BAR.SYNC.DEFER_BLOCKING 0x0 ;  /* 0x0000000000007b1d */ /* 0x000fec0000010000 */
[----:B------:R-:W-:Y:S04]  /*05a0*/  LDS R17, [R3.X4] ;  /* 0x0000000003117984 */ /* 0x000fe80000004800 */
[----:B------:R-:W0:Y:S04]  /*05b0*/  LDS.128 R8, [R35+0x700] ;  /* 0x0007000023087984 */ /* 0x000e280000000c00 */
[----:B------:R-:W1:Y:S04]  /*05c0*/  LDS R16, [R3.X4+0x70] ;  /* 0x0000700003107984 */ /* 0x000e680000004800 */
[----:B------:R-:W2:Y:S04]  /*05d0*/  LDS.128 R20, [R35+0xb00] ;  /* 0x000b000023147984 */ /* 0x000ea80000000c00 */
[----:B------:R-:W-:Y:S01]  /*05e0*/  LDS.128 R12, [R35+0x900] ;  /* 0x00090000230c7984 */ /* 0x000fe20000000c00 */
[----:B0-----:R-:W-:-:S03]  /*05f0*/  FFMA R6, R8, R17, R6 ;  /* 0x0000001108067223 */ /* 0x001fc60000000006 */
[----:B------:R-:W0:Y:S01]  /*0600*/  LDS R8, [R3.X4+0xe0] ;  /* 0x0000e00003087984 */ /* 0x000e220000004800 */
[----:B-1----:R-:W-:Y:S01]  /*0610*/  FFMA R5, R16, R9, R6 ;  /* 0x0000000910057223 */ /* 0x002fe20000000006 */
[----:B--2---:R-:W-:Y:S02]  /*0620*/  FFMA R9, R17, R20, R7 ;  /* 0x0000001411097223 */ /* 0x004fe40000000007 */
[----:B------:R-:W-:Y:S01]  /*0630*/  LDS R20, [R3.X4+0x1c0] ;  /* 0x0001c00003147984 */ /* 0x000fe20000004800 */
[----:B0-----:R-:W-:-:S03]  /*0640*/  FFMA R10, R8, R10, R5 ;  /* 0x0000000a080a7223 */ /* 0x001fc60000000005 */
[----:B------:R-:W0:Y:S01]  /*0650*/  LDS.128 R4, [R35+0xd00] ;  /* 0x000d000023047984 */ /* 0x000e220000000c00 */
[----:B------:R-:W-:Y:S01]  /*0660*/  FFMA R12, R17, R12, R19 ;  /* 0x0000000c110c7223 */ /* 0x000fe20000000013 */
[----:B------:R-:W-:-:S03]  /*0670*/  FFMA R9, R16, R21, R9 ;  /* 0x0000001510097223 */ /* 0x000fc60000000009 */
[----:B------:R-:W-:Y:S01]  /*0680*/  FFMA R13, R16, R13, R12 ;  /* 0x0000000d100d7223 */ /* 0x000fe2000000000c */
[----:B0-----:R-:W-:Y:S02]  /*0690*/  FFMA R18, R17, R4, R18 ;  /* 0x0000000411127223 */ /* 0x001fe40000000012 */
[----:B------:R-:W0:Y:S01]  /*06a0*/  LDS R4, [R3.X4+0x150] ;  /* 0x0001500003047984 */ /* 0x000e220000004800 */
[----:B------:R-:W-:Y:S01]  /*06b0*/  FFMA R14, R8, R14, R13 ;  /* 0x0000000e080e7223 */ /* 0x000fe2000000000d */
[----:B------:R-:W-:Y:S01]  /*06c0*/  FFMA R5, R16, R5, R18 ;  /* 0x0000000510057223 */ /* 0x000fe20000000012 */
[C---:B------:R-:W-:Y:S01]  /*06d0*/  FFMA R22, R8.reuse, R22, R9 ;  /* 0x0000001608167223 */ /* 0x040fe20000000009 */
[----:B------:R-:W1:Y:S02]  /*06e0*/  LDS.128 R16, [R35+0x710] ;  /* 0x0007100023107984 */ /* 0x000e640000000c00 */
[----:B------:R-:W-:Y:S01]  /*06f0*/  FFMA R6, R8, R6, R5 ;  /* 0x0000000608067223 */ /* 0x000fe20000000005 */
[C---:B0-----:R-:W-:Y:S01]  /*0700*/  FFMA R5, R4.reuse, R15, R14 ;  /* 0x0000000f04057223 */ /* 0x041fe2000000000e */
[C---:B------:R-:W-:Y:S01]  /*0710*/  FFMA R23, R4.reuse, R23, R22 ;  /* 0x0000001704177223 */ /* 0x040fe20000000016 */
[----:B------:R-:W0:Y:S04]  /*0720*/  LDS.128 R12, [R35+0x910] ;  /* 0x00091000230c7984 */ /* 0x000e280000000c00 */
[----:B------:R-:W2:Y:S01]  /*0730*/  LDS R22, [R3.X4+0x230] ;  /* 0x0002300003167984 */ /* 0x000ea20000004800 */
[C---:B------:R-:W-:Y:S01]  /*0740*/  FFMA R11, R4.reuse, R11, R10 ;  /* 0x0000000b040b7223 */ /* 0x040fe2000000000a */
[----:B------:R-:W-:-:S03]  /*0750*/  FFMA R21, R4, R7, R6 ;  /* 0x0000000704157223 */ /* 0x000fc60000000006 */
[----:B-1----:R-:W-:Y:S02]  /*0760*/  FFMA R7, R16, R20, R11 ;  /* 0x0000001410077223 */ /* 0x002fe4000000000b */
[----:B------:R-:W1:Y:S01]  /*0770*/  LDS.128 R8, [R35+0xb10] ;  /* 0x000b100023087984 */ /* 0x000e620000000c00 */
[----:B0-----:R-:W-:Y:S01]  /*0780*/  FFMA R12, R20, R12, R5 ;  /* 0x0000000c140c7223 */ /* 0x001fe20000000005 */
[----:B--2---:R-:W-:Y:S02]  /*0790*/  FFMA R17, R22, R17, R7 ;  /* 0x0000001116117223 */ /* 0x004fe40000000007 */
[----:B------:R-:W0:Y:S01]  /*07a0*/  LDS.128 R4, [R35+0xd10] ;  /* 0x000d100023047984 */ /* 0x000e220000000c00 */
[----:B-1----:R-:W-:-:S03]  /*07b0*/  FFMA R23, R20, R8, R23 ;  /* 0x0000000814177223 */ /* 0x002fc60000000017 */
[----:B------:R-:W1:Y:S01]  /*07c0*/  LDS R8, [R3.X4+0x2a0] ;  /* 0x0002a00003087984 */ /* 0x000e620000004800 */
[C---:B------:R-:W-:Y:S01]  /*07d0*/  FFMA R13, R22.reuse, R13, R12 ;  /* 0x0000000d160d7223 */ /* 0x040fe2000000000c */
[----:B------:R-:W-:Y:S02]  /*07e0*/  FFMA R9, R22, R9, R23 ;  /* 0x0000000916097223 */ /* 0x000fe40000000017 */
[----:B------:R-:W-:Y:S01]  /*07f0*/  LDS R12, [R3.X4+0x380] ;  /* 0x00038000030c7984 */ /* 0x000fe20000004800 */
[----:B0-----:R-:W-:-:S03]  /*0800*/  FFMA R20, R20, R4, R21 ;  /* 0x0000000414147223 */ /* 0x001fc60000000015 */
[----:B------:R-:W0:Y:S01]  /*0810*/  LDS R4, [R3.X4+0x310] ;  /* 0x0003100003047984 */ /* 0x000e220000004800 */
[----:B------:R-:W-:-:S03]  /*0820*/  FFMA R5, R22, R5, R20 ;  /* 0x0000000516057223 */ /* 0x000fc60000000014 */
[----:B------:R-:W2:Y:S01]  /*0830*/  LDS.128 R20, [R35+0x720] ;  /* 0x0007200023147984 */ /* 0x000ea20000000c00 */
[C---:B-1----:R-:W-:Y:S01]  /*0840*/  FFMA R17, R8.reuse, R18, R17 ;  /* 0x0000001208117223 */ /* 0x042fe20000000011 */
[C---:B------:R-:W-:Y:S01]  /*0850*/  FFMA R13, R8.reuse, R14, R13 ;  /* 0x0000000e080d7223 */ /* 0x040fe2000000000d */
[C---:B------:R-:W-:Y:S01]  /*0860*/  FFMA R6, R8.reuse, R6, R5 ;  /* 0x0000000608067223 */ /* 0x040fe20000000005 */
[----:B------:R-:W-:Y:S01]  /*0870*/  FFMA R10, R8, R10, R9 ;  /* 0x0000000a080a7223 */ /* 0x000fe20000000009 */
[C---:B0-----:R-:W-:Y:S02]  /*0880*/  FFMA R5, R4.reuse, R19, R17 ;  /* 0x0000001304057223 */ /* 0x041fe40000000011 */
[----:B------:R-:W0:Y:S01]  /*0890*/  LDS.128 R16, [R35+0x920] ;  /* 0x0009200023107984 */ /* 0x000e220000000c00 */
[C---:B------:R-:W-:Y:S01]  /*08a0*/  FFMA R15, R4.reuse, R15, R13 ;  /* 0x0000000f040f7223 */ /* 0x040fe2000000000d */
[C---:B------:R-:W-:Y:S01]  /*08b0*/  FFMA R11, R4.reuse, R11, R10 ;  /* 0x0000000b040b7223 */ /* 0x040fe2000000000a */
[----:B------:R-:W-:Y:S01]  /*08c0*/  FFMA R14, R4, R7, R6 ;  /* 0x00000007040e7223 */ /* 0x000fe20000000006 */
[----:B------:R-:W1:Y:S01]  /*08d0*/  LDS R13, [R3.X4+0x3f0] ;  /* 0x0003f000030d7984 */ /* 0x000e620000004800 */
[----:B--2---:R-:W-:-:S03]  /*08e0*/  FFMA R20, R20, R12, R5 ;  /* 0x0000000c14147223 */ /* 0x004fc60000000005 */
[----:B------:R-:W2:Y:S01]  /*08f0*/  LDS.128 R4, [R35+0xb20] ;  /* 0x000b200023047984 */ /* 0x000ea20000000c00 */
[----:B0-----:R-:W-:-:S03]  /*0900*/  FFMA R8, R12, R16, R15 ;  /* 0x000000100c087223 */ /* 0x001fc6000000000f */
[----:B------:R-:W-:Y:S01]  /*0910*/  LDS R16, [R3.X4+0x460] ;  /* 0x0004600003107984 */ /* 0x000fe20000004800 */
[C---:B-1----:R-:W-:Y:S01]  /*0920*/  FFMA R21, R13.reuse, R21, R20 ;  /* 0x000000150d157223 */ /* 0x042fe20000000014 */
[C---:B------:R-:W-:Y:S01]  /*0930*/  FFMA R17, R13.reuse, R17, R8 ;  /* 0x000000110d117223 */ /* 0x040fe20000000008 */
[----:B--2---:R-:W-:Y:S02]  /*0940*/  FFMA R20, R12, R4, R11 ;  /* 0x000000040c147223 */ /* 0x004fe4000000000b */
[----:B------:R-:W0:Y:S04]  /*0950*/  LDS.128 R8, [R35+0xd20] ;  /* 0x000d200023087984 */ /* 0x000e280000000c00 */
[----:B------:R-:W1:Y:S01]  /*0960*/  LDS R4, [R3.X4+0x4d0] ;  /* 0x0004d00003047984 */ /* 0x000e620000004800 */
[----:B------:R-:W-:-:S03]  /*0970*/  FFMA R5, R13, R5, R20 ;  /* 0x000000050d057223 */ /* 0x000fc60000000014 */
[----:B------:R-:W-:Y:S01]  /*0980*/  LDS R20, [R3.X4+0x540] ;  /* 0x0005400003147984 */ /* 0x000fe20000004800 */
[----:B0-----:R-:W-:-:S04]  /*0990*/  FFMA R14, R12, R8, R14 ;  /* 0x000000080c0e7223 */ /* 0x001fc8000000000e */
[----:B------:R-:W-:Y:S02]  /*09a0*/  FFMA R9, R13, R9, R14 ;  /* 0x000000090d097223 */ /* 0x000fe4000000000e */
[----:B------:R-:W0:Y:S01]  /*09b0*/  LDS.128 R12, [R35+0x730] ;  /* 0x00073000230c7984 */ /* 0x000e220000000c00 */
[C---:B------:R-:W-:Y:S01]  /*09c0*/  FFMA R8, R16.reuse, R18, R17 ;  /* 0x0000001210087223 */ /* 0x040fe20000000011 */
[C---:B------:R-:W-:Y:S01]  /*09d0*/  FFMA R22, R16.reuse, R22, R21 ;  /* 0x0000001610167223 */ /* 0x040fe20000000015 */
[C---:B------:R-:W-:Y:S01]  /*09e0*/  FFMA R6, R16.reuse, R6, R5 ;  /* 0x0000000610067223 */ /* 0x040fe20000000005 */
[----:B------:R-:W-:Y:S01]  /*09f0*/  FFMA R10, R16, R10, R9 ;  /* 0x0000000a100a7223 */ /* 0x000fe20000000009 */
[C---:B-1----:R-:W-:Y:S01]  /*0a00*/  FFMA R8, R4.reuse, R19, R8 ;  /* 0x0000001304087223 */ /* 0x042fe20000000008 */
[----:B------:R-:W-:Y:S04]  /*0a10*/  LDS R21, [R3.X4+0x5b0] ;  /* 0x0005b00003157984 */ /* 0x000fe80000004800 */
[----:B------:R-:W1:Y:S01]  /*0a20*/  LDS.128 R16, [R35+0x930] ;  /* 0x0009300023107984 */ /* 0x000e620000000c00 */
[C---:B------:R-:W-:Y:S01]  /*0a30*/  FFMA R5, R4.reuse, R23, R22 ;  /* 0x0000001704057223 */ /* 0x040fe20000000016 */
[C---:B------:R-:W-:Y:S01]  /*0a40*/  FFMA R22, R4.reuse, R7, R6 ;  /* 0x0000000704167223 */ /* 0x040fe20000000006 */
[----:B------:R-:W-:-:S02]  /*0a50*/  FFMA R23, R4, R11, R10 ;  /* 0x0000000b04177223 */ /* 0x000fc4000000000a */
[----:B0-----:R-:W-:Y:S02]  /*0a60*/  FFMA R12, R12, R20, R5 ;  /* 0x000000140c0c7223 */ /* 0x001fe40000000005 */
[----:B------:R-:W0:Y:S01]  /*0a70*/  LDS.128 R4, [R35+0xb30] ;  /* 0x000b300023047984 */ /* 0x000e220000000c00 */
[----:B-1----:R-:W-:-:S04]  /*0a80*/  FFMA R8, R20, R16, R8 ;  /* 0x0000001014087223 */ /* 0x002fc80000000008 */
[C---:B------:R-:W-:Y:S02]  /*0a90*/  FFMA R17, R21.reuse, R17, R8 ;  /* 0x0000001115117223 */ /* 0x040fe40000000008 */
[----:B------:R-:W1:Y:S01]  /*0aa0*/  LDS.128 R8, [R35+0xd30] ;  /* 0x000d300023087984 */ /* 0x000e620000000c00 */
[----:B------:R-:W-:-:S03]  /*0ab0*/  FFMA R13, R21, R13, R12 ;  /* 0x0000000d150d7223 */ /* 0x000fc6000000000c */
[----:B------:R-:W2:Y:S01]  /*0ac0*/  LDS R12, [R3.X4+0x620] ;  /* 0x00062000030c7984 */ /* 0x000ea20000004800 */
[----:B0-----:R-:W-:-:S03]  /*0ad0*/  FFMA R22, R20, R4, R22 ;  /* 0x0000000414167223 */ /* 0x001fc60000000016 */
[----:B------:R-:W0:Y:S01]  /*0ae0*/  LDS R4, [R3.X4+0x690] ;  /* 0x0006900003047984 */ /* 0x000e220000004800 */
[----:B------:R-:W-:Y:S02]  /*0af0*/  IADD3 R2, P5, R2, 0x40, RZ ;  /* 0x0000004002027810 */ /* 0x000fe40007fbe0ff */
[----:B------:R-:W-:Y:S02]  /*0b00*/  IADD3 R34, R34, 0x1, RZ ;  /* 0x0000000122227810 */ /* 0x000fe40007ffe0ff */
[----:B------:R-:W-:Y:S02]  /*0b10*/  IADD3.X R0, RZ, R0, RZ, P5, !PT ;  /* 0x00000000ff007210 */ /* 0x000fe40002ffe4ff */
[----:B------:R-:W-:Y:S01]  /*0b20*/  ISETP.GE.U32.AND P5, PT, R34, 0x40, PT ;  /* 0x000000402200780c */ /* 0x000fe20003fa6070 */
[----:B------:R-:W-:Y:S01]  /*0b30*/  FFMA R5, R21, R5, R22 ;  /* 0x0000000515057223 */ /* 0x000fe20000000016 */
[----:B------:R-:W-:Y:S01]  /*0b40*/  IADD3 R36, P3, R36, 0x3100, RZ ;  /* 0x0000310024247810 */ /* 0x000fe20007f7e0ff */
[----:B-1----:R-:W-:-:S03]  /*0b50*/  FFMA R8, R20, R8, R23 ;  /* 0x0000000814087223 */ /* 0x002fc60000000017 */
[----:B------:R-:W-:Y:S01]  /*0b60*/  IADD3.X R37, RZ, R37, RZ, P3, !PT ;  /* 0x00000025ff257210 */ /* 0x000fe20001ffe4ff */
[----:B------:R-:W-:Y:S01]  /*0b70*/  FFMA R9, R21, R9, R8 ;  /* 0x0000000915097223 */ /* 0x000fe20000000008 */
[C---:B--2---:R-:W-:Y:S01]  /*0b80*/  FFMA R18, R12.reuse, R18, R17 ;  /* 0x000000120c127223 */ /* 0x044fe20000000011 */
[C---:B------:R-:W-:Y:S01]  /*0b90*/  FFMA R13, R12.reuse, R14, R13 ;  /* 0x0000000e0c0d7223 */ /* 0x040fe2000000000d */
[C---:B------:R-:W-:Y:S01]  /*0ba0*/  FFMA R8, R12.reuse, R6, R5 ;  /* 0x000000060c087223 */ /* 0x040fe20000000005 */
[----:B------:R-:W-:Y:S01]  /*0bb0*/  FFMA R10, R12, R10, R9 ;  /* 0x0000000a0c0a7223 */ /* 0x000fe20000000009 */
[----:B------:R-:W-:Y:S02]  /*0bc0*/  IADD3 R25, P3, R25, 0x40, RZ ;  /* 0x0000004019197810 */ /* 0x000fe40007f7e0ff */
[----:B------:R-:W-:Y:S02]  /*0bd0*/  IADD3 R27, P4, R27, 0x40, RZ ;  /* 0x000000401b1b7810 */ /* 0x000fe40007f9e0ff */
[----:B------:R-:W-:-:S02]  /*0be0*/  IADD3.X R24, RZ, R24, RZ, P3, !PT ;  /* 0x00000018ff187210 */ /* 0x000fc40001ffe4ff */
[----:B------:R-:W-:Y:S01]  /*0bf0*/  IADD3.X R26, RZ, R26, RZ, P4, !PT ;  /* 0x0000001aff1a7210 */ /* 0x000fe200027fe4ff */
[C---:B0-----:R-:W-:Y:S01]  /*0c00*/  FFMA R19, R4.reuse, R19, R18 ;  /* 0x0000001304137223 */ /* 0x041fe20000000012 */
[C---:B------:R-:W-:Y:S01]  /*0c10*/  FFMA R6, R4.reuse, R15, R13 ;  /* 0x0000000f04067223 */ /* 0x040fe2000000000d */
[C---:B------:R-:W-:Y:S01]  /*0c20*/  FFMA R7, R4.reuse, R7, R8 ;  /* 0x0000000704077223 */ /* 0x040fe20000000008 */
[----:B------:R-:W-:Y:S01]  /*0c30*/  FFMA R18, R4, R11, R10 ;  /* 0x0000000b04127223 */ /* 0x000fe2000000000a */
[----:B------:R-:W-:Y:S05]  /*0c40*/  @!P5 BRA `(.L_x_60) ;  /* 0xfffff7f00000d947 */ /* 0x000fea000383ffff */
[----:B------:R-:W-:Y:S02]  /*0c50*/  LEA R2, R28, R30, 0x5 ;  /* 0x0000001e1c027211 */ /* 0x000fe400078e28ff */
[----:B------:R-:W-:-:S05]  /*0c60*/  MOV R11, 0x4 ;  /* 0x00000004000b7802 */ /* 0x000fca0000000f00 */
[----:B------:R-:W-:-:S05]  /*0c70*/  IMAD.WIDE R2, R2, R11, c[0x0][0x178] ;  /* 0x00005e0002027625 */ /* 0x000fca00078e020b */
[----:B------:R-:W2:Y:S04]  /*0c80*/  LDG.E.CONSTANT R5, [R2.64] ;  /* 0x0000000402057981 */ /* 0x000ea8000c1e9900 */
[----:B------:R-:W3:Y:S04]  /*0c90*/  LDG.E.CONSTANT R0, [R2.64+0x20] ;  /* 0x0000200402007981 */ /* 0x000ee8000c1e9900 */
[----:B------:R-:W4:Y:S04]  /*0ca0*/  LDG.E.CONSTANT R8, [R2.64+0x40] ;  /* 0x0000400402087981 */ /* 0x000f28000c1e9900 */
[----:B------:R0:W5:Y:S01]  /*0cb0*/  LDG.E.CONSTANT R9, [R2.64+0x60] ;  /* 0x0000600402097981 */ /* 0x000162000c1e9900 */
[----:B------:R-:W-:-:S04]  /*0cc0*/  IMAD R31, R30, 0xc4, R31 ;  /* 0x000000c41e1f7824 */ /* 0x000fc800078e021f */
[----:B------:R-:W-:-:S04]  /*0cd0*/  IMAD R31, R28, 0x1880, R31 ;  /* 0x000018801c1f7824 */ /* 0x000fc800078e021f */
[----:B------:R-:W-:-:S04]  /*0ce0*/  IMAD R32, R32, 0x1c, R31 ;  /* 0x0000001c20207824 */ /* 0x000fc800078e021f */
[----:B------:R-:W-:Y:S01]  /*0cf0*/  IMAD R4, R29, 0xe, R32 ;  /* 0x0000000e1d047824 */ /* 0x000fe200078e0220 */
[----:B--2---:R-:W-:-:S03]  /*0d00*/  FADD R6, R6, R5 ;  /* 0x0000000506067221 */ /* 0x004fc60000000000 */
[----:B------:R-:W-:Y:S01]  /*0d10*/  IMAD.WIDE R4, R4, R11, c[0x0][0x160] ;  /* 0x0000580004047625 */ /* 0x000fe200078e020b */
[----:B---3--:R-:W-:Y:S01]  /*0d20*/  FADD R0, R19, R0 ;  /* 0x0000000013007221 */ /* 0x008fe20000000000 */
[----:B----4-:R-:W-:Y:S01]  /*0d30*/  FADD R8, R7, R8 ;  /* 0x0000000807087221 */ /* 0x010fe20000000000 */
[----:B------:R-:W-:-:S03]  /*0d40*/  FMNMX R7, RZ, R6, !PT ;  /* 0x00000006ff077209 */ /* 0x000fc60007800000 */
[----:B0-----:R-:W-:Y:S01]  /*0d50*/  FMNMX R3, RZ, R0, !PT ;  /* 0x00000000ff037209 */ /* 0x001fe20007800000 */
[----:B-----5:R-:W-:Y:S01]  /*0d60*/  FADD R18, R18, R9 ;  /* 0x0000000912127221 */ /* 0x020fe20000000000 */
[----:B------:R-:W-:Y:S01]  /*0d70*/  FMNMX R9, RZ, R8, !PT ;  /* 0x00000008ff097209 */ /* 0x000fe20007800000 */
[----:B------:R-:W-:Y:S03]  /*0d80*/  STG.E [R4.64], R7 ;  /* 0x0000000704007986 */ /* 0x000fe6000c101904 */
[----:B------:R-:W-:Y:S01]  /*0d90*/  FMNMX R11, RZ, R18, !PT ;  /* 0x00000012ff0b7209 */ /* 0x000fe20007800000 */
[----:B------:R-:W-:Y:S04]  /*0da0*/  STG.E [R4.64+0x1880], R3 ;  /* 0x0018800304007986 */ /* 0x000fe8000c101904 */
[----:B------:R-:W-:Y:S04]  /*0db0*/  STG.E [R4.64+0x3100], R9 ;  /* 0x0031000904007986 */ /* 0x000fe8000c101904 */
[----:B------:R-:W-:Y:S01]  /*0dc0*/  STG.E [R4.64+0x4980], R11 ;  /* 0x0049800b04007986 */ /* 0x000fe2000c101904 */
[----:B------:R-:W-:Y:S05]  /*0dd0*/  EXIT ;  /* 0x000000000000794d */ /* 0x000fea0003800000 */
.L_x_61:
        /* <DEDUP_REMOVED lines=10> */
.L_x_126:


//--------------------- .text.tvmgen_default_fused_nn_conv2d_add_add_nn_relu_3_kernel --------------------------
	.section	.text.tvmgen_default_fused_nn_conv2d_add_add_nn_relu_3_kernel,"ax",@progbits
	.sectionflags	@"SHF_BARRIERS=1"
	.sectioninfo	@"SHI_REGISTERS=40"
	.align	128
        .global         tvmgen_default_fused_nn_conv2d_add_add_nn_relu_3_kernel
        .type           tvmgen_default_fused_nn_conv2d_add_add_nn_relu_3_kernel,@function
        .size           tvmgen_default_fused_nn_conv2d_add_add_nn_relu_3_kernel,(.L_x_127 - tvmgen_default_fused_nn_conv2d_add_add_nn_relu_3_kernel)
        .other          tvmgen_default_fused_nn_conv2d_add_add_nn_relu_3_kernel,@"STO_CUDA_ENTRY STV_DEFAULT"
tvmgen_default_fused_nn_conv2d_add_add_nn_relu_3_kernel:
.text.tvmgen_default_fused_nn_conv2d_add_add_nn_relu_3_kernel:
[----:B------:R-:W-:Y:S02]  /*0000*/  MOV R1, c[0x0][0x28] ;  /* 0x00000a0000017a02 */ /* 0x000fe40000000f00 */
[----:B------:R-:W0:Y:S01]  /*0010*/  S2R R0, SR_TID.Z ;  /* 0x0000000000007919 */ /* 0x000e220000002300 */
[----:B------:R-:W-:Y:S01]  /*0020*/  MOV R3, RZ ;  /* 0x000000ff00037202 */ /* 0x000fe20000000f00 */
[----:B------:R-:W-:Y:S01]  /*0030*/  CS2R R20, SRZ ;  /* 0x0000000000147805 */ /* 0x000fe2000001ff00 */
[----:B------:R-:W-:Y:S01]  /*0040*/  MOV R33, RZ ;  /* 0x000000ff00217202 */ /* 0x000fe20000000f00 */
[----:B------:R-:W0:Y:S01]  /*0050*/  S2R R2, SR_TID.Y ;  /* 0x0000000000027919 */ /* 0x000e220000002200 */
[----:B------:R-:W-:Y:S01]  /*0060*/  CS2R R10, SRZ ;  /* 0x00000000000a7805 */ /* 0x000fe2000001ff00 */
[----:B------:R-:W-:Y:S01]  /*0070*/  MOV R13, RZ ;  /* 0x000000ff000d7202 */ /* 0x000fe20000000f00 */
[----:B------:R-:W-:Y:S01]  /*0080*/  CS2R R8, SRZ ;  /* 0x0000000000087805 */ /* 0x000fe2000001ff00 */
[----:B------:R-:W-:Y:S01]  /*0090*/  MOV R14, RZ ;  /* 0x000000ff000e7202 */ /* 0x000fe20000000f00 */
[----:B------:R-:W-:Y:S01]  /*00a0*/  ULDC.64 UR4, c[0x0][0x118] ;  /* 0x0000460000047ab9 */ /* 0x000fe20000000a00 */
[----:B------:R-:W-:-:S02]  /*00b0*/  MOV R25, RZ ;  /* 0x000000ff00197202 */ /* 0x000fc40000000f00 */
[----:B------:R-:W-:Y:S02]  /*00c0*/  MOV R30, RZ ;  /* 0x000000ff001e7202 */ /* 0x000fe40000000f00 */
[----:B------:R-:W-:Y:S02]  /*00d0*/  MOV R18, RZ ;  /* 0x000000ff00127202 */ /* 0x000fe40000000f00 */
[----:B------:R-:W-:Y:S02]  /*00e0*/  MOV R7, RZ ;  /* 0x000000ff00077202 */ /* 0x000fe40000000f00 */
[----:B------:R-:W-:Y:S01]  /*00f0*/  MOV R22, RZ ;  /* 0x000000ff00167202 */ /* 0x000fe20000000f00 */
[----:B0-----:R-:W-:Y:S01]  /*0100*/  IMAD R16, R0, 0x7, R2 ;  /* 0x0000000700107824 */ /* 0x001fe200078e0202 */
[----:B------:R-:W-:-:S04]  /*0110*/  LEA R15, R2, R2, 0x2 ;  /* 0x00000002020f7211 */ /* 0x000fc800078e10ff */
[----:B------:R-:W-:Y:S02]  /*0120*/  LEA R16, R16, -R16, 0x3 ;  /* 0x8000001010107211 */ /* 0x000fe400078e18ff */
.L_x_64:
[C---:B------:R-:W-:Y:S01]  /*0130*/  IADD3 R31, R15.reuse, 0x2, RZ ;  /* 0x000000020f1f7810 */ /* 0x040fe20007ffe0ff */
[----:B------:R-:W-:Y:S01]  /*0140*/  BAR.SYNC.DEFER_BLOCKING 0x0 ;  /* 0x0000000000007b1d */ /* 0x000fe20000010000 */
[-C--:B------:R-:W-:Y:S02]  /*0150*/  LEA.HI.SX32 R4, R15, R0.reuse, 0x1b ;  /* 0x000000000f047211 */ /* 0x080fe400078fdaff */
[----:B------:R-:W-:Y:S02]  /*0160*/  LEA.HI.SX32 R6, R31, R0, 0x1b ;  /* 0x000000001f067211 */ /* 0x000fe400078fdaff */
[----:B------:R-:W-:Y:S02]  /*0170*/  ISETP.GT.AND P0, PT, R4, 0xf, PT ;  /* 0x0000000f0400780c */ /* 0x000fe40003f04270 */
[----:B------:R-:W-:Y:S02]  /*0180*/  ISETP.GT.AND P2, PT, R6, 0xf, PT ;  /* 0x0000000f0600780c */ /* 0x000fe40003f44270 */
[----:B------:R-:W-:-:S02]  /*0190*/  ISETP.GT.OR P0, PT, R15, 0x1f, P0 ;  /* 0x0000001f0f00780c */ /* 0x000fc40000704670 */
[C---:B------:R-:W-:Y:S02]  /*01a0*/  ISETP.GT.OR P2, PT, R15.reuse, 0x1d, P2 ;  /* 0x0000001d0f00780c */ /* 0x040fe40001744670 */
[----:B------:R-:W-:Y:S02]  /*01b0*/  IADD3 R29, R15, 0x1, RZ ;  /* 0x000000010f1d7810 */ /* 0x000fe40007ffe0ff */
[----:B------:R-:W-:Y:S02]  /*01c0*/  MOV R17, 0x4 ;  /* 0x0000000400117802 */ /* 0x000fe40000000f00 */
[----:B------:R-:W-:-:S04]  /*01d0*/  LEA.HI.SX32 R4, R29, R0, 0x1b ;  /* 0x000000001d047211 */ /* 0x000fc800078fdaff */
[----:B------:R-:W-:Y:S01]  /*01e0*/  ISETP.GT.AND P1, PT, R4, 0xf, PT ;  /* 0x0000000f0400780c */ /* 0x000fe20003f24270 */
[----:B------:R-:W0:Y:S01]  /*01f0*/  @!P0 S2R R5, SR_CTAID.Z ;  /* 0x0000000000058919 */ /* 0x000e220000002700 */
[----:B------:R-:W-:Y:S01]  /*0200*/  IMAD R4, R3, 0x310, R16 ;  /* 0x0000031003047824 */ /* 0x000fe200078e0210 */
[----:B------:R-:W-:Y:S02]  /*0210*/  @!P2 LOP3.LUT R36, R31, 0xf, RZ, 0xc0, !PT ;  /* 0x0000000f1f24a812 */ /* 0x000fe400078ec0ff */
[----:B------:R-:W1:Y:S01]  /*0220*/  @!P2 S2R R37, SR_CTAID.Z ;  /* 0x000000000025a919 */ /* 0x000e620000002700 */
[C---:B------:R-:W-:Y:S02]  /*0230*/  @!P0 LOP3.LUT R6, R15.reuse, 0xf, RZ, 0xc0, !PT ;  /* 0x0000000f0f068812 */ /* 0x040fe400078ec0ff */
[----:B------:R-:W-:-:S13]  /*0240*/  ISETP.GT.OR P1, PT, R15, 0x1e, P1 ;  /* 0x0000001e0f00780c */ /* 0x000fda0000f24670 */
[----:B------:R-:W2:Y:S01]  /*0250*/  @!P1 S2R R35, SR_CTAID.Z ;  /* 0x0000000000239919 */ /* 0x000ea20000002700 */
[-C--:B0-----:R-:W-:Y:S01]  /*0260*/  @!P0 LEA R12, R5, R0.reuse, 0x4 ;  /* 0x00000000050c8211 */ /* 0x081fe200078e20ff */
[----:B------:R-:W-:Y:S01]  /*0270*/  IMAD.WIDE R4, R4, R17, c[0x0][0x168] ;  /* 0x00005a0004047625 */ /* 0x000fe200078e0211 */
[----:B-1----:R-:W-:Y:S02]  /*0280*/  @!P2 LEA R32, R37, R0, 0x4 ;  /* 0x000000002520a211 */ /* 0x002fe400078e20ff */
[-C--:B------:R-:W-:Y:S02]  /*0290*/  @!P0 LEA R19, R12, R3.reuse, 0x6 ;  /* 0x000000030c138211 */ /* 0x080fe400078e30ff */
[----:B------:R0:W3:Y:S01]  /*02a0*/  LDG.E.CONSTANT R28, [R4.64+0x4] ;  /* 0x00000404041c7981 */ /* 0x0000e2000c1e9900 */
[----:B------:R-:W-:Y:S01]  /*02b0*/  @!P2 LEA R37, R32, R3, 0x6 ;  /* 0x000000032025a211 */ /* 0x000fe200078e30ff */
[----:B------:R-:W-:Y:S01]  /*02c0*/  @!P0 IMAD R12, R2, 0xa0, RZ ;  /* 0x000000a0020c8824 */ /* 0x000fe200078e02ff */
[----:B------:R-:W-:Y:S01]  /*02d0*/  @!P0 LEA R34, R19, R6, 0x4 ;  /* 0x0000000613228211 */ /* 0x000fe200078e20ff */
[----:B------:R0:W4:Y:S01]  /*02e0*/  LDG.E.CONSTANT R27, [R4.64+0x8] ;  /* 0x00000804041b7981 */ /* 0x000122000c1e9900 */
[----:B------:R-:W-:-:S02]  /*02f0*/  @!P2 LEA R36, R37, R36, 0x4 ;  /* 0x000000242524a211 */ /* 0x000fc400078e20ff */
[----:B------:R-:W-:Y:S01]  /*0300*/  IADD3 R37, R15, 0x3, RZ ;  /* 0x000000030f257810 */ /* 0x000fe20007ffe0ff */
[----:B------:R0:W5:Y:S04]  /*0310*/  LDG.E.CONSTANT R6, [R4.64] ;  /* 0x0000000404067981 */ /* 0x000168000c1e9900 */
[----:B------:R0:W5:Y:S04]  /*0320*/  LDG.E.CONSTANT R26, [R4.64+0xc] ;  /* 0x00000c04041a7981 */ /* 0x000168000c1e9900 */
[----:B------:R0:W5:Y:S04]  /*0330*/  LDG.E.CONSTANT R24, [R4.64+0x10] ;  /* 0x0000100404187981 */ /* 0x000168000c1e9900 */
[----:B------:R0:W5:Y:S04]  /*0340*/  LDG.E.CONSTANT R23, [R4.64+0x14] ;  /* 0x0000140404177981 */ /* 0x000168000c1e9900 */
[----:B------:R0:W5:Y:S02]  /*0350*/  LDG.E.CONSTANT R19, [R4.64+0x18] ;  /* 0x0000180404137981 */ /* 0x000164000c1e9900 */
[----:B0-----:R-:W-:-:S04]  /*0360*/  LEA.HI.SX32 R4, R37, R0, 0x1b ;  /* 0x0000000025047211 */ /* 0x001fc800078fdaff */
[----:B------:R-:W-:-:S04]  /*0370*/  ISETP.GT.AND P3, PT, R4, 0xf, PT ;  /* 0x0000000f0400780c */ /* 0x000fc80003f64270 */
[----:B------:R-:W-:Y:S02]  /*0380*/  ISETP.GT.OR P3, PT, R15, 0x1c, P3 ;  /* 0x0000001c0f00780c */ /* 0x000fe40001f64670 */
[----:B------:R-:W-:-:S11]  /*0390*/  @!P0 LOP3.LUT R12, R12, 0xfffffe00, RZ, 0xc0, !PT ;  /* 0xfffffe000c0c8812 */ /* 0x000fd600078ec0ff */
[----:B------:R-:W0:Y:S01]  /*03a0*/  @!P3 S2R R5, SR_CTAID.Z ;  /* 0x000000000005b919 */ /* 0x000e220000002700 */
[----:B------:R-:W-:Y:S02]  /*03b0*/  @!P0 IADD3 R34, R34, R12, RZ ;  /* 0x0000000c22228210 */ /* 0x000fe40007ffe0ff */
[----:B--2---:R-:W-:Y:S02]  /*03c0*/  @!P1 LEA R12, R35, R0, 0x4 ;  /* 0x00000000230c9211 */ /* 0x004fe400078e20ff */
[C---:B------:R-:W-:Y:S02]  /*03d0*/  @!P1 LOP3.LUT R35, R29.reuse, 0xf, RZ, 0xc0, !PT ;  /* 0x0000000f1d239812 */ /* 0x040fe400078ec0ff */
[----:B------:R-:W-:Y:S02]  /*03e0*/  @!P1 LEA R12, R12, R3, 0x6 ;  /* 0x000000030c0c9211 */ /* 0x000fe400078e30ff */
[----:B------:R-:W-:Y:S02]  /*03f0*/  @!P1 SHF.L.U32 R29, R29, 0x5, RZ ;  /* 0x000000051d1d9819 */ /* 0x000fe400000006ff */
[----:B------:R-:W-:-:S02]  /*0400*/  @!P1 LEA R35, R12, R35, 0x4 ;  /* 0x000000230c239211 */ /* 0x000fc400078e20ff */
[----:B------:R-:W-:-:S04]  /*0410*/  @!P1 LOP3.LUT R4, R29, 0xfffffe00, RZ, 0xc0, !PT ;  /* 0xfffffe001d049812 */ /* 0x000fc800078ec0ff */
[----:B------:R-:W-:Y:S02]  /*0420*/  @!P1 IADD3 R35, R35, R4, RZ ;  /* 0x0000000423239210 */ /* 0x000fe40007ffe0ff */
[----:B0-----:R-:W-:Y:S02]  /*0430*/  @!P3 LEA R4, R5, R0, 0x4 ;  /* 0x000000000504b211 */ /* 0x001fe400078e20ff */
[----:B------:R-:W-:Y:S02]  /*0440*/  IADD3 R29, R15, 0x4, RZ ;  /* 0x000000040f1d7810 */ /* 0x000fe40007ffe0ff */
[----:B------:R-:W-:Y:S02]  /*0450*/  @!P3 LEA R5, R4, R3, 0x6 ;  /* 0x000000030405b211 */ /* 0x000fe400078e30ff */
[----:B------:R-:W-:-:S04]  /*0460*/  @!P3 LOP3.LUT R4, R37, 0xf, RZ, 0xc0, !PT ;  /* 0x0000000f2504b812 */ /* 0x000fc800078ec0ff */
[----:B------:R-:W-:Y:S02]  /*0470*/  @!P3 LEA R4, R5, R4, 0x4 ;  /* 0x000000040504b211 */ /* 0x000fe400078e20ff */
[----:B------:R-:W-:-:S04]  /*0480*/  LEA.HI.SX32 R5, R29, R0, 0x1b ;  /* 0x000000001d057211 */ /* 0x000fc800078fdaff */
[----:B------:R-:W-:-:S04]  /*0490*/  ISETP.GT.AND P4, PT, R5, 0xf, PT ;  /* 0x0000000f0500780c */ /* 0x000fc80003f84270 */
[----:B------:R-:W-:Y:S02]  /*04a0*/  ISETP.GT.OR P4, PT, R15, 0x1b, P4 ;  /* 0x0000001b0f00780c */ /* 0x000fe40002784670 */
[----:B------:R-:W-:Y:S02]  /*04b0*/  @!P3 SHF.L.U32 R37, R37, 0x5, RZ ;  /* 0x000000052525b819 */ /* 0x000fe400000006ff */
[----:B------:R-:W-:Y:S02]  /*04c0*/  @!P2 SHF.L.U32 R31, R31, 0x5, RZ ;  /* 0x000000051f1fa819 */ /* 0x000fe400000006ff */
[----:B------:R-:W-:Y:S02]  /*04d0*/  @!P3 LOP3.LUT R37, R37, 0xfffffe00, RZ, 0xc0, !PT ;  /* 0xfffffe002525b812 */ /* 0x000fe400078ec0ff */
[----:B------:R-:W-:-:S05]  /*04e0*/  @!P2 LOP3.LUT R31, R31, 0xfffffe00, RZ, 0xc0, !PT ;  /* 0xfffffe001f1fa812 */ /* 0x000fca00078ec0ff */
[----:B------:R-:W0:Y:S01]  /*04f0*/  @!P4 S2R R12, SR_CTAID.Z ;  /* 0x00000000000cc919 */ /* 0x000e220000002700 */
[----:B------:R-:W-:Y:S01]  /*0500*/  @!P3 IADD3 R32, R4, R37, RZ ;  /* 0x000000250420b210 */ /* 0x000fe20007ffe0ff */
[----:B------:R-:W-:Y:S01]  /*0510*/  @!P0 IMAD.WIDE R4, R34, R17, c[0x0][0x170] ;  /* 0x00005c0022048625 */ /* 0x000fe200078e0211 */
[----:B------:R-:W-:-:S04]  /*0520*/  @!P2 IADD3 R36, R36, R31, RZ ;  /* 0x0000001f2424a210 */ /* 0x000fc80007ffe0ff */
[----:B------:R1:W2:Y:S02]  /*0530*/  @!P0 LDG.E.CONSTANT R31, [R4.64] ;  /* 0x00000004041f8981 */ /* 0x0002a4000c1e9900 */
[----:B-1----:R-:W-:-:S05]  /*0540*/  @!P1 IMAD.WIDE R4, R35, R17, c[0x0][0x170] ;  /* 0x00005c0023049625 */ /* 0x002fca00078e0211 */
[----:B------:R1:W2:Y:S02]  /*0550*/  @!P1 LDG.E.CONSTANT R34, [R4.64] ;  /* 0x0000000404229981 */ /* 0x0002a4000c1e9900 */
[----:B-1----:R-:W-:-:S05]  /*0560*/  @!P2 IMAD.WIDE R4, R36, R17, c[0x0][0x170] ;  /* 0x00005c002404a625 */ /* 0x002fca00078e0211 */
[----:B------:R1:W2:Y:S02]  /*0570*/  @!P2 LDG.E.CONSTANT R35, [R4.64] ;  /* 0x000000040423a981 */ /* 0x0002a4000c1e9900 */
[----:B-1----:R-:W-:Y:S01]  /*0580*/  @!P3 IMAD.WIDE R4, R32, R17, c[0x0][0x170] ;  /* 0x00005c002004b625 */ /* 0x002fe200078e0211 */
[----:B0-----:R-:W-:-:S04]  /*0590*/  @!P4 LEA R32, R12, R0, 0x4 ;  /* 0x000000000c20c211 */ /* 0x001fc800078e20ff */
[----:B------:R-:W-:Y:S01]  /*05a0*/  @!P4 LEA R37, R32, R3, 0x6 ;  /* 0x000000032025c211 */ /* 0x000fe200078e30ff */
[----:B------:R0:W2:Y:S01]  /*05b0*/  @!P3 LDG.E.CONSTANT R12, [R4.64] ;  /* 0x00000004040cb981 */ /* 0x0000a2000c1e9900 */
[C---:B------:R-:W-:Y:S02]  /*05c0*/  @!P4 LOP3.LUT R32, R29.reuse, 0xf, RZ, 0xc0, !PT ;  /* 0x0000000f1d20c812 */ /* 0x040fe400078ec0ff */
[----:B------:R-:W-:Y:S02]  /*05d0*/  @!P4 SHF.L.U32 R29, R29, 0x5, RZ ;  /* 0x000000051d1dc819 */ /* 0x000fe400000006ff */
[----:B------:R-:W-:Y:S02]  /*05e0*/  @!P4 LEA R32, R37, R32, 0x4 ;  /* 0x000000202520c211 */ /* 0x000fe400078e20ff */
[----:B------:R-:W-:-:S04]  /*05f0*/  @!P4 LOP3.LUT R29, R29, 0xfffffe00, RZ, 0xc0, !PT ;  /* 0xfffffe001d1dc812 */ /* 0x000fc800078ec0ff */
[----:B------:R-:W-:-:S05]  /*0600*/  @!P4 IADD3 R32, R32, R29, RZ ;  /* 0x0000001d2020c210 */ /* 0x000fca0007ffe0ff */
[----:B0-----:R-:W-:-:S05]  /*0610*/  @!P4 IMAD.WIDE R4, R32, R17, c[0x0][0x170] ;  /* 0x00005c002004c625 */ /* 0x001fca00078e0211 */
[----:B------:R0:W2:Y:S01]  /*0620*/  @!P4 LDG.E.CONSTANT R29, [R4.64] ;  /* 0x00000004041dc981 */ /* 0x0000a2000c1e9900 */
[CC--:B------:R-:W-:Y:S02]  /*0630*/  @!P0 LEA R32, R0.reuse, R15.reuse, 0x5 ;  /* 0x0000000f00208211 */ /* 0x0c0fe400078e28ff */
[CC--:B------:R-:W-:Y:S02]  /*0640*/  @!P1 LEA R37, R0.reuse, R15.reuse, 0x5 ;  /* 0x0000000f00259211 */ /* 0x0c0fe400078e28ff */
[CC--:B------:R-:W-:Y:S02]  /*0650*/  @!P2 LEA R36, R0.reuse, R15.reuse, 0x5 ;  /* 0x0000000f0024a211 */ /* 0x0c0fe400078e28ff */
[C---:B0-----:R-:W-:Y:S02]  /*0660*/  @!P3 LEA R5, R0.reuse, R15, 0x5 ;  /* 0x0000000f0005b211 */ /* 0x041fe400078e28ff */
[----:B------:R-:W-:-:S04]  /*0670*/  LEA R4, R0, 0xc40, 0x6 ;  /* 0x00000c4000047811 */ /* 0x000fc800078e30ff */
[----:B------:R-:W-:Y:S01]  /*0680*/  IADD3 R4, R4, 0x404, RZ ;  /* 0x0000040404047810 */ /* 0x000fe20007ffe0ff */
[----:B---3--:R-:W-:Y:S04]  /*0690*/  STS [R16.X4+0x4], R28 ;  /* 0x0000041c10007388 */ /* 0x008fe80000004800 */
[----:B----4-:R-:W-:Y:S04]  /*06a0*/  STS [R16.X4+0x8], R27 ;  /* 0x0000081b10007388 */ /* 0x010fe80000004800 */
[----:B-----5:R0:W-:Y:S04]  /*06b0*/  STS [R16.X4], R6 ;  /* 0x0000000610007388 */ /* 0x0201e80000004800 */
[----:B------:R-:W-:Y:S04]  /*06c0*/  STS [R16.X4+0xc], R26 ;  /* 0x00000c1a10007388 */ /* 0x000fe80000004800 */
[----:B------:R-:W-:Y:S01]  /*06d0*/  STS [R16.X4+0x10], R24 ;  /* 0x0000101810007388 */ /* 0x000fe20000004800 */
[----:B0-----:R-:W-:-:S03]  /*06e0*/  @!P4 LEA R6, R0, R15, 0x5 ;  /* 0x0000000f0006c211 */ /* 0x001fc600078e28ff */
[----:B------:R-:W-:Y:S04]  /*06f0*/  STS [R16.X4+0x14], R23 ;  /* 0x0000141710007388 */ /* 0x000fe80000004800 */
[----:B------:R0:W-:Y:S02]  /*0700*/  STS [R16.X4+0x18], R19 ;  /* 0x0000181310007388 */ /* 0x0001e40000004800 */
[----:B0-----:R-:W-:-:S05]  /*0710*/  MOV R19, 0x1c ;  /* 0x0000001c00137802 */ /* 0x001fca0000000f00 */
[----:B------:R-:W-:Y:S01]  /*0720*/  IMAD R19, R2, R19, 0xdc ;  /* 0x000000dc02137424 */ /* 0x000fe200078e0213 */
[----:B--2---:R-:W-:Y:S04]  /*0730*/  @!P0 STS [R32.X4+0xc40], R31 ;  /* 0x000c401f20008388 */ /* 0x004fe80000004800 */
[----:B------:R-:W-:Y:S04]  /*0740*/  @!P1 STS [R37.X4+0xc44], R34 ;  /* 0x000c442225009388 */ /* 0x000fe80000004800 */
[----:B------:R-:W-:Y:S04]  /*0750*/  @!P2 STS [R36.X4+0xc48], R35 ;  /* 0x000c48232400a388 */ /* 0x000fe80000004800 */
[----:B------:R-:W-:Y:S04]  /*0760*/  @!P3 STS [R5.X4+0xc4c], R12 ;  /* 0x000c4c0c0500b388 */ /* 0x000fe80000004800 */
[----:B------:R0:W-:Y:S02]  /*0770*/  @!P4 STS [R6.X4+0xc50], R29 ;  /* 0x000c501d0600c388 */ /* 0x0001e40000004800 */
[----:B0-----:R-:W-:-:S02]  /*0780*/  MOV R6, 0x400 ;  /* 0x0000040000067802 */ /* 0x001fc40000000f00 */
[----:B------:R-:W-:Y:S06]  /*0790*/  BAR.SYNC.DEFER_BLOCKING 0x0 ;  /* 0x0000000000007b1d */ /* 0x000fec0000010000 */
.L_x_62:
[----:B------:R-:W-:Y:S01]  /*07a0*/  LDS R27, [R19+-0xdc] ;  /* 0xffff2400131b7984 */ /* 0x000fe20000000800 */
[----:B------:R-:W-:-:S03]  /*07b0*/  IADD3 R6, R6, 0x20, RZ ;  /* 0x0000002006067810 */ /* 0x000fc60007ffe0ff */
[----:B------:R-:W0:Y:S01]  /*07c0*/  LDS R23, [R4+-0x404] ;  /* 0xfffbfc0004177984 */ /* 0x000e220000000800 */
[----:B------:R-:W-:-:S03]  /*07d0*/  ISETP.NE.AND P0, PT, R6, 0x440, PT ;  /* 0x000004400600780c */ /* 0x000fc60003f05270 */
[----:B------:R-:W1:Y:S04]  /*07e0*/  LDS R24, [R4+-0x4] ;  /* 0xfffffc0004187984 */ /* 0x000e680000000800 */
[----:B------:R-:W2:Y:S04]  /*07f0*/  LDS R26, [R19+-0xd8] ;  /* 0xffff2800131a7984 */ /* 0x000ea80000000800 */
[----:B------:R-:W3:Y:S04]  /*0800*/  LDS R29, [R19+-0xd4] ;  /* 0xffff2c00131d7984 */ /* 0x000ee80000000800 */
[----:B------:R-:W4:Y:S04]  /*0810*/  LDS R12, [R19+-0xd0] ;  /* 0xffff3000130c7984 */ /* 0x000f280000000800 */
[----:B------:R-:W5:Y:S04]  /*0820*/  LDS R5, [R19+-0xcc] ;  /* 0xffff340013057984 */ /* 0x000f680000000800 */
[----:B------:R-:W5:Y:S04]  /*0830*/  LDS R34, [R19+-0xc8] ;  /* 0xffff380013227984 */ /* 0x000f680000000800 */
[----:B------:R-:W5:Y:S04]  /*0840*/  LDS R32, [R19+-0xc4] ;  /* 0xffff3c0013207984 */ /* 0x000f680000000800 */
[----:B------:R-:W-:Y:S04]  /*0850*/  LDS R31, [R19+-0x18] ;  /* 0xffffe800131f7984 */ /* 0x000fe80000000800 */
[----:B------:R-:W5:Y:S01]  /*0860*/  LDS R28, [R4+-0x400] ;  /* 0xfffc0000041c7984 */ /* 0x000f620000000800 */
[----:B0-----:R-:W-:-:S03]  /*0870*/  FFMA R22, R27, R23, R22 ;  /* 0x000000171b167223 */ /* 0x001fc60000000016 */
[----:B------:R-:W-:Y:S01]  /*0880*/  LDS R35, [R19+0x3bc] ;  /* 0x0003bc0013237984 */ /* 0x000fe20000000800 */
[----:B-1----:R-:W-:-:S03]  /*0890*/  FFMA R21, R27, R24, R21 ;  /* 0x000000181b157223 */ /* 0x002fc60000000015 */
[----:B------:R-:W0:Y:S01]  /*08a0*/  LDS R27, [R4] ;  /* 0x00000000041b7984 */ /* 0x000e220000000800 */
[CC--:B--2---:R-:W-:Y:S01]  /*08b0*/  FFMA R9, R23.reuse, R26.reuse, R9 ;  /* 0x0000001a17097223 */ /* 0x0c4fe20000000009 */
[C---:B------:R-:W-:Y:S02]  /*08c0*/  FFMA R14, R24.reuse, R26, R14 ;  /* 0x0000001a180e7223 */ /* 0x040fe4000000000e */
[----:B------:R-:W1:Y:S01]  /*08d0*/  LDS R26, [R19+-0x10] ;  /* 0xfffff000131a7984 */ /* 0x000e620000000800 */
[CC--:B---3--:R-:W-:Y:S01]  /*08e0*/  FFMA R8, R23.reuse, R29.reuse, R8 ;  /* 0x0000001d17087223 */ /* 0x0c8fe20000000008 */
[C---:B------:R-:W-:Y:S02]  /*08f0*/  FFMA R13, R24.reuse, R29, R13 ;  /* 0x0000001d180d7223 */ /* 0x040fe4000000000d */
[----:B------:R-:W2:Y:S01]  /*0900*/  LDS R29, [R19+-0x14] ;  /* 0xffffec00131d7984 */ /* 0x000ea20000000800 */
[-C--:B----4-:R-:W-:Y:S01]  /*0910*/  FFMA R7, R23, R12.reuse, R7 ;  /* 0x0000000c17077223 */ /* 0x090fe20000000007 */
[----:B------:R-:W-:-:S02]  /*0920*/  FFMA R12, R24, R12, R10 ;  /* 0x0000000c180c7223 */ /* 0x000fc4000000000a */
[----:B------:R-:W3:Y:S01]  /*0930*/  LDS R10, [R19+-0xc] ;  /* 0xfffff400130a7984 */ /* 0x000ee20000000800 */
[CC--:B-----5:R-:W-:Y:S01]  /*0940*/  FFMA R11, R24.reuse, R5.reuse, R11 ;  /* 0x00000005180b7223 */ /* 0x0e0fe2000000000b */
[C---:B------:R-:W-:Y:S02]  /*0950*/  FFMA R18, R23.reuse, R5, R18 ;  /* 0x0000000517127223 */ /* 0x040fe40000000012 */
[----:B------:R-:W4:Y:S01]  /*0960*/  LDS R5, [R19+-0x8] ;  /* 0xfffff80013057984 */ /* 0x000f220000000800 */
[CC--:B------:R-:W-:Y:S01]  /*0970*/  FFMA R33, R24.reuse, R34.reuse, R33 ;  /* 0x0000002218217223 */ /* 0x0c0fe20000000021 */
[C---:B------:R-:W-:Y:S02]  /*0980*/  FFMA R30, R23.reuse, R34, R30 ;  /* 0x00000022171e7223 */ /* 0x040fe4000000001e */
[----:B------:R-:W-:Y:S01]  /*0990*/  LDS R34, [R19] ;  /* 0x0000000013227984 */ /* 0x000fe20000000800 */
[-C--:B------:R-:W-:Y:S01]  /*09a0*/  FFMA R25, R23, R32.reuse, R25 ;  /* 0x0000002017197223 */ /* 0x080fe20000000019 */
[----:B------:R-:W-:-:S02]  /*09b0*/  FFMA R24, R24, R32, R20 ;  /* 0x0000002018187223 */ /* 0x000fc40000000014 */
[----:B------:R-:W5:Y:S04]  /*09c0*/  LDS R32, [R19+-0x4] ;  /* 0xfffffc0013207984 */ /* 0x000f680000000800 */
[----:B------:R-:W-:Y:S01]  /*09d0*/  LDS R23, [R19+0xb0] ;  /* 0x0000b00013177984 */ /* 0x000fe20000000800 */
[----:B------:R-:W-:-:S03]  /*09e0*/  FFMA R22, R31, R28, R22 ;  /* 0x0000001c1f167223 */ /* 0x000fc60000000016 */
[----:B------:R-:W-:Y:S01]  /*09f0*/  LDS R20, [R19+0xb4] ;  /* 0x0000b40013147984 */ /* 0x000fe20000000800 */
[----:B0-----:R-:W-:-:S03]  /*0a00*/  FFMA R21, R31, R27, R21 ;  /* 0x0000001b1f157223 */ /* 0x001fc60000000015 */
[----:B------:R-:W-:Y:S01]  /*0a10*/  LDS R31, [R19+0xac] ;  /* 0x0000ac00131f7984 */ /* 0x000fe20000000800 */
[CC--:B-1----:R-:W-:Y:S01]  /*0a20*/  FFMA R8, R28.reuse, R26.reuse, R8 ;  /* 0x0000001a1c087223 */ /* 0x0c2fe20000000008 */
[C---:B------:R-:W-:Y:S02]  /*0a30*/  FFMA R13, R27.reuse, R26, R13 ;  /* 0x0000001a1b0d7223 */ /* 0x040fe4000000000d */
[----:B------:R-:W0:Y:S01]  /*0a40*/  LDS R26, [R4+0x4] ;  /* 0x00000400041a7984 */ /* 0x000e220000000800 */
[CC--:B--2---:R-:W-:Y:S01]  /*0a50*/  FFMA R9, R28.reuse, R29.reuse, R9 ;  /* 0x0000001d1c097223 */ /* 0x0c4fe20000000009 */
[C---:B------:R-:W-:Y:S02]  /*0a60*/  FFMA R14, R27.reuse, R29, R14 ;  /* 0x0000001d1b0e7223 */ /* 0x040fe4000000000e */
[----:B------:R-:W1:Y:S01]  /*0a70*/  LDS R29, [R4+-0x3fc] ;  /* 0xfffc0400041d7984 */ /* 0x000e620000000800 */
[-C--:B---3--:R-:W-:Y:S01]  /*0a80*/  FFMA R7, R28, R10.reuse, R7 ;  /* 0x0000000a1c077223 */ /* 0x088fe20000000007 */
[----:B------:R-:W-:-:S02]  /*0a90*/  FFMA R12, R27, R10, R12 ;  /* 0x0000000a1b0c7223 */ /* 0x000fc4000000000c */
[----:B------:R-:W2:Y:S01]  /*0aa0*/  LDS R10, [R19+0xb8] ;  /* 0x0000b800130a7984 */ /* 0x000ea20000000800 */
[CC--:B----4-:R-:W-:Y:S01]  /*0ab0*/  FFMA R18, R28.reuse, R5.reuse, R18 ;  /* 0x000000051c127223 */ /* 0x0d0fe20000000012 */
[C---:B------:R-:W-:Y:S02]  /*0ac0*/  FFMA R11, R27.reuse, R5, R11 ;  /* 0x000000051b0b7223 */ /* 0x040fe4000000000b */
[----:B------:R-:W3:Y:S01]  /*0ad0*/  LDS R5, [R19+0xbc] ;  /* 0x0000bc0013057984 */ /* 0x000ee20000000800 */
[CC--:B-----5:R-:W-:Y:S01]  /*0ae0*/  FFMA R30, R28.reuse, R32.reuse, R30 ;  /* 0x000000201c1e7223 */ /* 0x0e0fe2000000001e */
[C---:B------:R-:W-:Y:S01]  /*0af0*/  FFMA R33, R27.reuse, R32, R33 ;  /* 0x000000201b217223 */ /* 0x040fe20000000021 */
[-C--:B------:R-:W-:Y:S01]  /*0b00*/  FFMA R28, R28, R34.reuse, R25 ;  /* 0x000000221c1c7223 */ /* 0x080fe20000000019 */
[----:B------:R-:W-:Y:S01]  /*0b10*/  FFMA R27, R27, R34, R24 ;  /* 0x000000221b1b7223 */ /* 0x000fe20000000018 */
[----:B------:R-:W-:Y:S04]  /*0b20*/  LDS R25, [R19+0x170] ;  /* 0x0001700013197984 */ /* 0x000fe80000000800 */
[----:B------:R-:W-:Y:S04]  /*0b30*/  LDS R34, [R19+0xc4] ;  /* 0x0000c40013227984 */ /* 0x000fe80000000800 */
[----:B------:R-:W4:Y:S04]  /*0b40*/  LDS R32, [R4+-0x3f8] ;  /* 0xfffc080004207984 */ /* 0x000f280000000800 */
[----:B------:R-:W5:Y:S01]  /*0b50*/  LDS R24, [R19+0x174] ;  /* 0x0001740013187984 */ /* 0x000f620000000800 */
[C---:B0-----:R-:W-:Y:S01]  /*0b60*/  FFMA R21, R31.reuse, R26, R21 ;  /* 0x0000001a1f157223 */ /* 0x041fe20000000015 */
[C---:B------:R-:W-:Y:S01]  /*0b70*/  FFMA R14, R26.reuse, R23, R14 ;  /* 0x000000171a0e7223 */ /* 0x040fe2000000000e */
[CC--:B------:R-:W-:Y:S01]  /*0b80*/  FFMA R13, R26.reuse, R20.reuse, R13 ;  /* 0x000000141a0d7223 */ /* 0x0c0fe2000000000d */
[----:B-1----:R-:W-:Y:S01]  /*0b90*/  FFMA R22, R31, R29, R22 ;  /* 0x0000001d1f167223 */ /* 0x002fe20000000016 */
[C---:B------:R-:W-:Y:S01]  /*0ba0*/  FFMA R9, R29.reuse, R23, R9 ;  /* 0x000000171d097223 */ /* 0x040fe20000000009 */
[----:B------:R-:W0:Y:S01]  /*0bb0*/  LDS R31, [R19+0xc0] ;  /* 0x0000c000131f7984 */ /* 0x000e220000000800 */
[C---:B------:R-:W-:Y:S01]  /*0bc0*/  FFMA R8, R29.reuse, R20, R8 ;  /* 0x000000141d087223 */ /* 0x040fe20000000008 */
[CC--:B--2---:R-:W-:Y:S01]  /*0bd0*/  FFMA R7, R29.reuse, R10.reuse, R7 ;  /* 0x0000000a1d077223 */ /* 0x0c4fe20000000007 */
[C---:B------:R-:W-:Y:S01]  /*0be0*/  FFMA R12, R26.reuse, R10, R12 ;  /* 0x0000000a1a0c7223 */ /* 0x040fe2000000000c */
[----:B------:R-:W1:Y:S01]  /*0bf0*/  LDS R23, [R19+0x178] ;  /* 0x0001780013177984 */ /* 0x000e620000000800 */
[-C--:B---3--:R-:W-:Y:S01]  /*0c00*/  FFMA R18, R29, R5.reuse, R18 ;  /* 0x000000051d127223 */ /* 0x088fe20000000012 */
[----:B------:R-:W-:-:S02]  /*0c10*/  FFMA R11, R26, R5, R11 ;  /* 0x000000051a0b7223 */ /* 0x000fc4000000000b */
[----:B------:R-:W2:Y:S04]  /*0c20*/  LDS R10, [R19+0x17c] ;  /* 0x00017c00130a7984 */ /* 0x000ea80000000800 */
[----:B------:R-:W3:Y:S04]  /*0c30*/  LDS R5, [R19+0x180] ;  /* 0x0001800013057984 */ /* 0x000ee80000000800 */
[----:B------:R-:W3:Y:S01]  /*0c40*/  LDS R20, [R4+0x8] ;  /* 0x0000080004147984 */ /* 0x000ee20000000800 */
[----:B----4-:R-:W-:Y:S01]  /*0c50*/  FFMA R22, R25, R32, R22 ;  /* 0x0000002019167223 */ /* 0x010fe20000000016 */
[----:B-----5:R-:W-:Y:S01]  /*0c60*/  FFMA R9, R32, R24, R9 ;  /* 0x0000001820097223 */ /* 0x020fe20000000009 */
[CC--:B0-----:R-:W-:Y:S01]  /*0c70*/  FFMA R30, R29.reuse, R31.reuse, R30 ;  /* 0x0000001f1d1e7223 */ /* 0x0c1fe2000000001e */
[C---:B------:R-:W-:Y:S01]  /*0c80*/  FFMA R33, R26.reuse, R31, R33 ;  /* 0x0000001f1a217223 */ /* 0x040fe20000000021 */
[-C--:B------:R-:W-:Y:S01]  /*0c90*/  FFMA R29, R29, R34.reuse, R28 ;  /* 0x000000221d1d7223 */ /* 0x080fe2000000001c */
[----:B------:R-:W-:Y:S01]  /*0ca0*/  FFMA R26, R26, R34, R27 ;  /* 0x000000221a1a7223 */ /* 0x000fe2000000001b */
[C---:B-1----:R-:W-:Y:S01]  /*0cb0*/  FFMA R8, R32.reuse, R23, R8 ;  /* 0x0000001720087223 */ /* 0x042fe20000000008 */
[----:B------:R-:W0:Y:S01]  /*0cc0*/  LDS R34, [R19+0x184] ;  /* 0x0001840013227984 */ /* 0x000e220000000800 */
[----:B--2---:R-:W-:-:S03]  /*0cd0*/  FFMA R7, R32, R10, R7 ;  /* 0x0000000a20077223 */ /* 0x004fc60000000007 */
[----:B------:R-:W1:Y:S01]  /*0ce0*/  LDS R27, [R19+0x188] ;  /* 0x00018800131b7984 */ /* 0x000e620000000800 */
[----:B---3--:R-:W-:-:S03]  /*0cf0*/  FFMA R18, R32, R5, R18 ;  /* 0x0000000520127223 */ /* 0x008fc60000000012 */
[----:B------:R-:W-:Y:S01]  /*0d00*/  LDS R31, [R4+-0x3f4] ;  /* 0xfffc0c00041f7984 */ /* 0x000fe20000000800 */
[----:B------:R-:W-:Y:S01]  /*0d10*/  FFMA R21, R25, R20, R21 ;  /* 0x0000001419157223 */ /* 0x000fe20000000015 */
[C---:B------:R-:W-:Y:S01]  /*0d20*/  FFMA R14, R20.reuse, R24, R14 ;  /* 0x00000018140e7223 */ /* 0x040fe2000000000e */
[C---:B------:R-:W-:Y:S01]  /*0d30*/  FFMA R13, R20.reuse, R23, R13 ;  /* 0x00000017140d7223 */ /* 0x040fe2000000000d */
[C---:B------:R-:W-:Y:S01]  /*0d40*/  FFMA R12, R20.reuse, R10, R12 ;  /* 0x0000000a140c7223 */ /* 0x040fe2000000000c */
[----:B------:R-:W-:Y:S01]  /*0d50*/  FFMA R11, R20, R5, R11 ;  /* 0x00000005140b7223 */ /* 0x000fe2000000000b */
[----:B------:R-:W2:Y:S04]  /*0d60*/  LDS R25, [R19+0x234] ;  /* 0x0002340013197984 */ /* 0x000ea80000000800 */
[----:B------:R-:W3:Y:S04]  /*0d70*/  LDS R28, [R4+0xc] ;  /* 0x00000c00041c7984 */ /* 0x000ee80000000800 */
[----:B------:R-:W4:Y:S04]  /*0d80*/  LDS R24, [R19+0x238] ;  /* 0x0002380013187984 */ /* 0x000f280000000800 */
[----:B------:R-:W5:Y:S04]  /*0d90*/  LDS R23, [R19+0x23c] ;  /* 0x00023c0013177984 */ /* 0x000f680000000800 */
[----:B------:R-:W5:Y:S04]  /*0da0*/  LDS R10, [R19+0x240] ;  /* 0x00024000130a7984 */ /* 0x000f680000000800 */
[----:B------:R-:W5:Y:S01]  /*0db0*/  LDS R5, [R19+0x244] ;  /* 0x0002440013057984 */ /* 0x000f620000000800 */
[-C--:B0-----:R-:W-:Y:S01]  /*0dc0*/  FFMA R30, R32, R34.reuse, R30 ;  /* 0x00000022201e7223 */ /* 0x081fe2000000001e */
[----:B------:R-:W-:-:S02]  /*0dd0*/  FFMA R33, R20, R34, R33 ;  /* 0x0000002214217223 */ /* 0x000fc40000000021 */
[----:B------:R-:W0:Y:S01]  /*0de0*/  LDS R34, [R19+0x248] ;  /* 0x0002480013227984 */ /* 0x000e220000000800 */
[-C--:B-1----:R-:W-:Y:S01]  /*0df0*/  FFMA R32, R32, R27.reuse, R29 ;  /* 0x0000001b20207223 */ /* 0x082fe2000000001d */
[----:B------:R-:W-:Y:S02]  /*0e00*/  FFMA R20, R20, R27, R26 ;  /* 0x0000001b14147223 */ /* 0x000fe4000000001a */
[----:B------:R-:W1:Y:S04]  /*0e10*/  LDS R29, [R19+0x24c] ;  /* 0x00024c00131d7984 */ /* 0x000e680000000800 */
[----:B------:R-:W-:Y:S04]  /*0e20*/  LDS R27, [R19+0x2f8] ;  /* 0x0002f800131b7984 */ /* 0x000fe80000000800 */
[----:B------:R-:W-:Y:S01]  /*0e30*/  LDS R26, [R19+0x2fc] ;  /* 0x0002fc00131a7984 */ /* 0x000fe20000000800 */
[C---:B--2---:R-:W-:Y:S01]  /*0e40*/  FFMA R22, R25.reuse, R31, R22 ;  /* 0x0000001f19167223 */ /* 0x044fe20000000016 */
[----:B---3--:R-:W-:-:S02]  /*0e50*/  FFMA R21, R25, R28, R21 ;  /* 0x0000001c19157223 */ /* 0x008fc40000000015 */
[----:B------:R-:W-:Y:S01]  /*0e60*/  LDS R25, [R19+0x300] ;  /* 0x0003000013197984 */ /* 0x000fe20000000800 */
[CC--:B----4-:R-:W-:Y:S01]  /*0e70*/  FFMA R9, R31.reuse, R24.reuse, R9 ;  /* 0x000000181f097223 */ /* 0x0d0fe20000000009 */
[C---:B------:R-:W-:Y:S02]  /*0e80*/  FFMA R14, R28.reuse, R24, R14 ;  /* 0x000000181c0e7223 */ /* 0x040fe4000000000e */
[----:B------:R-:W-:Y:S01]  /*0e90*/  LDS R24, [R19+0x304] ;  /* 0x0003040013187984 */ /* 0x000fe20000000800 */
[CC--:B-----5:R-:W-:Y:S01]  /*0ea0*/  FFMA R8, R31.reuse, R23.reuse, R8 ;  /* 0x000000171f087223 */ /* 0x0e0fe20000000008 */
[C---:B------:R-:W-:Y:S02]  /*0eb0*/  FFMA R13, R28.reuse, R23, R13 ;  /* 0x000000171c0d7223 */ /* 0x040fe4000000000d */
[----:B------:R-:W-:Y:S01]  /*0ec0*/  LDS R23, [R19+0x308] ;  /* 0x0003080013177984 */ /* 0x000fe20000000800 */
[-C--:B------:R-:W-:Y:S01]  /*0ed0*/  FFMA R7, R31, R10.reuse, R7 ;  /* 0x0000000a1f077223 */ /* 0x080fe20000000007 */
[----:B------:R-:W-:-:S02]  /*0ee0*/  FFMA R12, R28, R10, R12 ;  /* 0x0000000a1c0c7223 */ /* 0x000fc4000000000c */
[----:B------:R-:W2:Y:S01]  /*0ef0*/  LDS R10, [R4+-0x3f0] ;  /* 0xfffc1000040a7984 */ /* 0x000ea20000000800 */
[CC--:B------:R-:W-:Y:S01]  /*0f00*/  FFMA R18, R31.reuse, R5.reuse, R18 ;  /* 0x000000051f127223 */ /* 0x0c0fe20000000012 */
[C---:B------:R-:W-:Y:S02]  /*0f10*/  FFMA R11, R28.reuse, R5, R11 ;  /* 0x000000051c0b7223 */ /* 0x040fe4000000000b */
[----:B------:R-:W3:Y:S01]  /*0f20*/  LDS R5, [R4+0x10] ;  /* 0x0000100004057984 */ /* 0x000ee20000000800 */
[CC--:B0-----:R-:W-:Y:S01]  /*0f30*/  FFMA R30, R31.reuse, R34.reuse, R30 ;  /* 0x000000221f1e7223 */ /* 0x0c1fe2000000001e */
[C---:B------:R-:W-:Y:S02]  /*0f40*/  FFMA R33, R28.reuse, R34, R33 ;  /* 0x000000221c217223 */ /* 0x040fe40000000021 */
[----:B------:R-:W0:Y:S01]  /*0f50*/  LDS R34, [R19+0x310] ;  /* 0x0003100013227984 */ /* 0x000e220000000800 */
[-C--:B-1----:R-:W-:Y:S01]  /*0f60*/  FFMA R32, R31, R29.reuse, R32 ;  /* 0x0000001d1f207223 */ /* 0x082fe20000000020 */
[----:B------:R-:W-:-:S02]  /*0f70*/  FFMA R20, R28, R29, R20 ;  /* 0x0000001d1c147223 */ /* 0x000fc40000000014 */
[----:B------:R-:W1:Y:S04]  /*0f80*/  LDS R31, [R19+0x30c] ;  /* 0x00030c00131f7984 */ /* 0x000e680000000800 */
[----:B------:R-:W-:Y:S04]  /*0f90*/  LDS R28, [R19+0x3c0] ;  /* 0x0003c000131c7984 */ /* 0x000fe80000000800 */
[----:B------:R-:W-:Y:S01]  /*0fa0*/  LDS R29, [R19+0x3d4] ;  /* 0x0003d400131d7984 */ /* 0x000fe20000000800 */
[C---:B--2---:R-:W-:Y:S01]  /*0fb0*/  FFMA R22, R27.reuse, R10, R22 ;  /* 0x0000000a1b167223 */ /* 0x044fe20000000016 */
[C---:B------:R-:W-:Y:S01]  /*0fc0*/  FFMA R9, R10.reuse, R26, R9 ;  /* 0x0000001a0a097223 */ /* 0x040fe20000000009 */
[C---:B------:R-:W-:Y:S01]  /*0fd0*/  FFMA R8, R10.reuse, R25, R8 ;  /* 0x000000190a087223 */ /* 0x040fe20000000008 */
[C---:B------:R-:W-:Y:S01]  /*0fe0*/  FFMA R7, R10.reuse, R24, R7 ;  /* 0x000000180a077223 */ /* 0x040fe20000000007 */
[----:B---3--:R-:W-:Y:S01]  /*0ff0*/  FFMA R21, R27, R5, R21 ;  /* 0x000000051b157223 */ /* 0x008fe20000000015 */
[C---:B------:R-:W-:Y:S01]  /*1000*/  FFMA R14, R5.reuse, R26, R14 ;  /* 0x0000001a050e7223 */ /* 0x040fe2000000000e */
[C---:B------:R-:W-:Y:S01]  /*1010*/  FFMA R13, R5.reuse, R25, R13 ;  /* 0x00000019050d7223 */ /* 0x040fe2000000000d */
[C---:B------:R-:W-:Y:S01]  /*1020*/  FFMA R12, R5.reuse, R24, R12 ;  /* 0x00000018050c7223 */ /* 0x040fe2000000000c */
[CC--:B------:R-:W-:Y:S01]  /*1030*/  FFMA R18, R10.reuse, R23.reuse, R18 ;  /* 0x000000170a127223 */ /* 0x0c0fe20000000012 */
[C---:B------:R-:W-:Y:S01]  /*1040*/  FFMA R11, R5.reuse, R23, R11 ;  /* 0x00000017050b7223 */ /* 0x040fe2000000000b */
[----:B------:R-:W2:Y:S01]  /*1050*/  LDS R24, [R4+0x14] ;  /* 0x0000140004187984 */ /* 0x000ea20000000800 */
[-C--:B0-----:R-:W-:Y:S01]  /*1060*/  FFMA R32, R10, R34.reuse, R32 ;  /* 0x000000220a207223 */ /* 0x081fe20000000020 */
[----:B------:R-:W-:-:S02]  /*1070*/  FFMA R20, R5, R34, R20 ;  /* 0x0000002205147223 */ /* 0x000fc40000000014 */
[----:B------:R-:W0:Y:S01]  /*1080*/  LDS R23, [R4+-0x3ec] ;  /* 0xfffc140004177984 */ /* 0x000e220000000800 */
[-C--:B-1----:R-:W-:Y:S01]  /*1090*/  FFMA R30, R10, R31.reuse, R30 ;  /* 0x0000001f0a1e7223 */ /* 0x082fe2000000001e */
[----:B------:R-:W-:Y:S02]  /*10a0*/  FFMA R33, R5, R31, R33 ;  /* 0x0000001f05217223 */ /* 0x000fe40000000021 */
[----:B------:R-:W1:Y:S04]  /*10b0*/  LDS R27, [R19+0x3c4] ;  /* 0x0003c400131b7984 */ /* 0x000e680000000800 */
[----:B------:R-:W3:Y:S04]  /*10c0*/  LDS R26, [R19+0x3c8] ;  /* 0x0003c800131a7984 */ /* 0x000ee80000000800 */
[----:B------:R-:W4:Y:S04]  /*10d0*/  LDS R25, [R19+0x3cc] ;  /* 0x0003cc0013197984 */ /* 0x000f280000000800 */
[----:B------:R-:W5:Y:S04]  /*10e0*/  LDS R10, [R19+0x3d0] ;  /* 0x0003d000130a7984 */ /* 0x000f680000000800 */
[----:B------:R-:W-:Y:S04]  /*10f0*/  LDS R34, [R19+0x480] ;  /* 0x0004800013227984 */ /* 0x000fe80000000800 */
[----:B------:R-:W5:Y:S04]  /*1100*/  LDS R5, [R4+0x18] ;  /* 0x0000180004057984 */ /* 0x000f680000000800 */
[----:B------:R-:W5:Y:S01]  /*1110*/  LDS R31, [R19+0x498] ;  /* 0x00049800131f7984 */ /* 0x000f620000000800 */
[C---:B--2---:R-:W-:Y:S01]  /*1120*/  FFMA R14, R24.reuse, R28, R14 ;  /* 0x0000001c180e7223 */ /* 0x044fe2000000000e */
[C---:B------:R-:W-:Y:S01]  /*1130*/  FFMA R21, R35.reuse, R24, R21 ;  /* 0x0000001823157223 */ /* 0x040fe20000000015 */
[C---:B------:R-:W-:Y:S01]  /*1140*/  FFMA R20, R24.reuse, R29, R20 ;  /* 0x0000001d18147223 */ /* 0x040fe20000000014 */
[----:B0-----:R-:W-:Y:S01]  /*1150*/  FFMA R22, R35, R23, R22 ;  /* 0x0000001723167223 */ /* 0x001fe20000000016 */
[C---:B------:R-:W-:Y:S01]  /*1160*/  FFMA R9, R23.reuse, R28, R9 ;  /* 0x0000001c17097223 */ /* 0x040fe20000000009 */
[C---:B------:R-:W-:Y:S01]  /*1170*/  FFMA R32, R23.reuse, R29, R32 ;  /* 0x0000001d17207223 */ /* 0x040fe20000000020 */
[----:B------:R-:W0:Y:S01]  /*1180*/  LDS R28, [R19+0x494] ;  /* 0x00049400131c7984 */ /* 0x000e220000000800 */
[-C--:B-1----:R-:W-:Y:S01]  /*1190*/  FFMA R8, R23, R27.reuse, R8 ;  /* 0x0000001b17087223 */ /* 0x082fe20000000008 */
[----:B------:R-:W-:-:S02]  /*11a0*/  FFMA R13, R24, R27, R13 ;  /* 0x0000001b180d7223 */ /* 0x000fc4000000000d */
[----:B------:R-:W1:Y:S01]  /*11b0*/  LDS R27, [R19+0x484] ;  /* 0x00048400131b7984 */ /* 0x000e620000000800 */
[CC--:B---3--:R-:W-:Y:S01]  /*11c0*/  FFMA R7, R23.reuse, R26.reuse, R7 ;  /* 0x0000001a17077223 */ /* 0x0c8fe20000000007 */
[C---:B------:R-:W-:Y:S02]  /*11d0*/  FFMA R12, R24.reuse, R26, R12 ;  /* 0x0000001a180c7223 */ /* 0x040fe4000000000c */
[----:B------:R-:W2:Y:S01]  /*11e0*/  LDS R26, [R19+0x488] ;  /* 0x00048800131a7984 */ /* 0x000ea20000000800 */
[CC--:B----4-:R-:W-:Y:S01]  /*11f0*/  FFMA R18, R23.reuse, R25.reuse, R18 ;  /* 0x0000001917127223 */ /* 0x0d0fe20000000012 */
[C---:B------:R-:W-:Y:S02]  /*1200*/  FFMA R11, R24.reuse, R25, R11 ;  /* 0x00000019180b7223 */ /* 0x040fe4000000000b */
[----:B------:R3:W4:Y:S01]  /*1210*/  LDS R25, [R4+-0x3e8] ;  /* 0xfffc180004197984 */ /* 0x0007220000000800 */
[-C--:B-----5:R-:W-:Y:S01]  /*1220*/  FFMA R30, R23, R10.reuse, R30 ;  /* 0x0000000a171e7223 */ /* 0x0a0fe2000000001e */
[----:B------:R-:W-:-:S02]  /*1230*/  FFMA R33, R24, R10, R33 ;  /* 0x0000000a18217223 */ /* 0x000fc40000000021 */
[----:B------:R-:W5:Y:S04]  /*1240*/  LDS R10, [R19+0x48c] ;  /* 0x00048c00130a7984 */ /* 0x000f680000000800 */
[----:B------:R3:W5:Y:S01]  /*1250*/  LDS R23, [R19+0x490] ;  /* 0x0004900013177984 */ /* 0x0007620000000800 */
[----:B------:R-:W-:Y:S01]  /*1260*/  FFMA R21, R34, R5, R21 ;  /* 0x0000000522157223 */ /* 0x000fe20000000015 */
[----:B---3--:R-:W-:Y:S01]  /*1270*/  IADD3 R4, R4, 0x20, RZ ;  /* 0x0000002004047810 */ /* 0x008fe20007ffe0ff */
[----:B------:R-:W-:Y:S01]  /*1280*/  FFMA R20, R5, R31, R20 ;  /* 0x0000001f05147223 */ /* 0x000fe20000000014 */
[----:B------:R-:W-:Y:S01]  /*1290*/  IADD3 R19, R19, 0x620, RZ ;  /* 0x0000062013137810 */ /* 0x000fe20007ffe0ff */
[C---:B0-----:R-:W-:Y:S01]  /*12a0*/  FFMA R33, R5.reuse, R28, R33 ;  /* 0x0000001c05217223 */ /* 0x041fe20000000021 */
[C---:B-1----:R-:W-:Y:S01]  /*12b0*/  FFMA R14, R5.reuse, R27, R14 ;  /* 0x0000001b050e7223 */ /* 0x042fe2000000000e */
[-C--:B--2---:R-:W-:Y:S01]  /*12c0*/  FFMA R13, R5, R26.reuse, R13 ;  /* 0x0000001a050d7223 */ /* 0x084fe2000000000d */
[----:B----4-:R-:W-:Y:S01]  /*12d0*/  FFMA R22, R34, R25, R22 ;  /* 0x0000001922167223 */ /* 0x010fe20000000016 */
[C---:B------:R-:W-:Y:S01]  /*12e0*/  FFMA R9, R25.reuse, R27, R9 ;  /* 0x0000001b19097223 */ /* 0x040fe20000000009 */
[C---:B------:R-:W-:Y:S01]  /*12f0*/  FFMA R8, R25.reuse, R26, R8 ;  /* 0x0000001a19087223 */ /* 0x040fe20000000008 */
[C---:B------:R-:W-:Y:S01]  /*1300*/  FFMA R30, R25.reuse, R28, R30 ;  /* 0x0000001c191e7223 */ /* 0x040fe2000000001e */
[-C--:B-----5:R-:W-:Y:S01]  /*1310*/  FFMA R7, R25, R10.reuse, R7 ;  /* 0x0000000a19077223 */ /* 0x0a0fe20000000007 */
[----:B------:R-:W-:Y:S01]  /*1320*/  FFMA R10, R5, R10, R12 ;  /* 0x0000000a050a7223 */ /* 0x000fe2000000000c */
[-C--:B------:R-:W-:Y:S01]  /*1330*/  FFMA R18, R25, R23.reuse, R18 ;  /* 0x0000001719127223 */ /* 0x080fe20000000012 */
[----:B------:R-:W-:Y:S01]  /*1340*/  FFMA R11, R5, R23, R11 ;  /* 0x00000017050b7223 */ /* 0x000fe2000000000b */
[----:B------:R-:W-:Y:S01]  /*1350*/  FFMA R25, R25, R31, R32 ;  /* 0x0000001f19197223 */ /* 0x000fe20000000020 */
[----:B------:R-:W-:Y:S05]  /*1360*/  @P0 BRA `(.L_x_62) ;  /* 0xfffff43000000947 */ /* 0x000fea000383ffff */
[----:B------:R-:W-:-:S04]  /*1370*/  IADD3 R3, R3, 0x1, RZ ;  /* 0x0000000103037810 */ /* 0x000fc80007ffe0ff */
[----:B------:R-:W-:-:S13]  /*1380*/  ISETP.GE.U32.AND P0, PT, R3, 0x20, PT ;  /* 0x000000200300780c */ /* 0x000fda0003f06070 */
[----:B------:R-:W-:Y:S01]  /*1390*/  @P0 CALL.REL.NOINC `(.L_x_63) ;  /* 0x0000001000000944 */ /* 0x000fe20003c00000 */
[----:B------:R-:W-:Y:S05]  /*13a0*/  BRA `(.L_x_64) ;  /* 0xffffed8000007947 */ /* 0x000fea000383ffff */
.L_x_63:
[----:B------:R-:W0:Y:S02]  /*13b0*/  S2R R5, SR_CTAID.Z ;  /* 0x0000000000057919 */ /* 0x000e240000002700 */
[C---:B0-----:R-:W-:Y:S01]  /*13c0*/  LEA R2, R5.reuse, R0, 0x5 ;  /* 0x0000000005027211 */ /* 0x041fe200078e28ff */
[----:B------:R-:W-:-:S04]  /*13d0*/  IMAD R26, R5, 0x620, R16 ;  /* 0x00000620051a7824 */ /* 0x000fc800078e0210 */
[----:B------:R-:W-:-:S04]  /*13e0*/  IMAD.WIDE R2, R2, R17, c[0x0][0x178] ;  /* 0x00005e0002027625 */ /* 0x000fc800078e0211 */
[CC--:B------:R-:W-:Y:S01]  /*13f0*/  IMAD.WIDE R4, R26.reuse, R17.reuse, c[0x0][0x180] ;  /* 0x000060001a047625 */ /* 0x0c0fe200078e0211 */
[----:B------:R0:W2:Y:S04]  /*1400*/  LDG.E.CONSTANT R27, [R2.64] ;  /* 0x00000004021b7981 */ /* 0x0000a8000c1e9900 */
[----:B------:R0:W3:Y:S04]  /*1410*/  LDG.E.CONSTANT R0, [R2.64+0x40] ;  /* 0x0000400402007981 */ /* 0x0000e8000c1e9900 */
[----:B------:R1:W4:Y:S04]  /*1420*/  LDG.E.CONSTANT R34, [R4.64] ;  /* 0x0000000404227981 */ /* 0x000328000c1e9900 */
        /* <DEDUP_REMOVED lines=12> */
[----:B------:R1:W5:Y:S02]  /*14f0*/  LDG.E.CONSTANT R28, [R4.64+0xc58] ;  /* 0x000c5804041c7981 */ /* 0x000364000c1e9900 */
[----:B-1----:R-:W-:Y:S01]  /*1500*/  IMAD.WIDE R4, R26, R17, c[0x0][0x160] ;  /* 0x000058001a047625 */ /* 0x002fe200078e0211 */
[--C-:B--2---:R-:W-:Y:S01]  /*1510*/  FADD R37, R22, R27.reuse ;  /* 0x0000001b16257221 */ /* 0x104fe20000000000 */
[--C-:B------:R-:W-:Y:S01]  /*1520*/  FADD R17, R8, R27.reuse ;  /* 0x0000001b08117221 */ /* 0x100fe20000000000 */
[--C-:B------:R-:W-:Y:S01]  /*1530*/  FADD R8, R7, R27.reuse ;  /* 0x0000001b07087221 */ /* 0x100fe20000000000 */
[--C-:B---3--:R-:W-:Y:S01]  /*1540*/  FADD R36, R21, R0.reuse ;  /* 0x0000000015247221 */ /* 0x108fe20000000000 */
[--C-:B------:R-:W-:Y:S01]  /*1550*/  FADD R21, R14, R0.reuse ;  /* 0x000000000e157221 */ /* 0x100fe20000000000 */
[--C-:B------:R-:W-:Y:S01]  /*1560*/  FADD R13, R13, R0.reuse ;  /* 0x000000000d0d7221 */ /* 0x100fe20000000000 */
[----:B------:R-:W-:Y:S01]  /*1570*/  FADD R10, R10, R0 ;  /* 0x000000000a0a7221 */ /* 0x000fe20000000000 */
[----:B----4-:R-:W-:Y:S01]  /*1580*/  FADD R34, R37, R34 ;  /* 0x0000002225227221 */ /* 0x010fe20000000000 */
[--C-:B------:R-:W-:Y:S01]  /*1590*/  FADD R11, R11, R0.reuse ;  /* 0x000000000b0b7221 */ /* 0x100fe20000000000 */
[--C-:B------:R-:W-:Y:S01]  /*15a0*/  FADD R33, R33, R0.reuse ;  /* 0x0000000021217221 */ /* 0x100fe20000000000 */
[----:B------:R-:W-:Y:S01]  /*15b0*/  FADD R35, R20, R0 ;  /* 0x0000000014237221 */ /* 0x000fe20000000000 */
[--C-:B------:R-:W-:Y:S01]  /*15c0*/  FADD R0, R9, R27.reuse ;  /* 0x0000001b09007221 */ /* 0x100fe20000000000 */
[----:B------:R-:W-:Y:S01]  /*15d0*/  FMNMX R7, RZ, R34, !PT ;  /* 0x00000022ff077209 */ /* 0x000fe20007800000 */
[----:B------:R-:W-:-:S02]  /*15e0*/  FADD R18, R18, R27 ;  /* 0x0000001b12127221 */ /* 0x000fc40000000000 */
[----:B-----5:R-:W-:Y:S01]  /*15f0*/  FADD R0, R0, R29 ;  /* 0x0000001d00007221 */ /* 0x020fe20000000000 */
[----:B------:R-:W-:Y:S01]  /*1600*/  FADD R13, R13, R16 ;  /* 0x000000100d0d7221 */ /* 0x000fe20000000000 */
[----:B------:R-:W-:Y:S01]  /*1610*/  FADD R30, R30, R27 ;  /* 0x0000001b1e1e7221 */ /* 0x000fe20000000000 */
[----:B------:R-:W-:Y:S01]  /*1620*/  FADD R8, R8, R15 ;  /* 0x0000000f08087221 */ /* 0x000fe20000000000 */
[----:B------:R-:W-:Y:S01]  /*1630*/  FADD R25, R25, R27 ;  /* 0x0000001b19197221 */ /* 0x000fe20000000000 */
[----:B------:R-:W-:Y:S01]  /*1640*/  FADD R10, R10, R23 ;  /* 0x000000170a0a7221 */ /* 0x000fe20000000000 */
[----:B------:R0:W-:Y:S01]  /*1650*/  STG.E [R4.64], R7 ;  /* 0x0000000704007986 */ /* 0x0001e2000c101904 */
[----:B------:R-:W-:Y:S02]  /*1660*/  FMNMX R9, RZ, R0, !PT ;  /* 0x00000000ff097209 */ /* 0x000fe40007800000 */
[----:B------:R-:W-:Y:S01]  /*1670*/  FMNMX R13, RZ, R13, !PT ;  /* 0x0000000dff0d7209 */ /* 0x000fe20007800000 */
[----:B------:R-:W-:Y:S01]  /*1680*/  FADD R31, R36, R31 ;  /* 0x0000001f241f7221 */ /* 0x000fe20000000000 */
[----:B------:R-:W-:Y:S01]  /*1690*/  FMNMX R15, RZ, R10, !PT ;  /* 0x0000000aff0f7209 */ /* 0x000fe20007800000 */
[----:B------:R-:W-:Y:S01]  /*16a0*/  FADD R21, R21, R32 ;  /* 0x0000002015157221 */ /* 0x000fe20000000000 */
        /* <DEDUP_REMOVED lines=15> */
[----:B------:R-:W-:-:S03]  /*17a0*/  FMNMX R3, RZ, R3, !PT ;  /* 0x00000003ff037209 */ /* 0x000fc60007800000 */
[----:B------:R3:W-:Y:S01]  /*17b0*/  STG.E [R4.64+0xc4c], R15 ;  /* 0x000c4c0f04007986 */ /* 0x0007e2000c101904 */
[----:B0-----:R-:W-:Y:S02]  /*17c0*/  FMNMX R9, RZ, R18, !PT ;  /* 0x00000012ff097209 */ /* 0x001fe40007800000 */
        /* <DEDUP_REMOVED lines=13> */
.L_x_65:
        /* <DEDUP_REMOVED lines=14> */
.L_x_127:


//--------------------- .text.tvmgen_default_fused_nn_conv2d_add_add_nn_relu_2_kernel --------------------------
	.section	.text.tvmgen_default_fused_nn_conv2d_add_add_nn_relu_2_kernel,"ax",@progbits
	.sectionflags	@"SHF_BARRIERS=1"
	.sectioninfo	@"SHI_REGISTERS=56"
	.align	128
        .global         tvmgen_default_fused_nn_conv2d_add_add_nn_relu_2_kernel
        .type           tvmgen_default_fused_nn_conv2d_add_add_nn_relu_2_kernel,@function
        .size           tvmgen_default_fused_nn_conv2d_add_add_nn_relu_2_kernel,(.L_x_128 - tvmgen_default_fused_nn_conv2d_add_add_nn_relu_2_kernel)
        .other          tvmgen_default_fused_nn_conv2d_add_add_nn_relu_2_kernel,@"STO_CUDA_ENTRY STV_DEFAULT"
tvmgen_default_fused_nn_conv2d_add_add_nn_relu_2_kernel:
.text.tvmgen_default_fused_nn_conv2d_add_add_nn_relu_2_kernel:
[----:B------:R-:W-:Y:S02]  /*0000*/  MOV R1, c[0x0][0x28] ;  /* 0x00000a0000017a02 */ /* 0x000fe40000000f00 */
[----:B------:R-:W0:Y:S01]  /*0010*/  S2R R0, SR_TID.Z ;  /* 0x0000000000007919 */ /* 0x000e220000002300 */
[----:B------:R-:W-:Y:S01]  /*0020*/  MOV R12, 0x4 ;  /* 0x00000004000c7802 */ /* 0x000fe20000000f00 */
[----:B------:R-:W-:Y:S01]  /*0030*/  CS2R R26, SRZ ;  /* 0x00000000001a7805 */ /* 0x000fe2000001ff00 */
[----:B------:R-:W-:Y:S01]  /*0040*/  MOV R45, RZ ;  /* 0x000000ff002d7202 */ /* 0x000fe20000000f00 */
[----:B------:R-:W1:Y:S01]  /*0050*/  S2R R3, SR_CTAID.Z ;  /* 0x0000000000037919 */ /* 0x000e620000002700 */
[----:B------:R-:W-:Y:S01]  /*0060*/  CS2R R30, SRZ ;  /* 0x00000000001e7805 */ /* 0x000fe2000001ff00 */
[----:B------:R-:W-:Y:S01]  /*0070*/  CS2R R36, SRZ ;  /* 0x0000000000247805 */ /* 0x000fe2000001ff00 */
[----:B------:R-:W-:Y:S01]  /*0080*/  MOV R39, RZ ;  /* 0x000000ff00277202 */ /* 0x000fe20000000f00 */
[----:B------:R-:W2:Y:S01]  /*0090*/  S2R R9, SR_TID.X ;  /* 0x0000000000097919 */ /* 0x000ea20000002100 */
[----:B------:R-:W-:Y:S01]  /*00a0*/  MOV R53, RZ ;  /* 0x000000ff00357202 */ /* 0x000fe20000000f00 */
[----:B------:R-:W-:-:S02]  /*00b0*/  ULDC.64 UR4, c[0x0][0x118] ;  /* 0x0000460000047ab9 */ /* 0x000fc40000000a00 */
[----:B------:R-:W3:Y:S04]  /*00c0*/  S2R R2, SR_TID.Y ;  /* 0x0000000000027919 */ /* 0x000ee80000002200 */
[----:B------:R-:W4:Y:S01]  /*00d0*/  S2R R4, SR_CTAID.Y ;  /* 0x0000000000047919 */ /* 0x000f220000002600 */
[C---:B0-----:R-:W-:Y:S02]  /*00e0*/  LOP3.LUT R6, R0.reuse, 0x1, RZ, 0xc0, !PT ;  /* 0x0000000100067812 */ /* 0x041fe400078ec0ff */
[----:B------:R-:W-:Y:S02]  /*00f0*/  SHF.R.S32.HI R5, RZ, 0x1, R0 ;  /* 0x00000001ff057819 */ /* 0x000fe40000011400 */
[----:B-1----:R-:W-:Y:S02]  /*0100*/  LEA R11, R3, R0, 0x4 ;  /* 0x00000000030b7211 */ /* 0x002fe400078e20ff */
[----:B------:R-:W-:Y:S01]  /*0110*/  SHF.L.U32 R43, R0, 0x5, RZ ;  /* 0x00000005002b7819 */ /* 0x000fe200000006ff */
[C---:B--2---:R-:W-:Y:S01]  /*0120*/  IMAD R7, R9.reuse, 0x60, RZ ;  /* 0x0000006009077824 */ /* 0x044fe200078e02ff */
[----:B------:R-:W-:Y:S01]  /*0130*/  LEA R51, R9, R9, 0x1 ;  /* 0x0000000909337211 */ /* 0x000fe200078e08ff */
[--C-:B------:R-:W-:Y:S01]  /*0140*/  IMAD R8, R6, 0xe, R9.reuse ;  /* 0x0000000e06087824 */ /* 0x100fe200078e0209 */
[----:B---3--:R-:W-:Y:S01]  /*0150*/  LEA R10, R11, R2, 0x1 ;  /* 0x000000020b0a7211 */ /* 0x008fe200078e08ff */
[----:B------:R-:W-:Y:S01]  /*0160*/  IMAD R9, R2, 0x7, R9 ;  /* 0x0000000702097824 */ /* 0x000fe200078e0209 */
[----:B------:R-:W-:Y:S01]  /*0170*/  LOP3.LUT R7, R7, 0xffffff00, RZ, 0xc0, !PT ;  /* 0xffffff0007077812 */ /* 0x000fe200078ec0ff */
[----:B------:R-:W-:Y:S01]  /*0180*/  IMAD R11, R5, 0xc4, R8 ;  /* 0x000000c4050b7824 */ /* 0x000fe200078e0208 */
[C---:B------:R-:W-:Y:S01]  /*0190*/  LOP3.LUT R6, R51.reuse, 0x7, RZ, 0xc0, !PT ;  /* 0x0000000733067812 */ /* 0x040fe200078ec0ff */
[----:B------:R-:W-:Y:S01]  /*01a0*/  IMAD R44, R0, 0xe, R9 ;  /* 0x0000000e002c7824 */ /* 0x000fe200078e0209 */
[----:B------:R-:W-:Y:S01]  /*01b0*/  SHF.L.U32 R10, R10, 0x9, RZ ;  /* 0x000000090a0a7819 */ /* 0x000fe200000006ff */
[----:B----4-:R-:W-:Y:S01]  /*01c0*/  IMAD R11, R4, 0x1c, R11 ;  /* 0x0000001c040b7824 */ /* 0x010fe200078e020b */
[----:B------:R-:W-:-:S02]  /*01d0*/  IADD3 R47, R51, 0x2, RZ ;  /* 0x00000002332f7810 */ /* 0x000fc40007ffe0ff */
[C---:B------:R-:W-:Y:S01]  /*01e0*/  IADD3 R49, R51.reuse, 0x1, RZ ;  /* 0x0000000133317810 */ /* 0x040fe20007ffe0ff */
[C---:B------:R-:W-:Y:S01]  /*01f0*/  IMAD R11, R2.reuse, 0x7, R11 ;  /* 0x00000007020b7824 */ /* 0x040fe200078e020b */
[----:B------:R-:W-:Y:S02]  /*0200*/  LEA.HI.SX32 R13, R51, R2, 0x1c ;  /* 0x00000002330d7211 */ /* 0x000fe400078fe2ff */
[----:B------:R-:W-:Y:S02]  /*0210*/  LEA R42, R2, R43, 0x4 ;  /* 0x0000002b022a7211 */ /* 0x000fe400078e20ff */
[----:B------:R-:W-:Y:S02]  /*0220*/  IADD3 R40, R6, R10, R7 ;  /* 0x0000000a06287210 */ /* 0x000fe40007ffe007 */
[----:B------:R-:W-:Y:S02]  /*0230*/  SHF.L.U32 R7, R47, 0x5, RZ ;  /* 0x000000052f077819 */ /* 0x000fe400000006ff */
[----:B------:R-:W-:Y:S01]  /*0240*/  SHF.L.U32 R5, R49, 0x5, RZ ;  /* 0x0000000531057819 */ /* 0x000fe200000006ff */
[----:B------:R-:W-:Y:S01]  /*0250*/  IMAD.WIDE R40, R40, R12, c[0x0][0x170] ;  /* 0x00005c0028287625 */ /* 0x000fe200078e020c */
[----:B------:R-:W-:-:S02]  /*0260*/  ISETP.GT.AND P0, PT, R13, 0x1, PT ;  /* 0x000000010d00780c */ /* 0x000fc40003f04270 */
[----:B------:R-:W-:Y:S02]  /*0270*/  IADD3 R42, R51, R42, RZ ;  /* 0x0000002a332a7210 */ /* 0x000fe40007ffe0ff */
[----:B------:R-:W-:Y:S02]  /*0280*/  LOP3.LUT R8, R47, 0x7, RZ, 0xc0, !PT ;  /* 0x000000072f087812 */ /* 0x000fe400078ec0ff */
[----:B------:R-:W-:Y:S02]  /*0290*/  LOP3.LUT R6, R49, 0x7, RZ, 0xc0, !PT ;  /* 0x0000000731067812 */ /* 0x000fe400078ec0ff */
[----:B------:R-:W-:Y:S02]  /*02a0*/  LOP3.LUT R7, R7, 0xffffff00, RZ, 0xc0, !PT ;  /* 0xffffff0007077812 */ /* 0x000fe400078ec0ff */
[----:B------:R-:W-:Y:S02]  /*02b0*/  LOP3.LUT R5, R5, 0xffffff00, RZ, 0xc0, !PT ;  /* 0xffffff0005057812 */ /* 0x000fe400078ec0ff */
[----:B------:R-:W-:-:S02]  /*02c0*/  ISETP.GT.OR P0, PT, R42, 0x1ff, P0 ;  /* 0x000001ff2a00780c */ /* 0x000fc40000704670 */
[-C--:B------:R-:W-:Y:S02]  /*02d0*/  IADD3 R7, R8, R10.reuse, R7 ;  /* 0x0000000a08077210 */ /* 0x080fe40007ffe007 */
[----:B------:R-:W-:Y:S02]  /*02e0*/  IADD3 R6, R6, R10, R5 ;  /* 0x0000000a06067210 */ /* 0x000fe40007ffe005 */
[----:B------:R-:W-:Y:S01]  /*02f0*/  LEA.HI.SX32 R13, R13, R0, 0x1f ;  /* 0x000000000d0d7211 */ /* 0x000fe200078ffaff */
[-C--:B------:R-:W-:Y:S01]  /*0300*/  IMAD.WIDE R34, R7, R12.reuse, c[0x0][0x170] ;  /* 0x00005c0007227625 */ /* 0x080fe200078e020c */
[----:B------:R-:W-:Y:S02]  /*0310*/  ISETP.GT.OR P0, PT, R51, 0xf, P0 ;  /* 0x0000000f3300780c */ /* 0x000fe40000704670 */
[----:B------:R-:W-:Y:S01]  /*0320*/  MOV R5, R41 ;  /* 0x0000002900057202 */ /* 0x000fe20000000f00 */
[----:B------:R-:W-:Y:S01]  /*0330*/  IMAD.WIDE R32, R6, R12, c[0x0][0x170] ;  /* 0x00005c0006207625 */ /* 0x000fe200078e020c */
[----:B------:R-:W-:-:S02]  /*0340*/  ISETP.GT.OR P0, PT, R13, 0xf, P0 ;  /* 0x0000000f0d00780c */ /* 0x000fc40000704670 */
[----:B------:R-:W-:Y:S01]  /*0350*/  SHF.L.U32 R41, R9, 0x1, RZ ;  /* 0x0000000109297819 */ /* 0x000fe200000006ff */
[----:B------:R-:W-:-:S04]  /*0360*/  IMAD.WIDE R6, R11, R12, c[0x0][0x168] ;  /* 0x00005a000b067625 */ /* 0x000fc800078e020c */
.L_x_66:
[-C--:B------:R-:W-:Y:S01]  /*0370*/  LEA.HI.SX32 R9, R49, R2.reuse, 0x1c ;  /* 0x0000000231097211 */ /* 0x080fe200078fe2ff */
[----:B------:R0:W2:Y:S01]  /*0380*/  LDG.E.CONSTANT R38, [R6.64] ;  /* 0x0000000406267981 */ /* 0x0000a2000c1e9900 */
[----:B------:R-:W-:-:S03]  /*0390*/  LEA.HI.SX32 R11, R47, R2, 0x1c ;  /* 0x000000022f0b7211 */ /* 0x000fc600078fe2ff */
[----:B------:R-:W-:Y:S01]  /*03a0*/  BAR.SYNC.DEFER_BLOCKING 0x0 ;  /* 0x0000000000007b1d */ /* 0x000fe20000010000 */
[----:B------:R-:W-:Y:S02]  /*03b0*/  ISETP.GT.AND P1, PT, R9, 0x1, PT ;  /* 0x000000010900780c */ /* 0x000fe40003f24270 */
[----:B------:R-:W-:Y:S02]  /*03c0*/  ISETP.GT.AND P2, PT, R11, 0x1, PT ;  /* 0x000000010b00780c */ /* 0x000fe40003f44270 */
[C---:B------:R-:W-:Y:S02]  /*03d0*/  ISETP.GT.OR P1, PT, R42.reuse, 0x1fe, P1 ;  /* 0x000001fe2a00780c */ /* 0x040fe40000f24670 */
[----:B------:R-:W-:Y:S02]  /*03e0*/  ISETP.GT.OR P2, PT, R42, 0x1fd, P2 ;  /* 0x000001fd2a00780c */ /* 0x000fe40001744670 */
[----:B------:R-:W-:Y:S02]  /*03f0*/  LEA.HI.SX32 R9, R9, R0, 0x1f ;  /* 0x0000000009097211 */ /* 0x000fe400078ffaff */
[----:B------:R-:W-:-:S02]  /*0400*/  ISETP.GT.OR P1, PT, R51, 0xe, P1 ;  /* 0x0000000e3300780c */ /* 0x000fc40000f24670 */
[----:B------:R-:W-:Y:S02]  /*0410*/  LEA.HI.SX32 R11, R11, R0, 0x1f ;  /* 0x000000000b0b7211 */ /* 0x000fe400078ffaff */
[----:B------:R-:W-:Y:S02]  /*0420*/  ISETP.GT.OR P2, PT, R51, 0xd, P2 ;  /* 0x0000000d3300780c */ /* 0x000fe40001744670 */
[----:B------:R-:W-:Y:S02]  /*0430*/  ISETP.GT.OR P1, PT, R9, 0xf, P1 ;  /* 0x0000000f0900780c */ /* 0x000fe40000f24670 */
[----:B------:R-:W-:Y:S02]  /*0440*/  ISETP.GT.OR P2, PT, R11, 0xf, P2 ;  /* 0x0000000f0b00780c */ /* 0x000fe40001744670 */
[----:B------:R-:W-:Y:S02]  /*0450*/  @!P0 MOV R8, R40 ;  /* 0x0000002800088202 */ /* 0x000fe40000000f00 */
[----:B------:R-:W-:-:S05]  /*0460*/  @!P0 MOV R9, R5 ;  /* 0x0000000500098202 */ /* 0x000fca0000000f00 */
[----:B------:R-:W3:Y:S04]  /*0470*/  @!P0 LDG.E.CONSTANT R46, [R8.64] ;  /* 0x00000004082e8981 */ /* 0x000ee8000c1e9900 */
[----:B------:R1:W4:Y:S04]  /*0480*/  @!P1 LDG.E.CONSTANT R48, [R32.64] ;  /* 0x0000000420309981 */ /* 0x000328000c1e9900 */
[----:B------:R-:W5:Y:S01]  /*0490*/  @!P2 LDG.E.CONSTANT R50, [R34.64] ;  /* 0x000000042232a981 */ /* 0x000f62000c1e9900 */
[----:B------:R-:W-:Y:S02]  /*04a0*/  IADD3 R45, R45, 0x1, RZ ;  /* 0x000000012d2d7810 */ /* 0x000fe40007ffe0ff */
[----:B------:R-:W-:-:S02]  /*04b0*/  IADD3 R40, P4, R40, 0x20, RZ ;  /* 0x0000002028287810 */ /* 0x000fc40007f9e0ff */
[----:B0-----:R-:W-:Y:S02]  /*04c0*/  IADD3 R6, P5, R6, 0x1880, RZ ;  /* 0x0000188006067810 */ /* 0x001fe40007fbe0ff */
[----:B-1----:R-:W-:Y:S02]  /*04d0*/  IADD3 R32, P3, R32, 0x20, RZ ;  /* 0x0000002020207810 */ /* 0x002fe40007f7e0ff */
[----:B------:R-:W-:Y:S02]  /*04e0*/  IADD3.X R5, RZ, R5, RZ, P4, !PT ;  /* 0x00000005ff057210 */ /* 0x000fe400027fe4ff */
[----:B------:R-:W-:Y:S02]  /*04f0*/  IADD3.X R7, RZ, R7, RZ, P5, !PT ;  /* 0x00000007ff077210 */ /* 0x000fe40002ffe4ff */
[----:B------:R-:W-:Y:S01]  /*0500*/  IADD3.X R33, RZ, R33, RZ, P3, !PT ;  /* 0x00000021ff217210 */ /* 0x000fe20001ffe4ff */
[----:B--2---:R-:W-:Y:S04]  /*0510*/  STS [R44.X4], R38 ;  /* 0x000000262c007388 */ /* 0x004fe80000004800 */
[----:B---3--:R-:W-:Y:S04]  /*0520*/  @!P0 STS [R42.X4+0x380], R46 ;  /* 0x0003802e2a008388 */ /* 0x008fe80000004800 */
[----:B----4-:R-:W-:Y:S04]  /*0530*/  @!P1 STS [R42.X4+0x384], R48 ;  /* 0x000384302a009388 */ /* 0x010fe80000004800 */
[----:B-----5:R-:W-:Y:S04]  /*0540*/  @!P2 STS [R42.X4+0x388], R50 ;  /* 0x000388322a00a388 */ /* 0x020fe80000004800 */
[----:B------:R-:W-:Y:S06]  /*0550*/  BAR.SYNC.DEFER_BLOCKING 0x0 ;  /* 0x0000000000007b1d */ /* 0x000fec0000010000 */
[----:B------:R-:W-:Y:S04]  /*0560*/  LDS.64 R24, [R41.X4] ;  /* 0x0000000029187984 */ /* 0x000fe80000004a00 */
[----:B------:R-:W0:Y:S04]  /*0570*/  LDS.128 R8, [R43+0x380] ;  /* 0x000380002b087984 */ /* 0x000e280000000c00 */
[----:B------:R-:W1:Y:S04]  /*0580*/  LDS.128 R12, [R43+0x580] ;  /* 0x000580002b0c7984 */ /* 0x000e680000000c00 */
[----:B------:R-:W2:Y:S04]  /*0590*/  LDS.64 R28, [R41.X4+0x70] ;  /* 0x00007000291c7984 */ /* 0x000ea80000004a00 */
[----:B------:R-:W3:Y:S04]  /*05a0*/  LDS.128 R16, [R43+0x780] ;  /* 0x000780002b107984 */ /* 0x000ee80000000c00 */
[----:B------:R-:W4:Y:S01]  /*05b0*/  LDS.128 R20, [R43+0x980] ;  /* 0x000980002b147984 */ /* 0x000f220000000c00 */
[----:B0-----:R-:W-:Y:S01]  /*05c0*/  FFMA R37, R24, R8, R37 ;  /* 0x0000000818257223 */ /* 0x001fe20000000025 */
[----:B------:R-:W-:Y:S01]  /*05d0*/  FFMA R46, R8, R25, R53 ;  /* 0x00000019082e7223 */ /* 0x000fe20000000035 */
[----:B-1----:R-:W-:-:S02]  /*05e0*/  FFMA R8, R24, R12, R39 ;  /* 0x0000000c18087223 */ /* 0x002fc40000000027 */
[----:B------:R-:W0:Y:S01]  /*05f0*/  LDS.64 R38, [R41.X4+0xe0] ;  /* 0x0000e00029267984 */ /* 0x000e220000004a00 */
[----:B------:R-:W-:Y:S01]  /*0600*/  FFMA R12, R12, R25, R36 ;  /* 0x000000190c0c7223 */ /* 0x000fe20000000024 */
[----:B--2---:R-:W-:Y:S02]  /*0610*/  FFMA R53, R28, R9, R37 ;  /* 0x000000091c357223 */ /* 0x004fe40000000025 */
[----:B------:R-:W1:Y:S01]  /*0620*/  LDS.64 R36, [R41.X4+0x150] ;  /* 0x0001500029247984 */ /* 0x000e620000004a00 */
[----:B------:R-:W-:Y:S01]  /*0630*/  FFMA R9, R9, R29, R46 ;  /* 0x0000001d09097223 */ /* 0x000fe2000000002e */
[----:B---3--:R-:W-:Y:S01]  /*0640*/  FFMA R30, R24, R16, R30 ;  /* 0x00000010181e7223 */ /* 0x008fe2000000001e */
[----:B------:R-:W-:Y:S01]  /*0650*/  FFMA R46, R16, R25, R31 ;  /* 0x00000019102e7223 */ /* 0x000fe2000000001f */
[C---:B------:R-:W-:Y:S01]  /*0660*/  FFMA R8, R28.reuse, R13, R8 ;  /* 0x0000000d1c087223 */ /* 0x040fe20000000008 */
[----:B------:R-:W-:Y:S01]  /*0670*/  FFMA R13, R13, R29, R12 ;  /* 0x0000001d0d0d7223 */ /* 0x000fe2000000000c */
[----:B------:R-:W-:Y:S01]  /*0680*/  FFMA R12, R28, R17, R30 ;  /* 0x000000111c0c7223 */ /* 0x000fe2000000001e */
[----:B------:R-:W-:Y:S01]  /*0690*/  FFMA R46, R17, R29, R46 ;  /* 0x0000001d112e7223 */ /* 0x000fe2000000002e */
[----:B----4-:R-:W-:Y:S01]  /*06a0*/  FFMA R31, R24, R20, R26 ;  /* 0x00000014181f7223 */ /* 0x010fe2000000001a */
[----:B------:R-:W-:Y:S01]  /*06b0*/  FFMA R30, R20, R25, R27 ;  /* 0x00000019141e7223 */ /* 0x000fe2000000001b */
[----:B------:R-:W-:Y:S04]  /*06c0*/  LDS.64 R16, [R41.X4+0x1c0] ;  /* 0x0001c00029107984 */ /* 0x000fe80000004a00 */
[----:B------:R-:W2:Y:S01]  /*06d0*/  LDS.128 R24, [R43+0x390] ;  /* 0x000390002b187984 */ /* 0x000ea20000000c00 */
[----:B------:R-:W-:Y:S01]  /*06e0*/  FFMA R20, R28, R21, R31 ;  /* 0x000000151c147223 */ /* 0x000fe2000000001f */
[----:B------:R-:W-:-:S02]  /*06f0*/  FFMA R21, R21, R29, R30 ;  /* 0x0000001d15157223 */ /* 0x000fc4000000001e */
[----:B------:R-:W3:Y:S01]  /*0700*/  LDS.128 R28, [R43+0x590] ;  /* 0x000590002b1c7984 */ /* 0x000ee20000000c00 */
[C---:B0-----:R-:W-:Y:S01]  /*0710*/  FFMA R53, R38.reuse, R10, R53 ;  /* 0x0000000a26357223 */ /* 0x041fe20000000035 */
[----:B------:R-:W-:Y:S01]  /*0720*/  FFMA R8, R38, R14, R8 ;  /* 0x0000000e26087223 */ /* 0x000fe20000000008 */
[-C--:B------:R-:W-:Y:S01]  /*0730*/  FFMA R10, R10, R39.reuse, R9 ;  /* 0x000000270a0a7223 */ /* 0x080fe20000000009 */
[C---:B------:R-:W-:Y:S01]  /*0740*/  FFMA R12, R38.reuse, R18, R12 ;  /* 0x00000012260c7223 */ /* 0x040fe2000000000c */
[----:B------:R-:W-:Y:S01]  /*0750*/  FFMA R20, R38, R22, R20 ;  /* 0x0000001626147223 */ /* 0x000fe20000000014 */
[-C--:B------:R-:W-:Y:S01]  /*0760*/  FFMA R14, R14, R39.reuse, R13 ;  /* 0x000000270e0e7223 */ /* 0x080fe2000000000d */
[-C--:B------:R-:W-:Y:S01]  /*0770*/  FFMA R46, R18, R39.reuse, R46 ;  /* 0x00000027122e7223 */ /* 0x080fe2000000002e */
[----:B------:R-:W-:Y:S01]  /*0780*/  FFMA R38, R22, R39, R21 ;  /* 0x0000002716267223 */ /* 0x000fe20000000015 */
[C---:B-1----:R-:W-:Y:S01]  /*0790*/  FFMA R18, R36.reuse, R11, R53 ;  /* 0x0000000b24127223 */ /* 0x042fe20000000035 */
[C---:B------:R-:W-:Y:S01]  /*07a0*/  FFMA R22, R36.reuse, R15, R8 ;  /* 0x0000000f24167223 */ /* 0x040fe20000000008 */
[C---:B------:R-:W-:Y:S01]  /*07b0*/  FFMA R39, R36.reuse, R19, R12 ;  /* 0x0000001324277223 */ /* 0x040fe2000000000c */
[----:B------:R-:W-:Y:S01]  /*07c0*/  FFMA R53, R36, R23, R20 ;  /* 0x0000001724357223 */ /* 0x000fe20000000014 */
[-C--:B------:R-:W-:Y:S01]  /*07d0*/  FFMA R48, R11, R37.reuse, R10 ;  /* 0x000000250b307223 */ /* 0x080fe2000000000a */
[-C--:B------:R-:W-:Y:S01]  /*07e0*/  FFMA R36, R15, R37.reuse, R14 ;  /* 0x000000250f247223 */ /* 0x080fe2000000000e */
[----:B------:R-:W0:Y:S04]  /*07f0*/  LDS.128 R8, [R43+0x790] ;  /* 0x000790002b087984 */ /* 0x000e280000000c00 */
[----:B------:R-:W1:Y:S01]  /*0800*/  LDS.128 R12, [R43+0x990] ;  /* 0x000990002b0c7984 */ /* 0x000e620000000c00 */
[-C--:B------:R-:W-:Y:S01]  /*0810*/  FFMA R46, R19, R37.reuse, R46 ;  /* 0x00000025132e7223 */ /* 0x080fe2000000002e */
[----:B------:R-:W-:-:S02]  /*0820*/  FFMA R37, R23, R37, R38 ;  /* 0x0000002517257223 */ /* 0x000fc40000000026 */
[----:B------:R-:W4:Y:S01]  /*0830*/  LDS.64 R20, [R41.X4+0x230] ;  /* 0x0002300029147984 */ /* 0x000f220000004a00 */
[----:B--2---:R-:W-:-:S03]  /*0840*/  FFMA R38, R16, R24, R18 ;  /* 0x0000001810267223 */ /* 0x004fc60000000012 */
[----:B------:R-:W2:Y:S01]  /*0850*/  LDS.64 R18, [R41.X4+0x2a0] ;  /* 0x0002a00029127984 */ /* 0x000ea20000004a00 */
[-C--:B------:R-:W-:Y:S01]  /*0860*/  FFMA R48, R24, R17.reuse, R48 ;  /* 0x0000001118307223 */ /* 0x080fe20000000030 */
[----:B---3--:R-:W-:Y:S02]  /*0870*/  FFMA R24, R16, R28, R22 ;  /* 0x0000001c10187223 */ /* 0x008fe40000000016 */
[----:B------:R-:W3:Y:S01]  /*0880*/  LDS.64 R22, [R41.X4+0x310] ;  /* 0x0003100029167984 */ /* 0x000ee20000004a00 */
[----:B------:R-:W-:Y:S01]  /*0890*/  ISETP.NE.AND P1, PT, R45, 0x20, PT ;  /* 0x000000202d00780c */ /* 0x000fe20003f25270 */
[----:B------:R-:W-:Y:S01]  /*08a0*/  FFMA R36, R28, R17, R36 ;  /* 0x000000111c247223 */ /* 0x000fe20000000024 */
[----:B------:R-:W-:-:S04]  /*08b0*/  IADD3 R34, P2, R34, 0x20, RZ ;  /* 0x0000002022227810 */ /* 0x000fc80007f5e0ff */
[----:B------:R-:W-:Y:S01]  /*08c0*/  IADD3.X R35, RZ, R35, RZ, P2, !PT ;  /* 0x00000023ff237210 */ /* 0x000fe200017fe4ff */
[----:B0-----:R-:W-:Y:S01]  /*08d0*/  FFMA R39, R16, R8, R39 ;  /* 0x0000000810277223 */ /* 0x001fe20000000027 */
[-C--:B------:R-:W-:Y:S01]  /*08e0*/  FFMA R46, R8, R17.reuse, R46 ;  /* 0x00000011082e7223 */ /* 0x080fe2000000002e */
[----:B-1----:R-:W-:Y:S01]  /*08f0*/  FFMA R16, R16, R12, R53 ;  /* 0x0000000c10107223 */ /* 0x002fe20000000035 */
[----:B------:R-:W-:Y:S01]  /*0900*/  FFMA R12, R12, R17, R37 ;  /* 0x000000110c0c7223 */ /* 0x000fe20000000025 */
[C---:B----4-:R-:W-:Y:S01]  /*0910*/  FFMA R38, R20.reuse, R25, R38 ;  /* 0x0000001914267223 */ /* 0x050fe20000000026 */
[C---:B------:R-:W-:Y:S01]  /*0920*/  FFMA R24, R20.reuse, R29, R24 ;  /* 0x0000001d14187223 */ /* 0x040fe20000000018 */
[C---:B------:R-:W-:Y:S01]  /*0930*/  FFMA R39, R20.reuse, R9, R39 ;  /* 0x0000000914277223 */ /* 0x040fe20000000027 */
[-C--:B------:R-:W-:Y:S01]  /*0940*/  FFMA R17, R9, R21.reuse, R46 ;  /* 0x0000001509117223 */ /* 0x080fe2000000002e */
[-C--:B------:R-:W-:Y:S01]  /*0950*/  FFMA R25, R25, R21.reuse, R48 ;  /* 0x0000001519197223 */ /* 0x080fe20000000030 */
[----:B------:R-:W-:Y:S01]  /*0960*/  FFMA R29, R29, R21, R36 ;  /* 0x000000151d1d7223 */ /* 0x000fe20000000024 */
[----:B------:R-:W-:Y:S01]  /*0970*/  FFMA R9, R20, R13, R16 ;  /* 0x0000000d14097223 */ /* 0x000fe20000000010 */
[----:B------:R-:W-:Y:S01]  /*0980*/  FFMA R13, R13, R21, R12 ;  /* 0x000000150d0d7223 */ /* 0x000fe2000000000c */
[C---:B--2---:R-:W-:Y:S01]  /*0990*/  FFMA R37, R18.reuse, R26, R38 ;  /* 0x0000001a12257223 */ /* 0x044fe20000000026 */
[C---:B------:R-:W-:Y:S01]  /*09a0*/  FFMA R24, R18.reuse, R30, R24 ;  /* 0x0000001e12187223 */ /* 0x040fe20000000018 */
[C---:B------:R-:W-:Y:S01]  /*09b0*/  FFMA R8, R18.reuse, R10, R39 ;  /* 0x0000000a12087223 */ /* 0x040fe20000000027 */
[----:B------:R-:W-:Y:S01]  /*09c0*/  FFMA R18, R18, R14, R9 ;  /* 0x0000000e12127223 */ /* 0x000fe20000000009 */
[-C--:B------:R-:W-:Y:S01]  /*09d0*/  FFMA R12, R26, R19.reuse, R25 ;  /* 0x000000131a0c7223 */ /* 0x080fe20000000019 */
[-C--:B------:R-:W-:Y:S01]  /*09e0*/  FFMA R36, R30, R19.reuse, R29 ;  /* 0x000000131e247223 */ /* 0x080fe2000000001d */
[-C--:B------:R-:W-:Y:S01]  /*09f0*/  FFMA R10, R10, R19.reuse, R17 ;  /* 0x000000130a0a7223 */ /* 0x080fe20000000011 */
[----:B------:R-:W-:Y:S01]  /*0a00*/  FFMA R14, R14, R19, R13 ;  /* 0x000000130e0e7223 */ /* 0x000fe2000000000d */
[C---:B---3--:R-:W-:Y:S01]  /*0a10*/  FFMA R37, R22.reuse, R27, R37 ;  /* 0x0000001b16257223 */ /* 0x048fe20000000025 */
[C---:B------:R-:W-:Y:S01]  /*0a20*/  FFMA R39, R22.reuse, R31, R24 ;  /* 0x0000001f16277223 */ /* 0x040fe20000000018 */
[-C--:B------:R-:W-:Y:S01]  /*0a30*/  FFMA R53, R27, R23.reuse, R12 ;  /* 0x000000171b357223 */ /* 0x080fe2000000000c */
[----:B------:R-:W-:Y:S01]  /*0a40*/  FFMA R36, R31, R23, R36 ;  /* 0x000000171f247223 */ /* 0x000fe20000000024 */
[C---:B------:R-:W-:Y:S01]  /*0a50*/  FFMA R30, R22.reuse, R11, R8 ;  /* 0x0000000b161e7223 */ /* 0x040fe20000000008 */
[----:B------:R-:W-:Y:S01]  /*0a60*/  FFMA R26, R22, R15, R18 ;  /* 0x0000000f161a7223 */ /* 0x000fe20000000012 */
[-C--:B------:R-:W-:Y:S01]  /*0a70*/  FFMA R31, R11, R23.reuse, R10 ;  /* 0x000000170b1f7223 */ /* 0x080fe2000000000a */
[----:B------:R-:W-:Y:S01]  /*0a80*/  FFMA R27, R15, R23, R14 ;  /* 0x000000170f1b7223 */ /* 0x000fe2000000000e */
[----:B------:R-:W-:Y:S05]  /*0a90*/  @P1 BRA `(.L_x_66) ;  /* 0xfffff8d000001947 */ /* 0x000fea000383ffff */
[----:B------:R-:W-:Y:S02]  /*0aa0*/  LEA R3, R3, R0, 0x6 ;  /* 0x0000000003037211 */ /* 0x000fe400078e30ff */
[----:B------:R-:W-:-:S03]  /*0ab0*/  MOV R16, 0x4 ;  /* 0x0000000400107802 */ /* 0x000fc60000000f00 */
[C---:B------:R-:W-:Y:S02]  /*0ac0*/  IMAD R4, R3.reuse, 0x7, R4 ;  /* 0x0000000703047824 */ /* 0x040fe400078e0204 */
[----:B------:R-:W-:-:S04]  /*0ad0*/  IMAD.WIDE R2, R3, R16, c[0x0][0x178] ;  /* 0x00005e0003027625 */ /* 0x000fc800078e0210 */
[----:B------:R-:W-:Y:S01]  /*0ae0*/  IMAD R41, R4, 0x1c, R41 ;  /* 0x0000001c04297824 */ /* 0x000fe200078e0229 */
[----:B------:R0:W2:Y:S03]  /*0af0*/  LDG.E.CONSTANT R0, [R2.64+0x40] ;  /* 0x0000400402007981 */ /* 0x0000a6000c1e9900 */
[CC--:B------:R-:W-:Y:S01]  /*0b00*/  IMAD.WIDE R4, R41.reuse, R16.reuse, c[0x0][0x180] ;  /* 0x0000600029047625 */ /* 0x0c0fe200078e0210 */
[----:B------:R0:W3:Y:S04]  /*0b10*/  LDG.E.CONSTANT R8, [R2.64] ;  /* 0x0000000402087981 */ /* 0x0000e8000c1e9900 */
[----:B------:R0:W4:Y:S04]  /*0b20*/  LDG.E.CONSTANT R6, [R2.64+0x80] ;  /* 0x0000800402067981 */ /* 0x000128000c1e9900 */
[----:B------:R-:W5:Y:S04]  /*0b30*/  LDG.E.CONSTANT R10, [R4.64] ;  /* 0x00000004040a7981 */ /* 0x000f68000c1e9900 */
[----:B------:R-:W5:Y:S04]  /*0b40*/  LDG.E.CONSTANT R12, [R4.64+0x3100] ;  /* 0x00310004040c7981 */ /* 0x000f68000c1e9900 */
[----:B------:R0:W5:Y:S04]  /*0b50*/  LDG.E.CONSTANT R7, [R2.64+0xc0] ;  /* 0x0000c00402077981 */ /* 0x000168000c1e9900 */
[----:B------:R1:W5:Y:S04]  /*0b60*/  LDG.E.CONSTANT R9, [R4.64+0x6200] ;  /* 0x0062000404097981 */ /* 0x000368000c1e9900 */
[----:B------:R1:W5:Y:S04]  /*0b70*/  LDG.E.CONSTANT R13, [R4.64+0x9300] ;  /* 0x00930004040d7981 */ /* 0x000368000c1e9900 */
[----:B------:R1:W5:Y:S04]  /*0b80*/  LDG.E.CONSTANT R15, [R4.64+0x4] ;  /* 0x00000404040f7981 */ /* 0x000368000c1e9900 */
[----:B------:R1:W5:Y:S04]  /*0b90*/  LDG.E.CONSTANT R17, [R4.64+0x3104] ;  /* 0x0031040404117981 */ /* 0x000368000c1e9900 */
[----:B------:R1:W5:Y:S04]  /*0ba0*/  LDG.E.CONSTANT R19, [R4.64+0x6204] ;  /* 0x0062040404137981 */ /* 0x000368000c1e9900 */
[----:B------:R1:W5:Y:S01]  /*0bb0*/  LDG.E.CONSTANT R14, [R4.64+0x9304] ;  /* 0x00930404040e7981 */ /* 0x000362000c1e9900 */
[----:B0-----:R-:W-:Y:S01]  /*0bc0*/  IMAD.WIDE R2, R41, R16, c[0x0][0x160] ;  /* 0x0000580029027625 */ /* 0x001fe200078e0210 */
[----:B--2---:R-:W-:Y:S01]  /*0bd0*/  FADD R39, R39, R0 ;  /* 0x0000000027277221 */ /* 0x004fe20000000000 */
[----:B---3--:R-:W-:Y:S01]  /*0be0*/  FADD R37, R37, R8 ;  /* 0x0000000825257221 */ /* 0x008fe20000000000 */
[----:B------:R-:W-:Y:S01]  /*0bf0*/  FADD R0, R36, R0 ;  /* 0x0000000024007221 */ /* 0x000fe20000000000 */
[----:B------:R-:W-:Y:S01]  /*0c00*/  FADD R8, R53, R8 ;  /* 0x0000000835087221 */ /* 0x000fe20000000000 */
[--C-:B----4-:R-:W-:Y:S01]  /*0c10*/  FADD R30, R30, R6.reuse ;  /* 0x000000061e1e7221 */ /* 0x110fe20000000000 */
[----:B------:R-:W-:Y:S01]  /*0c20*/  FADD R6, R31, R6 ;  /* 0x000000061f067221 */ /* 0x000fe20000000000 */
[----:B-----5:R-:W-:Y:S01]  /*0c30*/  FADD R10, R37, R10 ;  /* 0x0000000a250a7221 */ /* 0x020fe20000000000 */
[----:B------:R-:W-:Y:S01]  /*0c40*/  FADD R12, R39, R12 ;  /* 0x0000000c270c7221 */ /* 0x000fe20000000000 */
[--C-:B------:R-:W-:Y:S01]  /*0c50*/  FADD R26, R26, R7.reuse ;  /* 0x000000071a1a7221 */ /* 0x100fe20000000000 */
[----:B------:R-:W-:-:S02]  /*0c60*/  FADD R7, R27, R7 ;  /* 0x000000071b077221 */ /* 0x000fc40000000000 */
[----:B-1----:R-:W-:Y:S01]  /*0c70*/  FMNMX R5, RZ, R10, !PT ;  /* 0x0000000aff057209 */ /* 0x002fe20007800000 */
[----:B------:R-:W-:Y:S01]  /*0c80*/  FADD R30, R30, R9 ;  /* 0x000000091e1e7221 */ /* 0x000fe20000000000 */
[----:B------:R-:W-:Y:S01]  /*0c90*/  FMNMX R9, RZ, R12, !PT ;  /* 0x0000000cff097209 */ /* 0x000fe20007800000 */
        /* <DEDUP_REMOVED lines=8> */
[----:B------:R1:W-:Y:S01]  /*0d20*/  STG.E [R2.64+0x3100], R9 ;  /* 0x0031000902007986 */ /* 0x0003e2000c101904 */
[----:B------:R-:W-:-:S02]  /*0d30*/  FMNMX R7, RZ, R8, !PT ;  /* 0x00000008ff077209 */ /* 0x000fc40007800000 */
[----:B------:R-:W-:Y:S02]  /*0d40*/  FMNMX R15, RZ, R0, !PT ;  /* 0x00000000ff0f7209 */ /* 0x000fe40007800000 */
[----:B0-----:R-:W-:Y:S02]  /*0d50*/  FMNMX R5, RZ, R6, !PT ;  /* 0x00000006ff057209 */ /* 0x001fe40007800000 */
[----:B-1----:R-:W-:Y:S01]  /*0d60*/  FMNMX R9, RZ, R14, !PT ;  /* 0x0000000eff097209 */ /* 0x002fe20007800000 */
[----:B------:R-:W-:Y:S04]  /*0d70*/  STG.E [R2.64+0x6200], R11 ;  /* 0x0062000b02007986 */ /* 0x000fe8000c101904 */
[----:B------:R-:W-:Y:S04]  /*0d80*/  STG.E [R2.64+0x9300], R13 ;  /* 0x0093000d02007986 */ /* 0x000fe8000c101904 */
[----:B------:R-:W-:Y:S04]  /*0d90*/  STG.E [R2.64+0x4], R7 ;  /* 0x0000040702007986 */ /* 0x000fe8000c101904 */
[----:B------:R-:W-:Y:S04]  /*0da0*/  STG.E [R2.64+0x3104], R15 ;  /* 0x0031040f02007986 */ /* 0x000fe8000c101904 */
[----:B------:R-:W-:Y:S04]  /*0db0*/  STG.E [R2.64+0x6204], R5 ;  /* 0x0062040502007986 */ /* 0x000fe8000c101904 */
[----:B------:R-:W-:Y:S01]  /*0dc0*/  STG.E [R2.64+0x9304], R9 ;  /* 0x0093040902007986 */ /* 0x000fe2000c101904 */
[----:B------:R-:W-:Y:S05]  /*0dd0*/  EXIT ;  /* 0x000000000000794d */ /* 0x000fea0003800000 */
.L_x_67:
        /* <DEDUP_REMOVED lines=10> */
.L_x_128:


//--------------------- .text.tvmgen_default_fused_nn_global_avg_pool2d_kernel --------------------------
	.section	.text.tvmgen_default_fused_nn_global_avg_pool2d_kernel,"ax",@progbits
	.sectioninfo	@"SHI_REGISTERS=16"
	.align	128
        .global         tvmgen_default_fused_nn_global_avg_pool2d_kernel
        .type           tvmgen_default_fused_nn_global_avg_pool2d_kernel,@function
        .size           tvmgen_default_fused_nn_global_avg_pool2d_kernel,(.L_x_129 - tvmgen_default_fused_nn_global_avg_pool2d_kernel)
        .other          tvmgen_default_fused_nn_global_avg_pool2d_kernel,@"STO_CUDA_ENTRY STV_DEFAULT"
tvmgen_default_fused_nn_global_avg_pool2d_kernel:
.text.tvmgen_default_fused_nn_global_avg_pool2d_kernel:
[----:B------:R-:W-:Y:S02]  /*0000*/  MOV R1, c[0x0][0x28] ;  /* 0x00000a0000017a02 */ /* 0x000fe40000000f00 */
[----:B------:R-:W0:Y:S01]  /*0010*/  S2R R11, SR_TID.X ;  /* 0x00000000000b7919 */ /* 0x000e220000002100 */
[----:B------:R-:W-:Y:S01]  /*0020*/  MOV R13, 0x4 ;  /* 0x00000004000d7802 */ /* 0x000fe20000000f00 */
[----:B------:R-:W-:Y:S02]  /*0030*/  ULDC.64 UR4, c[0x0][0x118] ;  /* 0x0000460000047ab9 */ /* 0x000fe40000000a00 */
[----:B------:R-:W1:Y:S04]  /*0040*/  S2R R12, SR_TID.Y ;  /* 0x00000000000c7919 */ /* 0x000e680000002200 */
[----:B------:R-:W2:Y:S01]  /*0050*/  S2R R9, SR_CTAID.X ;  /* 0x0000000000097919 */ /* 0x000ea20000002500 */
[C---:B0-----:R-:W-:Y:S02]  /*0060*/  ISETP.GT.AND P0, PT, R11.reuse, 0x30, PT ;  /* 0x000000300b00780c */ /* 0x041fe40003f04270 */
[----:B------:R-:W-:Y:S01]  /*0070*/  ISETP.GT.AND P1, PT, R11, 0x10, PT ;  /* 0x000000100b00780c */ /* 0x000fe20003f24270 */
[----:B-1----:R-:W-:-:S04]  /*0080*/  IMAD R0, R12, 0x31, R11 ;  /* 0x000000310c007824 */ /* 0x002fc800078e020b */
[----:B--2---:R-:W-:-:S04]  /*0090*/  IMAD R0, R9, 0x620, R0 ;  /* 0x0000062009007824 */ /* 0x004fc800078e0200 */
[----:B------:R-:W-:-:S05]  /*00a0*/  IMAD.WIDE R2, R0, R13, c[0x0][0x168] ;  /* 0x00005a0000027625 */ /* 0x000fca00078e020d */
[----:B------:R-:W2:Y:S04]  /*00b0*/  @!P0 LDG.E.CONSTANT R4, [R2.64] ;  /* 0x0000000402048981 */ /* 0x000ea8000c1e9900 */
[----:B------:R-:W3:Y:S01]  /*00c0*/  @!P1 LDG.E.CONSTANT R5, [R2.64+0x80] ;  /* 0x0000800402059981 */ /* 0x000ee2000c1e9900 */
[----:B------:R-:W-:Y:S02]  /*00d0*/  MOV R0, RZ ;  /* 0x000000ff00007202 */ /* 0x000fe40000000f00 */
[----:B------:R-:W-:Y:S01]  /*00e0*/  VOTE.ANY R7, PT, PT ;  /* 0x0000000000077806 */ /* 0x000fe200038e0100 */
[----:B--2---:R-:W-:Y:S01]  /*00f0*/  @!P0 FADD R0, RZ, R4 ;  /* 0x00000004ff008221 */ /* 0x004fe20000000000 */
[----:B------:R-:W-:-:S03]  /*0100*/  ISETP.NE.AND P0, PT, R11, RZ, PT ;  /* 0x000000ff0b00720c */ /* 0x000fc60003f05270 */
[----:B---3--:R-:W-:-:S05]  /*0110*/  @!P1 FADD R0, R0, R5 ;  /* 0x0000000500009221 */ /* 0x008fca0000000000 */
[----:B------:R-:W0:Y:S02]  /*0120*/  SHFL.DOWN PT, R5, R0, 0x10, 0x1f ;  /* 0x0a001f0000057f89 */ /* 0x000e2400000e0000 */
[----:B0-----:R-:W-:-:S05]  /*0130*/  FADD R4, R5, R0 ;  /* 0x0000000005047221 */ /* 0x001fca0000000000 */
[----:B------:R-:W0:Y:S02]  /*0140*/  SHFL.DOWN PT, R5, R4, 0x8, 0x1f ;  /* 0x09001f0004057f89 */ /* 0x000e2400000e0000 */
[----:B0-----:R-:W-:-:S05]  /*0150*/  FADD R6, R4, R5 ;  /* 0x0000000504067221 */ /* 0x001fca0000000000 */
[----:B------:R-:W0:Y:S02]  /*0160*/  SHFL.DOWN PT, R5, R6, 0x4, 0x1f ;  /* 0x08801f0006057f89 */ /* 0x000e2400000e0000 */
[----:B0-----:R-:W-:Y:S01]  /*0170*/  FADD R8, R6, R5 ;  /* 0x0000000506087221 */ /* 0x001fe20000000000 */
[----:B------:R-:W-:-:S04]  /*0180*/  SHF.L.U32 R5, R12, 0x5, RZ ;  /* 0x000000050c057819 */ /* 0x000fc800000006ff */
[----:B------:R-:W0:Y:S02]  /*0190*/  SHFL.DOWN PT, R3, R8, 0x2, 0x1f ;  /* 0x08401f0008037f89 */ /* 0x000e2400000e0000 */
[----:B0-----:R-:W-:-:S05]  /*01a0*/  FADD R2, R8, R3 ;  /* 0x0000000308027221 */ /* 0x001fca0000000000 */
[----:B------:R-:W0:Y:S02]  /*01b0*/  SHFL.DOWN PT, R3, R2, 0x1, 0x1f ;  /* 0x08201f0002037f89 */ /* 0x000e2400000e0000 */
[----:B0-----:R-:W-:-:S05]  /*01c0*/  FADD R10, R2, R3 ;  /* 0x00000003020a7221 */ /* 0x001fca0000000000 */
[----:B------:R0:W1:Y:S01]  /*01d0*/  SHFL.IDX PT, R5, R10, R5, 0x1f ;  /* 0x00001f050a057589 */ /* 0x00006200000e0000 */
[----:B------:R-:W-:Y:S05]  /*01e0*/  @P0 EXIT ;  /* 0x000000000000094d */ /* 0x000fea0003800000 */
[----:B------:R-:W-:-:S05]  /*01f0*/  LEA R2, R9, R12, 0x5 ;  /* 0x0000000c09027211 */ /* 0x000fca00078e28ff */
[----:B------:R-:W-:-:S05]  /*0200*/  IMAD.WIDE R2, R2, R13, c[0x0][0x160] ;  /* 0x0000580002027625 */ /* 0x000fca00078e020d */
[----:B-1----:R-:W-:Y:S01]  /*0210*/  STG.E [R2.64], R5 ;  /* 0x0000000502007986 */ /* 0x002fe2000c101904 */
[----:B------:R-:W-:Y:S05]  /*0220*/  EXIT ;  /* 0x000000000000794d */ /* 0x000fea0003800000 */
.L_x_68:
        /* <DEDUP_REMOVED lines=13> */
.L_x_129:


//--------------------- .text.tvmgen_default_fused_nn_contrib_conv2d_winograd_without_weight_transform_add_nn_relu_1_kernel_2 --------------------------
	.section	.text.tvmgen_default_fused_nn_contrib_conv2d_winograd_without_weight_transform_add_nn_relu_1_kernel_2,"ax",@progbits
	.sectioninfo	@"SHI_REGISTERS=30"
	.align	128
        .global         tvmgen_default_fused_nn_contrib_conv2d_winograd_without_weight_transform_add_nn_relu_1_kernel_2
        .type           tvmgen_default_fused_nn_contrib_conv2d_winograd_without_weight_transform_add_nn_relu_1_kernel_2,@function
        .size           tvmgen_default_fused_nn_contrib_conv2d_winograd_without_weight_transform_add_nn_relu_1_kernel_2,(.L_x_130 - tvmgen_default_fused_nn_contrib_conv2d_winograd_without_weight_transform_add_nn_relu_1_kernel_2)
        .other          tvmgen_default_fused_nn_contrib_conv2d_winograd_without_weight_transform_add_nn_relu_1_kernel_2,@"STO_CUDA_ENTRY STV_DEFAULT"
tvmgen_default_fused_nn_contrib_conv2d_winograd_without_weight_transform_add_nn_relu_1_kernel_2:
.text.tvmgen_default_fused_nn_contrib_conv2d_winograd_without_weight_transform_add_nn_relu_1_kernel_2:
[----:B------:R-:W-:Y:S02]  /*0000*/  MOV R1, c[0x0][0x28] ;  /* 0x00000a0000017a02 */ /* 0x000fe40000000f00 */
[----:B------:R-:W0:Y:S01]  /*0010*/  S2R R5, SR_CTAID.X ;  /* 0x0000000000057919 */ /* 0x000e220000002500 */
[----:B------:R-:W-:Y:S01]  /*0020*/  MOV R0, 0x4 ;  /* 0x0000000400007802 */ /* 0x000fe20000000f00 */
[----:B------:R-:W-:Y:S02]  /*0030*/  ULDC.64 UR4, c[0x0][0x118] ;  /* 0x0000460000047ab9 */ /* 0x000fe40000000a00 */
[----:B------:R-:W0:Y:S02]  /*0040*/  S2R R26, SR_TID.X ;  /* 0x00000000001a7919 */ /* 0x000e240000002100 */
[----:B0-----:R-:W-:-:S05]  /*0050*/  LEA R21, R5, R26, 0x7 ;  /* 0x0000001a05157211 */ /* 0x001fca00078e38ff */
[----:B------:R-:W-:-:S05]  /*0060*/  IMAD.WIDE R20, R21, R0, c[0x0][0x168] ;  /* 0x00005a0015147625 */ /* 0x000fca00078e0200 */
[----:B------:R-:W2:Y:S04]  /*0070*/  LDG.E.CONSTANT R24, [R20.64+0x18800] ;  /* 0x0188000414187981 */ /* 0x000ea8000c1e9900 */
[----:B------:R-:W3:Y:S04]  /*0080*/  LDG.E.CONSTANT R19, [R20.64+0x62000] ;  /* 0x0620000414137981 */ /* 0x000ee8000c1e9900 */
[----:B------:R-:W4:Y:S04]  /*0090*/  LDG.E.CONSTANT R25, [R20.64] ;  /* 0x0000000414197981 */ /* 0x000f28000c1e9900 */
[----:B------:R-:W5:Y:S04]  /*00a0*/  LDG.E.CONSTANT R18, [R20.64+0x7a800] ;  /* 0x07a8000414127981 */ /* 0x000f68000c1e9900 */
[----:B------:R5:W5:Y:S01]  /*00b0*/  LDG.E.CONSTANT R23, [R20.64+0x31000] ;  /* 0x0310000414177981 */ /* 0x000b62000c1e9900 */
[----:B------:R-:W-:-:S03]  /*00c0*/  SHF.R.S32.HI R2, RZ, 0x2, R26 ;  /* 0x00000002ff027819 */ /* 0x000fc6000001141a */
[----:B------:R5:W5:Y:S04]  /*00d0*/  LDG.E.CONSTANT R17, [R20.64+0x93000] ;  /* 0x0930000414117981 */ /* 0x000b68000c1e9900 */
[----:B------:R5:W5:Y:S01]  /*00e0*/  LDG.E.CONSTANT R22, [R20.64+0x49800] ;  /* 0x0498000414167981 */ /* 0x000b62000c1e9900 */
[----:B------:R-:W-:-:S03]  /*00f0*/  LEA R2, R5, R2, 0x5 ;  /* 0x0000000205027211 */ /* 0x000fc600078e28ff */
[----:B------:R5:W5:Y:S04]  /*0100*/  LDG.E.CONSTANT R16, [R20.64+0xab800] ;  /* 0x0ab8000414107981 */ /* 0x000b68000c1e9900 */
[----:B------:R5:W5:Y:S04]  /*0110*/  LDG.E.CONSTANT R15, [R20.64+0xc4000] ;  /* 0x0c400004140f7981 */ /* 0x000b68000c1e9900 */
[----:B------:R5:W5:Y:S01]  /*0120*/  LDG.E.CONSTANT R13, [R20.64+0xdc800] ;  /* 0x0dc80004140d7981 */ /* 0x000b62000c1e9900 */
[----:B------:R-:W-:-:S03]  /*0130*/  IMAD.HI R2, R2, 0x5397829d, RZ ;  /* 0x5397829d02027827 */ /* 0x000fc600078e02ff */
[----:B------:R5:W5:Y:S02]  /*0140*/  LDG.E.CONSTANT R10, [R20.64+0xf5000] ;  /* 0x0f500004140a7981 */ /* 0x000b64000c1e9900 */
[----:B------:R-:W-:Y:S02]  /*0150*/  SHF.R.U32.HI R3, RZ, 0x1f, R2 ;  /* 0x0000001fff037819 */ /* 0x000fe40000011602 */
[----:B------:R5:W5:Y:S02]  /*0160*/  LDG.E.CONSTANT R9, [R20.64+0x10d800] ;  /* 0x10d8000414097981 */ /* 0x000b64000c1e9900 */
[----:B------:R-:W-:Y:S02]  /*0170*/  LEA.HI.SX32 R3, R2, R3, 0x1c ;  /* 0x0000000302037211 */ /* 0x000fe400078fe2ff */
[----:B------:R5:W5:Y:S04]  /*0180*/  LDG.E.CONSTANT R14, [R20.64+0x126000] ;  /* 0x12600004140e7981 */ /* 0x000b68000c1e9900 */
[----:B------:R5:W5:Y:S01]  /*0190*/  LDG.E.CONSTANT R11, [R20.64+0x13e800] ;  /* 0x13e80004140b7981 */ /* 0x000b62000c1e9900 */
[----:B------:R-:W-:-:S03]  /*01a0*/  IMAD.WIDE R6, R3, R0, c[0x0][0x170] ;  /* 0x00005c0003067625 */ /* 0x000fc600078e0200 */
[----:B------:R5:W5:Y:S04]  /*01b0*/  LDG.E.CONSTANT R8, [R20.64+0x157000] ;  /* 0x1570000414087981 */ /* 0x000b68000c1e9900 */
[----:B------:R5:W5:Y:S04]  /*01c0*/  LDG.E.CONSTANT R12, [R20.64+0x16f800] ;  /* 0x16f80004140c7981 */ /* 0x000b68000c1e9900 */
[----:B------:R0:W5:Y:S01]  /*01d0*/  LDG.E.CONSTANT R6, [R6.64] ;  /* 0x0000000406067981 */ /* 0x000162000c1e9900 */
[----:B------:R-:W-:Y:S02]  /*01e0*/  SHF.R.S32.HI R4, RZ, 0x1, R26 ;  /* 0x00000001ff047819 */ /* 0x000fe4000001141a */
[----:B------:R-:W-:-:S02]  /*01f0*/  LEA R3, R5, R26, 0x1 ;  /* 0x0000001a05037211 */ /* 0x000fc400078e08ff */
[----:B------:R-:W-:Y:S02]  /*0200*/  MOV R2, RZ ;  /* 0x000000ff00027202 */ /* 0x000fe40000000f00 */
[----:B------:R-:W-:Y:S02]  /*0210*/  LEA R5, R5, R4, 0x6 ;  /* 0x0000000405057211 */ /* 0x000fe400078e30ff */
[----:B------:R-:W-:Y:S01]  /*0220*/  MOV R4, RZ ;  /* 0x000000ff00047202 */ /* 0x000fe20000000f00 */
[----:B------:R-:W-:-:S04]  /*0230*/  IMAD.HI R2, R3, -0x6db6db6d, R2 ;  /* 0x9249249303027827 */ /* 0x000fc800078e0202 */
[----:B------:R-:W-:Y:S01]  /*0240*/  IMAD.HI R4, R5, -0x6db6db6d, R4 ;  /* 0x9249249305047827 */ /* 0x000fe200078e0204 */
[----:B------:R-:W-:-:S04]  /*0250*/  SHF.R.U32.HI R5, RZ, 0x1f, R2 ;  /* 0x0000001fff057819 */ /* 0x000fc80000011602 */
[----:B------:R-:W-:Y:S02]  /*0260*/  LEA.HI.SX32 R27, R2, R5, 0x1d ;  /* 0x00000005021b7211 */ /* 0x000fe400078feaff */
[----:B------:R-:W-:-:S04]  /*0270*/  SHF.R.U32.HI R5, RZ, 0x1f, R4 ;  /* 0x0000001fff057819 */ /* 0x000fc80000011604 */
[----:B------:R-:W-:Y:S01]  /*0280*/  LEA.HI.SX32 R2, R4, R5, 0x1e ;  /* 0x0000000504027211 */ /* 0x000fe200078ff2ff */
[----:B------:R-:W-:-:S04]  /*0290*/  IMAD R27, R27, -0xe, R3 ;  /* 0xfffffff21b1b7824 */ /* 0x000fc800078e0203 */
[----:B------:R-:W-:Y:S01]  /*02a0*/  IMAD R2, R2, 0x1c, R27 ;  /* 0x0000001c02027824 */ /* 0x000fe200078e021b */
[----:B--2---:R-:W-:Y:S01]  /*02b0*/  FADD R4, RZ, -R24 ;  /* 0x80000018ff047221 */ /* 0x004fe20000000000 */
[----:B---3--:R-:W-:Y:S01]  /*02c0*/  FADD R5, RZ, -R19 ;  /* 0x80000013ff057221 */ /* 0x008fe20000000000 */
[----:B----4-:R-:W-:Y:S01]  /*02d0*/  FADD R25, RZ, R25 ;  /* 0x00000019ff197221 */ /* 0x010fe20000000000 */
[----:B-----5:R-:W-:-:S03]  /*02e0*/  FADD R20, RZ, R18 ;  /* 0x00000012ff147221 */ /* 0x020fc60000000000 */
[----:B------:R-:W-:Y:S01]  /*02f0*/  FADD R24, R25, R24 ;  /* 0x0000001819187221 */ /* 0x000fe20000000000 */
[----:B------:R-:W-:Y:S01]  /*0300*/  FADD R3, R23, R4 ;  /* 0x0000000417037221 */ /* 0x000fe20000000000 */
[----:B------:R-:W-:Y:S01]  /*0310*/  FADD R4, -R18, R5 ;  /* 0x0000000512047221 */ /* 0x000fe20000000100 */
[----:B------:R-:W-:-:S03]  /*0320*/  FADD R5, -R17, R20 ;  /* 0x0000001411057221 */ /* 0x000fc60000000100 */
[----:B------:R-:W-:Y:S01]  /*0330*/  FADD R20, -R17, R4 ;  /* 0x0000000411147221 */ /* 0x000fe20000000100 */
[----:B------:R-:W-:Y:S01]  /*0340*/  FADD R24, R24, R23 ;  /* 0x0000001718187221 */ /* 0x000fe20000000000 */
[----:B------:R-:W-:Y:S01]  /*0350*/  FADD R3, R3, R22 ;  /* 0x0000001603037221 */ /* 0x000fe20000000000 */
[----:B------:R-:W-:-:S03]  /*0360*/  FADD R22, -R16, R5 ;  /* 0x0000000510167221 */ /* 0x000fc60000000100 */
[----:B------:R-:W-:Y:S01]  /*0370*/  FADD R4, -R18, R3 ;  /* 0x0000000312047221 */ /* 0x000fe20000000100 */
[----:B------:R-:W-:Y:S01]  /*0380*/  FADD R19, R24, R19 ;  /* 0x0000001318137221 */ /* 0x000fe20000000000 */
[----:B------:R-:W-:Y:S02]  /*0390*/  FADD R20, R15, R20 ;  /* 0x000000140f147221 */ /* 0x000fe40000000000 */
[----:B------:R-:W-:Y:S01]  /*03a0*/  FADD R3, R17, R4 ;  /* 0x0000000411037221 */ /* 0x000fe20000000000 */
[C---:B0-----:R-:W-:Y:S01]  /*03b0*/  FADD R7, -R13.reuse, R22 ;  /* 0x000000160d077221 */ /* 0x041fe20000000100 */
[----:B------:R-:W-:Y:S01]  /*03c0*/  FADD R5, R13, R20 ;  /* 0x000000140d057221 */ /* 0x000fe20000000000 */
[----:B------:R-:W-:Y:S02]  /*03d0*/  FADD R18, R19, R18 ;  /* 0x0000001213127221 */ /* 0x000fe40000000000 */
[C---:B------:R-:W-:Y:S01]  /*03e0*/  FADD R4, R10.reuse, R7 ;  /* 0x000000070a047221 */ /* 0x040fe20000000000 */
[----:B------:R-:W-:Y:S01]  /*03f0*/  FADD R5, R10, R5 ;  /* 0x000000050a057221 */ /* 0x000fe20000000000 */
[----:B------:R-:W-:Y:S01]  /*0400*/  FADD R18, R18, R17 ;  /* 0x0000001112127221 */ /* 0x000fe20000000000 */
[----:B------:R-:W-:Y:S01]  /*0410*/  FADD R16, R3, R16 ;  /* 0x0000001003107221 */ /* 0x000fe20000000000 */
[----:B------:R-:W-:-:S02]  /*0420*/  FADD R4, R9, R4 ;  /* 0x0000000409047221 */ /* 0x000fc40000000000 */
        /* <DEDUP_REMOVED lines=27> */
.L_x_69:
        /* <DEDUP_REMOVED lines=10> */
.L_x_130:


//--------------------- .text.tvmgen_default_fused_nn_conv2d_add_nn_relu_1_kernel --------------------------
	.section	.text.tvmgen_default_fused_nn_conv2d_add_nn_relu_1_kernel,"ax",@progbits
	.sectionflags	@"SHF_BARRIERS=1"
	.sectioninfo	@"SHI_REGISTERS=66"
	.align	128
        .global         tvmgen_default_fused_nn_conv2d_add_nn_relu_1_kernel
        .type           tvmgen_default_fused_nn_conv2d_add_nn_relu_1_kernel,@function
        .size           tvmgen_default_fused_nn_conv2d_add_nn_relu_1_kernel,(.L_x_131 - tvmgen_default_fused_nn_conv2d_add_nn_relu_1_kernel)
        .other          tvmgen_default_fused_nn_conv2d_add_nn_relu_1_kernel,@"STO_CUDA_ENTRY STV_DEFAULT"
tvmgen_default_fused_nn_conv2d_add_nn_relu_1_kernel:
.text.tvmgen_default_fused_nn_conv2d_add_nn_relu_1_kernel:
        /* <DEDUP_REMOVED lines=9> */
[----:B------:R-:W1:Y:S01]  /*0090*/  S2R R3, SR_CTAID.Y ;  /* 0x0000000000037919 */ /* 0x000e620000002600 */
[----:B------:R-:W-:Y:S01]  /*00a0*/  MOV R25, RZ ;  /* 0x000000ff00197202 */ /* 0x000fe20000000f00 */
[----:B------:R-:W-:Y:S01]  /*00b0*/  ULDC.64 UR4, c[0x0][0x118] ;  /* 0x0000460000047ab9 */ /* 0x000fe20000000a00 */
[----:B------:R-:W-:-:S02]  /*00c0*/  MOV R31, RZ ;  /* 0x000000ff001f7202 */ /* 0x000fc40000000f00 */
[----:B------:R-:W-:Y:S02]  /*00d0*/  MOV R17, RZ ;  /* 0x000000ff00117202 */ /* 0x000fe40000000f00 */
[----:B------:R-:W-:Y:S02]  /*00e0*/  MOV R27, RZ ;  /* 0x000000ff001b7202 */ /* 0x000fe40000000f00 */
[----:B------:R-:W-:Y:S02]  /*00f0*/  MOV R39, RZ ;  /* 0x000000ff00277202 */ /* 0x000fe40000000f00 */
[----:B------:R-:W-:Y:S02]  /*0100*/  MOV R47, RZ ;  /* 0x000000ff002f7202 */ /* 0x000fe40000000f00 */
[----:B------:R-:W-:Y:S02]  /*0110*/  MOV R41, RZ ;  /* 0x000000ff00297202 */ /* 0x000fe40000000f00 */
[----:B------:R-:W-:Y:S01]  /*0120*/  MOV R45, RZ ;  /* 0x000000ff002d7202 */ /* 0x000fe20000000f00 */
[----:B0-----:R-:W-:Y:S01]  /*0130*/  IMAD.HI R2, R53, -0x6db6db6d, R52 ;  /* 0x9249249335027827 */ /* 0x001fe200078e0234 */
[----:B------:R-:W-:-:S02]  /*0140*/  MOV R37, RZ ;  /* 0x000000ff00257202 */ /* 0x000fc40000000f00 */
[----:B------:R-:W-:Y:S02]  /*0150*/  MOV R43, RZ ;  /* 0x000000ff002b7202 */ /* 0x000fe40000000f00 */
[----:B------:R-:W-:-:S04]  /*0160*/  SHF.R.U32.HI R5, RZ, 0x1f, R2 ;  /* 0x0000001fff057819 */ /* 0x000fc80000011602 */
[----:B------:R-:W-:Y:S01]  /*0170*/  LEA.HI.SX32 R5, R2, R5, 0x1d ;  /* 0x0000000502057211 */ /* 0x000fe200078feaff */
[----:B-1----:R-:W-:-:S04]  /*0180*/  IMAD R2, R0, 0x70, R3 ;  /* 0x0000007000027824 */ /* 0x002fc800078e0203 */
[C---:B------:R-:W-:Y:S02]  /*0190*/  IMAD R7, R5.reuse, 0x38, R2 ;  /* 0x0000003805077824 */ /* 0x040fe400078e0202 */
[----:B------:R-:W-:-:S04]  /*01a0*/  IMAD R2, R5, -0xe, R53 ;  /* 0xfffffff205027824 */ /* 0x000fc800078e0235 */
[----:B------:R-:W-:-:S03]  /*01b0*/  IMAD R2, R7, 0xe, R2 ;  /* 0x0000000e07027824 */ /* 0x000fc600078e0202 */
.L_x_72:
[----:B------:R-:W-:Y:S01]  /*01c0*/  LEA R49, R53, R53, 0x2 ;  /* 0x0000003535317211 */ /* 0x000fe200078e10ff */
[----:B------:R-:W-:Y:S01]  /*01d0*/  IMAD R23, R51, 0x3100, R2 ;  /* 0x0000310033177824 */ /* 0x000fe200078e0202 */
[----:B------:R-:W-:Y:S01]  /*01e0*/  MOV R12, 0x4 ;  /* 0x00000004000c7802 */ /* 0x000fe20000000f00 */
[----:B------:R-:W-:Y:S01]  /*01f0*/  BAR.SYNC.DEFER_BLOCKING 0x0 ;  /* 0x0000000000007b1d */ /* 0x000fe20000010000 */
[C---:B------:R-:W-:Y:S02]  /*0200*/  LEA.HI.SX32 R4, R49.reuse, R0, 0x19 ;  /* 0x0000000031047211 */ /* 0x040fe400078fcaff */
[C---:B------:R-:W-:Y:S02]  /*0210*/  IADD3 R11, R49.reuse, 0x1, RZ ;  /* 0x00000001310b7810 */ /* 0x040fe40007ffe0ff */
[----:B------:R-:W-:Y:S02]  /*0220*/  ISETP.GT.AND P0, PT, R4, 0x7, PT ;  /* 0x000000070400780c */ /* 0x000fe40003f04270 */
[----:B------:R-:W-:-:S02]  /*0230*/  IADD3 R9, R49, 0x2, RZ ;  /* 0x0000000231097810 */ /* 0x000fc40007ffe0ff */
[C---:B------:R-:W-:Y:S02]  /*0240*/  ISETP.GT.OR P0, PT, R49.reuse, 0x7f, P0 ;  /* 0x0000007f3100780c */ /* 0x040fe40000704670 */
[C---:B------:R-:W-:Y:S02]  /*0250*/  IADD3 R7, R49.reuse, 0x3, RZ ;  /* 0x0000000331077810 */ /* 0x040fe40007ffe0ff */
[----:B------:R-:W-:Y:S02]  /*0260*/  IADD3 R5, R49, 0x4, RZ ;  /* 0x0000000431057810 */ /* 0x000fe40007ffe0ff */
[-C--:B------:R-:W-:Y:S02]  /*0270*/  LEA.HI.SX32 R4, R11, R0.reuse, 0x19 ;  /* 0x000000000b047211 */ /* 0x080fe400078fcaff */
[-C--:B------:R-:W-:Y:S02]  /*0280*/  LEA.HI.SX32 R6, R9, R0.reuse, 0x19 ;  /* 0x0000000009067211 */ /* 0x080fe400078fcaff */
[----:B------:R-:W-:-:S02]  /*0290*/  LEA.HI.SX32 R8, R7, R0, 0x19 ;  /* 0x0000000007087211 */ /* 0x000fc400078fcaff */
[----:B------:R-:W-:Y:S02]  /*02a0*/  LEA.HI.SX32 R10, R5, R0, 0x19 ;  /* 0x00000000050a7211 */ /* 0x000fe400078fcaff */
[----:B------:R-:W-:Y:S02]  /*02b0*/  ISETP.GT.AND P3, PT, R4, 0x7, PT ;  /* 0x000000070400780c */ /* 0x000fe40003f64270 */
[----:B------:R-:W-:Y:S01]  /*02c0*/  ISETP.GT.AND P4, PT, R6, 0x7, PT ;  /* 0x000000070600780c */ /* 0x000fe20003f84270 */
[----:B------:R-:W-:Y:S01]  /*02d0*/  @!P0 IMAD R6, R53, 0x14, RZ ;  /* 0x0000001435068824 */ /* 0x000fe200078e02ff */
[----:B------:R-:W-:Y:S02]  /*02e0*/  ISETP.GT.AND P1, PT, R8, 0x7, PT ;  /* 0x000000070800780c */ /* 0x000fe40003f24270 */
[----:B------:R-:W-:Y:S02]  /*02f0*/  ISETP.GT.AND P2, PT, R10, 0x7, PT ;  /* 0x000000070a00780c */ /* 0x000fe40003f44270 */
[----:B------:R-:W-:-:S02]  /*0300*/  ISETP.GT.OR P3, PT, R49, 0x7e, P3 ;  /* 0x0000007e3100780c */ /* 0x000fc40001f64670 */
[C---:B------:R-:W-:Y:S02]  /*0310*/  ISETP.GT.OR P4, PT, R49.reuse, 0x7d, P4 ;  /* 0x0000007d3100780c */ /* 0x040fe40002784670 */
[C---:B------:R-:W-:Y:S02]  /*0320*/  ISETP.GT.OR P1, PT, R49.reuse, 0x7c, P1 ;  /* 0x0000007c3100780c */ /* 0x040fe40000f24670 */
[C---:B------:R-:W-:Y:S02]  /*0330*/  ISETP.GT.OR P2, PT, R49.reuse, 0x7b, P2 ;  /* 0x0000007b3100780c */ /* 0x040fe40001744670 */
[----:B------:R-:W-:Y:S02]  /*0340*/  @!P0 LOP3.LUT R4, R49, 0xf, RZ, 0xc0, !PT ;  /* 0x0000000f31048812 */ /* 0x000fe400078ec0ff */
[----:B------:R-:W-:Y:S02]  /*0350*/  @!P0 LEA R13, R0, R51, 0x5 ;  /* 0x00000033000d8211 */ /* 0x000fe400078e28ff */
[----:B------:R-:W-:-:S02]  /*0360*/  @!P0 LOP3.LUT R19, R6, 0xffffffc0, RZ, 0xc0, !PT ;  /* 0xffffffc006138812 */ /* 0x000fc400078ec0ff */
[----:B------:R-:W-:Y:S02]  /*0370*/  @!P0 LEA R4, R13, R4, 0x4 ;  /* 0x000000040d048211 */ /* 0x000fe400078e20ff */
[----:B------:R-:W-:Y:S02]  /*0380*/  @!P3 LEA R13, R0, R51, 0x5 ;  /* 0x00000033000db211 */ /* 0x000fe400078e28ff */
[----:B------:R-:W-:Y:S02]  /*0390*/  @!P0 IADD3 R19, R4, R19, RZ ;  /* 0x0000001304138210 */ /* 0x000fe40007ffe0ff */
[----:B------:R-:W-:Y:S02]  /*03a0*/  @!P3 LOP3.LUT R4, R11, 0xf, RZ, 0xc0, !PT ;  /* 0x0000000f0b04b812 */ /* 0x000fe400078ec0ff */
[----:B------:R-:W-:Y:S02]  /*03b0*/  @!P4 LOP3.LUT R6, R9, 0xf, RZ, 0xc0, !PT ;  /* 0x0000000f0906c812 */ /* 0x000fe400078ec0ff */
[----:B------:R-:W-:-:S02]  /*03c0*/  @!P3 SHF.L.U32 R11, R11, 0x2, RZ ;  /* 0x000000020b0bb819 */ /* 0x000fc400000006ff */
[CC--:B------:R-:W-:Y:S02]  /*03d0*/  @!P4 LEA R15, R0.reuse, R51.reuse, 0x5 ;  /* 0x00000033000fc211 */ /* 0x0c0fe400078e28ff */
[----:B------:R-:W-:Y:S02]  /*03e0*/  @!P1 LOP3.LUT R8, R7, 0xf, RZ, 0xc0, !PT ;  /* 0x0000000f07089812 */ /* 0x000fe400078ec0ff */
[----:B------:R-:W-:Y:S02]  /*03f0*/  @!P4 SHF.L.U32 R9, R9, 0x2, RZ ;  /* 0x000000020909c819 */ /* 0x000fe400000006ff */
[----:B------:R-:W-:Y:S02]  /*0400*/  @!P1 LEA R55, R0, R51, 0x5 ;  /* 0x0000003300379211 */ /* 0x000fe400078e28ff */
[----:B------:R-:W-:Y:S02]  /*0410*/  @!P2 LOP3.LUT R10, R5, 0xf, RZ, 0xc0, !PT ;  /* 0x0000000f050aa812 */ /* 0x000fe400078ec0ff */
[----:B------:R-:W-:-:S02]  /*0420*/  @!P1 SHF.L.U32 R7, R7, 0x2, RZ ;  /* 0x0000000207079819 */ /* 0x000fc400000006ff */
[----:B------:R-:W-:Y:S02]  /*0430*/  @!P2 LEA R57, R0, R51, 0x5 ;  /* 0x000000330039a211 */ /* 0x000fe400078e28ff */
[----:B------:R-:W-:Y:S02]  /*0440*/  @!P2 SHF.L.U32 R5, R5, 0x2, RZ ;  /* 0x000000020505a819 */ /* 0x000fe400000006ff */
[----:B------:R-:W-:Y:S02]  /*0450*/  @!P3 LEA R4, R13, R4, 0x4 ;  /* 0x000000040d04b211 */ /* 0x000fe400078e20ff */
[----:B------:R-:W-:Y:S02]  /*0460*/  @!P3 LOP3.LUT R11, R11, 0xffffffc0, RZ, 0xc0, !PT ;  /* 0xffffffc00b0bb812 */ /* 0x000fe400078ec0ff */
[----:B------:R-:W-:Y:S02]  /*0470*/  @!P4 LEA R6, R15, R6, 0x4 ;  /* 0x000000060f06c211 */ /* 0x000fe400078e20ff */
[----:B------:R-:W-:-:S02]  /*0480*/  @!P4 LOP3.LUT R9, R9, 0xffffffc0, RZ, 0xc0, !PT ;  /* 0xffffffc00909c812 */ /* 0x000fc400078ec0ff */
[----:B------:R-:W-:Y:S02]  /*0490*/  @!P1 LEA R8, R55, R8, 0x4 ;  /* 0x0000000837089211 */ /* 0x000fe400078e20ff */
[----:B------:R-:W-:Y:S02]  /*04a0*/  @!P1 LOP3.LUT R7, R7, 0xffffffc0, RZ, 0xc0, !PT ;  /* 0xffffffc007079812 */ /* 0x000fe400078ec0ff */
[----:B------:R-:W-:Y:S02]  /*04b0*/  SHF.L.U32 R23, R23, 0x2, RZ ;  /* 0x0000000217177819 */ /* 0x000fe400000006ff */
[----:B------:R-:W-:Y:S02]  /*04c0*/  @!P2 LEA R10, R57, R10, 0x4 ;  /* 0x0000000a390aa211 */ /* 0x000fe400078e20ff */
[----:B------:R-:W-:Y:S01]  /*04d0*/  @!P2 LOP3.LUT R5, R5, 0xffffffc0, RZ, 0xc0, !PT ;  /* 0xffffffc00505a812 */ /* 0x000fe200078ec0ff */
[----:B------:R-:W-:Y:S01]  /*04e0*/  IMAD.WIDE R22, R23, R12, c[0x0][0x168] ;  /* 0x00005a0017167625 */ /* 0x000fe200078e020c */
[----:B------:R-:W-:-:S02]  /*04f0*/  @!P3 IADD3 R11, R4, R11, RZ ;  /* 0x0000000b040bb210 */ /* 0x000fc40007ffe0ff */
[----:B------:R-:W-:Y:S02]  /*0500*/  @!P4 IADD3 R9, R6, R9, RZ ;  /* 0x000000090609c210 */ /* 0x000fe40007ffe0ff */
[----:B------:R-:W-:Y:S01]  /*0510*/  @!P1 IADD3 R13, R8, R7, RZ ;  /* 0x00000007080d9210 */ /* 0x000fe20007ffe0ff */
[-C--:B------:R-:W-:Y:S01]  /*0520*/  @!P0 IMAD.WIDE R18, R19, R12.reuse, c[0x0][0x170] ;  /* 0x00005c0013128625 */ /* 0x080fe200078e020c */
[----:B------:R-:W-:Y:S01]  /*0530*/  @!P2 IADD3 R55, R10, R5, RZ ;  /* 0x000000050a37a210 */ /* 0x000fe20007ffe0ff */
[----:B------:R0:W2:Y:S02]  /*0540*/  LDG.E.CONSTANT R4, [R22.64] ;  /* 0x0000000416047981 */ /* 0x0000a4000c1e9900 */
[-C--:B------:R-:W-:Y:S02]  /*0550*/  @!P3 IMAD.WIDE R14, R11, R12.reuse, c[0x0][0x170] ;  /* 0x00005c000b0eb625 */ /* 0x080fe400078e020c */
[----:B------:R0:W2:Y:S02]  /*0560*/  LDG.E.CONSTANT R5, [R22.64+0x4] ;  /* 0x0000040416057981 */ /* 0x0000a4000c1e9900 */
[----:B------:R-:W-:-:S02]  /*0570*/  @!P4 IMAD.WIDE R8, R9, R12, c[0x0][0x170] ;  /* 0x00005c000908c625 */ /* 0x000fc400078e020c */
[----:B------:R0:W2:Y:S02]  /*0580*/  LDG.E.CONSTANT R6, [R22.64+0x8] ;  /* 0x0000080416067981 */ /* 0x0000a4000c1e9900 */
[-C--:B------:R-:W-:Y:S02]  /*0590*/  @!P1 IMAD.WIDE R10, R13, R12.reuse, c[0x0][0x170] ;  /* 0x00005c000d0a9625 */ /* 0x080fe400078e020c */
[----:B------:R0:W2:Y:S02]  /*05a0*/  LDG.E.CONSTANT R7, [R22.64+0xc] ;  /* 0x00000c0416077981 */ /* 0x0000a4000c1e9900 */
[----:B------:R-:W-:Y:S02]  /*05b0*/  @!P2 IMAD.WIDE R12, R55, R12, c[0x0][0x170] ;  /* 0x00005c00370ca625 */ /* 0x000fe400078e020c */
[----:B------:R1:W3:Y:S04]  /*05c0*/  @!P0 LDG.E.CONSTANT R18, [R18.64] ;  /* 0x0000000412128981 */ /* 0x0002e8000c1e9900 */
[----:B------:R4:W5:Y:S04]  /*05d0*/  @!P3 LDG.E.CONSTANT R14, [R14.64] ;  /* 0x000000040e0eb981 */ /* 0x000968000c1e9900 */
[----:B------:R1:W5:Y:S04]  /*05e0*/  @!P4 LDG.E.CONSTANT R8, [R8.64] ;  /* 0x000000040808c981 */ /* 0x000368000c1e9900 */
[----:B------:R-:W5:Y:S04]  /*05f0*/  @!P1 LDG.E.CONSTANT R10, [R10.64] ;  /* 0x000000040a0a9981 */ /* 0x000f68000c1e9900 */
[----:B------:R-:W5:Y:S01]  /*0600*/  @!P2 LDG.E.CONSTANT R12, [R12.64] ;  /* 0x000000040c0ca981 */ /* 0x000f62000c1e9900 */
[----:B0-----:R-:W-:-:S02]  /*0610*/  SHF.L.U32 R23, R53, 0x2, RZ ;  /* 0x0000000235177819 */ /* 0x001fc400000006ff */
[CC--:B------:R-:W-:Y:S02]  /*0620*/  @!P0 LEA R55, R0.reuse, R49.reuse, 0x7 ;  /* 0x0000003100378211 */ /* 0x0c0fe400078e38ff */
[CC--:B------:R-:W-:Y:S01]  /*0630*/  @!P3 LEA R57, R0.reuse, R49.reuse, 0x7 ;  /* 0x000000310039b211 */ /* 0x0c0fe200078e38ff */
[C---:B------:R-:W-:Y:S01]  /*0640*/  IMAD R16, R0.reuse, 0x70, R23 ;  /* 0x0000007000107824 */ /* 0x040fe200078e0217 */
[CC--:B-1----:R-:W-:Y:S02]  /*0650*/  @!P4 LEA R19, R0.reuse, R49.reuse, 0x7 ;  /* 0x000000310013c211 */ /* 0x0c2fe400078e38ff */
[CC--:B----4-:R-:W-:Y:S02]  /*0660*/  @!P1 LEA R15, R0.reuse, R49.reuse, 0x7 ;  /* 0x00000031000f9211 */ /* 0x0d0fe400078e38ff */
[C---:B------:R-:W-:Y:S02]  /*0670*/  @!P2 LEA R9, R0.reuse, R49, 0x7 ;  /* 0x000000310009a211 */ /* 0x040fe400078e38ff */
[----:B------:R-:W-:-:S02]  /*0680*/  LEA R49, R0, 0xe00, 0x6 ;  /* 0x00000e0000317811 */ /* 0x000fc400078e30ff */
[----:B------:R-:W-:Y:S02]  /*0690*/  MOV R48, 0x800 ;  /* 0x0000080000307802 */ /* 0x000fe40000000f00 */
[----:B------:R-:W-:Y:S02]  /*06a0*/  IADD3 R50, R23, 0xe0, RZ ;  /* 0x000000e017327810 */ /* 0x000fe40007ffe0ff */
[----:B------:R-:W-:Y:S01]  /*06b0*/  IADD3 R49, R49, 0x800, RZ ;  /* 0x0000080031317810 */ /* 0x000fe20007ffe0ff */
[----:B--2---:R0:W-:Y:S04]  /*06c0*/  STS.128 [R16.X4], R4 ;  /* 0x0000000410007388 */ /* 0x0041e80000004c00 */
[----:B---3--:R0:W-:Y:S04]  /*06d0*/  @!P0 STS [R55.X4+0xe00], R18 ;  /* 0x000e001237008388 */ /* 0x0081e80000004800 */
[----:B-----5:R0:W-:Y:S04]  /*06e0*/  @!P3 STS [R57.X4+0xe04], R14 ;  /* 0x000e040e3900b388 */ /* 0x0201e80000004800 */
[----:B------:R0:W-:Y:S04]  /*06f0*/  @!P4 STS [R19.X4+0xe08], R8 ;  /* 0x000e08081300c388 */ /* 0x0001e80000004800 */
[----:B------:R0:W-:Y:S04]  /*0700*/  @!P1 STS [R15.X4+0xe0c], R10 ;  /* 0x000e0c0a0f009388 */ /* 0x0001e80000004800 */
[----:B------:R0:W-:Y:S04]  /*0710*/  @!P2 STS [R9.X4+0xe10], R12 ;  /* 0x000e100c0900a388 */ /* 0x0001e80000004800 */
[----:B------:R-:W-:Y:S06]  /*0720*/  BAR.SYNC.DEFER_BLOCKING 0x0 ;  /* 0x0000000000007b1d */ /* 0x000fec0000010000 */
.L_x_70:
[----:B------:R-:W-:Y:S01]  /*0730*/  LDS R42, [R50+-0xe0] ;  /* 0xffff2000322a7984 */ /* 0x000fe20000000800 */
[----:B------:R-:W-:-:S03]  /*0740*/  IADD3 R48, R48, 0x20, RZ ;  /* 0x0000002030307810 */ /* 0x000fc60007ffe0ff */
[----:B0-----:R-:W0:Y:S01]  /*0750*/  LDS.128 R8, [R49+-0x600] ;  /* 0xfffa000031087984 */ /* 0x001e220000000c00 */
[----:B------:R-:W-:-:S03]  /*0760*/  ISETP.NE.AND P0, PT, R48, 0x840, PT ;  /* 0x000008403000780c */ /* 0x000fc60003f05270 */
[----:B------:R-:W1:Y:S04]  /*0770*/  LDS.128 R4, [R49+-0x800] ;  /* 0xfff8000031047984 */ /* 0x000e680000000c00 */
[----:B------:R-:W2:Y:S04]  /*0780*/  LDS R40, [R50+-0x70] ;  /* 0xffff900032287984 */ /* 0x000ea80000000800 */
[----:B------:R-:W3:Y:S04]  /*0790*/  LDS.128 R12, [R49+-0x400] ;  /* 0xfffc0000310c7984 */ /* 0x000ee80000000c00 */
[----:B------:R-:W4:Y:S04]  /*07a0*/  LDS R36, [R50] ;  /* 0x0000000032247984 */ /* 0x000f280000000800 */
[----:B------:R-:W5:Y:S01]  /*07b0*/  LDS R38, [R50+0x70] ;  /* 0x0000700032267984 */ /* 0x000f620000000800 */
[----:B0-----:R-:W-:Y:S01]  /*07c0*/  FFMA R16, R42, R8, R25 ;  /* 0x000000082a107223 */ /* 0x001fe20000000019 */
[C---:B-1----:R-:W-:Y:S01]  /*07d0*/  FFMA R21, R4.reuse, R42, R21 ;  /* 0x0000002a04157223 */ /* 0x042fe20000000015 */
[-C--:B--2---:R-:W-:Y:S01]  /*07e0*/  FFMA R29, R4, R40.reuse, R29 ;  /* 0x00000028041d7223 */ /* 0x084fe2000000001d */
[----:B------:R-:W-:Y:S01]  /*07f0*/  FFMA R31, R8, R40, R31 ;  /* 0x00000028081f7223 */ /* 0x000fe2000000001f */
[----:B---3--:R-:W-:Y:S01]  /*0800*/  FFMA R25, R42, R12, R17 ;  /* 0x0000000c2a197223 */ /* 0x008fe20000000011 */
[----:B------:R-:W-:Y:S01]  /*0810*/  FFMA R27, R12, R40, R27 ;  /* 0x000000280c1b7223 */ /* 0x000fe2000000001b */
[C---:B----4-:R-:W-:Y:S01]  /*0820*/  FFMA R4, R36.reuse, R5, R21 ;  /* 0x0000000524047223 */ /* 0x050fe20000000015 */
[C---:B------:R-:W-:Y:S01]  /*0830*/  FFMA R8, R36.reuse, R9, R16 ;  /* 0x0000000924087223 */ /* 0x040fe20000000010 */
[----:B------:R-:W-:Y:S01]  /*0840*/  FFMA R12, R36, R13, R25 ;  /* 0x0000000d240c7223 */ /* 0x000fe20000000019 */
[----:B------:R-:W0:Y:S01]  /*0850*/  LDS.128 R16, [R49+-0x200] ;  /* 0xfffe000031107984 */ /* 0x000e220000000c00 */
[C---:B-----5:R-:W-:Y:S01]  /*0860*/  FFMA R5, R38.reuse, R5, R29 ;  /* 0x0000000526057223 */ /* 0x060fe2000000001d */
[C---:B------:R-:W-:Y:S01]  /*0870*/  FFMA R9, R38.reuse, R9, R31 ;  /* 0x0000000926097223 */ /* 0x040fe2000000001f */
[----:B------:R-:W-:Y:S01]  /*0880*/  FFMA R13, R38, R13, R27 ;  /* 0x0000000d260d7223 */ /* 0x000fe2000000001b */
[----:B------:R-:W1:Y:S04]  /*0890*/  LDS.128 R28, [R49+0x400] ;  /* 0x00040000311c7984 */ /* 0x000e680000000c00 */
[----:B------:R-:W2:Y:S04]  /*08a0*/  LDS.128 R24, [R49+0x200] ;  /* 0x0002000031187984 */ /* 0x000ea80000000c00 */
[----:B------:R-:W3:Y:S01]  /*08b0*/  LDS.128 R20, [R49] ;  /* 0x0000000031147984 */ /* 0x000ee20000000c00 */
[----:B0-----:R-:W-:Y:S01]  /*08c0*/  FFMA R55, R42, R16, R33 ;  /* 0x000000102a377223 */ /* 0x001fe20000000021 */
[----:B------:R-:W-:Y:S01]  /*08d0*/  FFMA R39, R16, R40, R39 ;  /* 0x0000002810277223 */ /* 0x000fe20000000027 */
[----:B-1----:R-:W-:Y:S01]  /*08e0*/  FFMA R46, R42, R28, R45 ;  /* 0x0000001c2a2e7223 */ /* 0x002fe2000000002d */
[----:B------:R-:W-:Y:S01]  /*08f0*/  FFMA R28, R28, R40, R34 ;  /* 0x000000281c1c7223 */ /* 0x000fe20000000022 */
[----:B------:R-:W-:Y:S01]  /*0900*/  LDS R45, [R50+0x150] ;  /* 0x00015000322d7984 */ /* 0x000fe20000000800 */
[----:B------:R-:W-:Y:S01]  /*0910*/  FFMA R55, R36, R17, R55 ;  /* 0x0000001124377223 */ /* 0x000fe20000000037 */
[----:B--2---:R-:W-:Y:S01]  /*0920*/  FFMA R44, R42, R24, R41 ;  /* 0x000000182a2c7223 */ /* 0x004fe20000000029 */
[----:B------:R-:W-:Y:S01]  /*0930*/  FFMA R24, R24, R40, R32 ;  /* 0x0000002818187223 */ /* 0x000fe20000000020 */
[----:B------:R-:W0:Y:S01]  /*0940*/  LDS R41, [R50+0xe0] ;  /* 0x0000e00032297984 */ /* 0x000e220000000800 */
[----:B------:R-:W-:Y:S01]  /*0950*/  FFMA R57, R36, R29, R46 ;  /* 0x0000001d24397223 */ /* 0x000fe2000000002e */
[----:B---3--:R-:W-:Y:S01]  /*0960*/  FFMA R16, R42, R20, R35 ;  /* 0x000000142a107223 */ /* 0x008fe20000000023 */
[----:B------:R-:W-:Y:S01]  /*0970*/  FFMA R20, R20, R40, R47 ;  /* 0x0000002814147223 */ /* 0x000fe2000000002f */
[----:B------:R-:W1:Y:S01]  /*0980*/  LDS.128 R32, [R49+0x600] ;  /* 0x0006000031207984 */ /* 0x000e620000000c00 */
[-C--:B------:R-:W-:Y:S01]  /*0990*/  FFMA R47, R36, R25.reuse, R44 ;  /* 0x00000019242f7223 */ /* 0x080fe2000000002c */
[C---:B------:R-:W-:Y:S01]  /*09a0*/  FFMA R25, R38.reuse, R25, R24 ;  /* 0x0000001926197223 */ /* 0x040fe20000000018 */
[C---:B------:R-:W-:Y:S01]  /*09b0*/  FFMA R39, R38.reuse, R17, R39 ;  /* 0x0000001126277223 */ /* 0x040fe20000000027 */
[----:B------:R-:W-:Y:S01]  /*09c0*/  FFMA R29, R38, R29, R28 ;  /* 0x0000001d261d7223 */ /* 0x000fe2000000001c */
[C---:B0-----:R-:W-:Y:S01]  /*09d0*/  FFMA R17, R41.reuse, R6, R4 ;  /* 0x0000000629117223 */ /* 0x041fe20000000004 */
[C---:B------:R-:W-:Y:S01]  /*09e0*/  FFMA R28, R41.reuse, R10, R8 ;  /* 0x0000000a291c7223 */ /* 0x040fe20000000008 */
[----:B------:R-:W-:Y:S01]  /*09f0*/  FFMA R8, R41, R30, R57 ;  /* 0x0000001e29087223 */ /* 0x000fe20000000039 */
[----:B------:R-:W-:Y:S01]  /*0a00*/  FFMA R6, R45, R6, R5 ;  /* 0x000000062d067223 */ /* 0x000fe20000000005 */
[----:B-1----:R-:W-:Y:S01]  /*0a10*/  FFMA R42, R42, R32, R37 ;  /* 0x000000202a2a7223 */ /* 0x002fe20000000025 */
[----:B------:R-:W-:Y:S01]  /*0a20*/  FFMA R32, R32, R40, R43 ;  /* 0x0000002820207223 */ /* 0x000fe2000000002b */
[-C--:B------:R-:W-:Y:S01]  /*0a30*/  FFMA R43, R36, R21.reuse, R16 ;  /* 0x00000015242b7223 */ /* 0x080fe20000000010 */
[----:B------:R-:W-:Y:S01]  /*0a40*/  FFMA R37, R38, R21, R20 ;  /* 0x0000001526257223 */ /* 0x000fe20000000014 */
[-C--:B------:R-:W-:Y:S01]  /*0a50*/  FFMA R59, R36, R33.reuse, R42 ;  /* 0x00000021243b7223 */ /* 0x080fe2000000002a */
[----:B------:R-:W-:Y:S01]  /*0a60*/  FFMA R24, R38, R33, R32 ;  /* 0x0000002126187223 */ /* 0x000fe20000000020 */
[C---:B------:R-:W-:Y:S01]  /*0a70*/  FFMA R33, R41.reuse, R14, R12 ;  /* 0x0000000e29217223 */ /* 0x040fe2000000000c */
[----:B------:R-:W0:Y:S01]  /*0a80*/  LDS R16, [R50+0x1c0] ;  /* 0x0001c00032107984 */ /* 0x000e220000000800 */
[----:B------:R-:W-:Y:S01]  /*0a90*/  FFMA R21, R41, R18, R55 ;  /* 0x0000001229157223 */ /* 0x000fe20000000037 */
[----:B------:R-:W-:Y:S01]  /*0aa0*/  FFMA R10, R45, R10, R9 ;  /* 0x0000000a2d0a7223 */ /* 0x000fe20000000009 */
[C---:B------:R-:W-:Y:S01]  /*0ab0*/  FFMA R32, R41.reuse, R22, R43 ;  /* 0x0000001629207223 */ /* 0x040fe2000000002b */
[----:B------:R-:W1:Y:S01]  /*0ac0*/  LDS R12, [R50+0x230] ;  /* 0x00023000320c7984 */ /* 0x000e620000000800 */
[C---:B------:R-:W-:Y:S01]  /*0ad0*/  FFMA R20, R41.reuse, R26, R47 ;  /* 0x0000001a29147223 */ /* 0x040fe2000000002f */
[----:B------:R-:W-:Y:S01]  /*0ae0*/  FFMA R4, R41, R34, R59 ;  /* 0x0000002229047223 */ /* 0x000fe2000000003b */
[C---:B------:R-:W-:Y:S01]  /*0af0*/  FFMA R18, R45.reuse, R18, R39 ;  /* 0x000000122d127223 */ /* 0x040fe20000000027 */
[C---:B------:R-:W-:Y:S01]  /*0b00*/  FFMA R5, R45.reuse, R22, R37 ;  /* 0x000000162d057223 */ /* 0x040fe20000000025 */
[C---:B------:R-:W-:Y:S01]  /*0b10*/  FFMA R9, R45.reuse, R26, R25 ;  /* 0x0000001a2d097223 */ /* 0x040fe20000000019 */
[C---:B------:R-:W-:Y:S01]  /*0b20*/  FFMA R30, R45.reuse, R30, R29 ;  /* 0x0000001e2d1e7223 */ /* 0x040fe2000000001d */
[C---:B------:R-:W-:Y:S01]  /*0b30*/  FFMA R14, R45.reuse, R14, R13 ;  /* 0x0000000e2d0e7223 */ /* 0x040fe2000000000d */
[----:B------:R-:W-:Y:S01]  /*0b40*/  LDS R29, [R50+0x2a0] ;  /* 0x0002a000321d7984 */ /* 0x000fe20000000800 */
[----:B------:R-:W-:-:S03]  /*0b50*/  FFMA R34, R45, R34, R24 ;  /* 0x000000222d227223 */ /* 0x000fc60000000018 */
[----:B------:R-:W2:Y:S04]  /*0b60*/  LDS.128 R36, [R49+-0x7f0] ;  /* 0xfff8100031247984 */ /* 0x000ea80000000c00 */
[----:B------:R-:W3:Y:S04]  /*0b70*/  LDS R25, [R50+0x310] ;  /* 0x0003100032197984 */ /* 0x000ee80000000800 */
[----:B------:R-:W4:Y:S04]  /*0b80*/  LDS.128 R40, [R49+-0x5f0] ;  /* 0xfffa100031287984 */ /* 0x000f280000000c00 */
[----:B------:R-:W5:Y:S04]  /*0b90*/  LDS.128 R44, [R49+-0x3f0] ;  /* 0xfffc1000312c7984 */ /* 0x000f680000000c00 */
[----:B------:R-:W5:Y:S04]  /*0ba0*/  LDS R24, [R50+0x380] ;  /* 0x0003800032187984 */ /* 0x000f680000000800 */
[----:B------:R-:W5:Y:S01]  /*0bb0*/  LDS R26, [R50+0x3f0] ;  /* 0x0003f000321a7984 */ /* 0x000f620000000800 */
[C---:B0-----:R-:W-:Y:S01]  /*0bc0*/  FFMA R17, R16.reuse, R7, R17 ;  /* 0x0000000710117223 */ /* 0x041fe20000000011 */
[C---:B------:R-:W-:Y:S01]  /*0bd0*/  FFMA R13, R16.reuse, R11, R28 ;  /* 0x0000000b100d7223 */ /* 0x040fe2000000001c */
[C---:B------:R-:W-:Y:S01]  /*0be0*/  FFMA R54, R16.reuse, R15, R33 ;  /* 0x0000000f10367223 */ /* 0x040fe20000000021 */
[----:B------:R-:W-:Y:S01]  /*0bf0*/  FFMA R28, R16, R19, R21 ;  /* 0x00000013101c7223 */ /* 0x000fe20000000015 */
[C---:B-1----:R-:W-:Y:S01]  /*0c00*/  FFMA R6, R12.reuse, R7, R6 ;  /* 0x000000070c067223 */ /* 0x042fe20000000006 */
[C---:B------:R-:W-:Y:S01]  /*0c10*/  FFMA R11, R12.reuse, R11, R10 ;  /* 0x0000000b0c0b7223 */ /* 0x040fe2000000000a */
[----:B------:R-:W-:Y:S01]  /*0c20*/  FFMA R15, R12, R15, R14 ;  /* 0x0000000f0c0f7223 */ /* 0x000fe2000000000e */
[C---:B------:R-:W-:Y:S01]  /*0c30*/  FFMA R21, R16.reuse, R23, R32 ;  /* 0x0000001710157223 */ /* 0x040fe20000000020 */
[----:B------:R-:W-:Y:S01]  /*0c40*/  FFMA R33, R16, R35, R4 ;  /* 0x0000002310217223 */ /* 0x000fe20000000004 */
[----:B------:R-:W-:Y:S01]  /*0c50*/  FFMA R23, R12, R23, R5 ;  /* 0x000000170c177223 */ /* 0x000fe20000000005 */
[C---:B------:R-:W-:Y:S01]  /*0c60*/  FFMA R20, R16.reuse, R27, R20 ;  /* 0x0000001b10147223 */ /* 0x040fe20000000014 */
[----:B------:R-:W-:Y:S01]  /*0c70*/  FFMA R22, R16, R31, R8 ;  /* 0x0000001f10167223 */ /* 0x000fe20000000008 */
[C---:B------:R-:W-:Y:S01]  /*0c80*/  FFMA R32, R12.reuse, R19, R18 ;  /* 0x000000130c207223 */ /* 0x040fe20000000012 */
[C---:B------:R-:W-:Y:S01]  /*0c90*/  FFMA R27, R12.reuse, R27, R9 ;  /* 0x0000001b0c1b7223 */ /* 0x040fe20000000009 */
[C---:B------:R-:W-:Y:S01]  /*0ca0*/  FFMA R31, R12.reuse, R31, R30 ;  /* 0x0000001f0c1f7223 */ /* 0x040fe2000000001e */
[----:B------:R-:W-:Y:S01]  /*0cb0*/  FFMA R35, R12, R35, R34 ;  /* 0x000000230c237223 */ /* 0x000fe20000000022 */
[C---:B--2---:R-:W-:Y:S01]  /*0cc0*/  FFMA R17, R36.reuse, R29, R17 ;  /* 0x0000001d24117223 */ /* 0x044fe20000000011 */
[-C--:B---3--:R-:W-:Y:S01]  /*0cd0*/  FFMA R5, R36, R25.reuse, R6 ;  /* 0x0000001924057223 */ /* 0x088fe20000000006 */
[C---:B----4-:R-:W-:Y:S01]  /*0ce0*/  FFMA R4, R29.reuse, R40, R13 ;  /* 0x000000281d047223 */ /* 0x050fe2000000000d */
[-C--:B------:R-:W-:Y:S01]  /*0cf0*/  FFMA R11, R40, R25.reuse, R11 ;  /* 0x00000019280b7223 */ /* 0x080fe2000000000b */
[C---:B-----5:R-:W-:Y:S01]  /*0d00*/  FFMA R59, R29.reuse, R44, R54 ;  /* 0x0000002c1d3b7223 */ /* 0x060fe20000000036 */
[----:B------:R-:W-:Y:S01]  /*0d10*/  FFMA R15, R44, R25, R15 ;  /* 0x000000192c0f7223 */ /* 0x000fe2000000000f */
[C---:B------:R-:W-:Y:S01]  /*0d20*/  FFMA R55, R24.reuse, R37, R17 ;  /* 0x0000002518377223 */ /* 0x040fe20000000011 */
[C---:B------:R-:W-:Y:S01]  /*0d30*/  FFMA R57, R24.reuse, R41, R4 ;  /* 0x0000002918397223 */ /* 0x040fe20000000004 */
[----:B------:R-:W-:Y:S01]  /*0d40*/  FFMA R59, R24, R45, R59 ;  /* 0x0000002d183b7223 */ /* 0x000fe2000000003b */
[----:B------:R-:W0:Y:S01]  /*0d50*/  LDS.128 R16, [R49+0x410] ;  /* 0x0004100031107984 */ /* 0x000e220000000c00 */
[C---:B------:R-:W-:Y:S01]  /*0d60*/  FFMA R37, R26.reuse, R37, R5 ;  /* 0x000000251a257223 */ /* 0x040fe20000000005 */
[C---:B------:R-:W-:Y:S01]  /*0d70*/  FFMA R41, R26.reuse, R41, R11 ;  /* 0x000000291a297223 */ /* 0x040fe2000000000b */
[----:B------:R-:W-:Y:S01]  /*0d80*/  FFMA R45, R26, R45, R15 ;  /* 0x0000002d1a2d7223 */ /* 0x000fe2000000000f */
[----:B------:R-:W1:Y:S04]  /*0d90*/  LDS.128 R4, [R49+-0x1f0] ;  /* 0xfffe100031047984 */ /* 0x000e680000000c00 */
[----:B------:R-:W2:Y:S04]  /*0da0*/  LDS.128 R8, [R49+0x10] ;  /* 0x0000100031087984 */ /* 0x000ea80000000c00 */
[----:B------:R-:W3:Y:S01]  /*0db0*/  LDS.128 R12, [R49+0x210] ;  /* 0x00021000310c7984 */ /* 0x000ee20000000c00 */
[-C--:B0-----:R-:W-:Y:S01]  /*0dc0*/  FFMA R31, R16, R25.reuse, R31 ;  /* 0x00000019101f7223 */ /* 0x081fe2000000001f */
[----:B-1----:R-:W-:Y:S01]  /*0dd0*/  FFMA R61, R29, R4, R28 ;  /* 0x000000041d3d7223 */ /* 0x002fe2000000001c */
[----:B------:R-:W-:-:S02]  /*0de0*/  FFMA R63, R4, R25, R32 ;  /* 0x00000019043f7223 */ /* 0x000fc40000000020 */
[----:B------:R-:W-:Y:S01]  /*0df0*/  FFMA R31, R26, R17, R31 ;  /* 0x000000111a1f7223 */ /* 0x000fe2000000001f */
[C---:B--2---:R-:W-:Y:S01]  /*0e00*/  FFMA R4, R29.reuse, R8, R21 ;  /* 0x000000081d047223 */ /* 0x044fe20000000015 */
[----:B------:R-:W-:Y:S01]  /*0e10*/  FFMA R8, R8, R25, R23 ;  /* 0x0000001908087223 */ /* 0x000fe20000000017 */
[-C--:B------:R-:W-:Y:S01]  /*0e20*/  FFMA R61, R24, R5.reuse, R61 ;  /* 0x00000005183d7223 */ /* 0x080fe2000000003d */
[----:B------:R-:W-:Y:S01]  /*0e30*/  FFMA R63, R26, R5, R63 ;  /* 0x000000051a3f7223 */ /* 0x000fe2000000003f */
[C---:B---3--:R-:W-:Y:S01]  /*0e40*/  FFMA R28, R29.reuse, R12, R20 ;  /* 0x0000000c1d1c7223 */ /* 0x048fe20000000014 */
[----:B------:R-:W-:Y:S01]  /*0e50*/  FFMA R27, R12, R25, R27 ;  /* 0x000000190c1b7223 */ /* 0x000fe2000000001b */
[----:B------:R-:W-:Y:S01]  /*0e60*/  FFMA R12, R29, R16, R22 ;  /* 0x000000101d0c7223 */ /* 0x000fe20000000016 */
[----:B------:R-:W-:Y:S01]  /*0e70*/  FFMA R5, R24, R9, R4 ;  /* 0x0000000918057223 */ /* 0x000fe20000000004 */
[----:B------:R0:W1:Y:S01]  /*0e80*/  LDS.128 R20, [R49+0x610] ;  /* 0x0006100031147984 */ /* 0x0000620000000c00 */
[C---:B------:R-:W-:Y:S01]  /*0e90*/  FFMA R27, R26.reuse, R13, R27 ;  /* 0x0000000d1a1b7223 */ /* 0x040fe2000000001b */
[----:B------:R-:W-:-:S02]  /*0ea0*/  FFMA R9, R26, R9, R8 ;  /* 0x000000091a097223 */ /* 0x000fc40000000008 */
[----:B------:R-:W-:Y:S01]  /*0eb0*/  LDS R16, [R50+0x5b0] ;  /* 0x0005b00032107984 */ /* 0x000fe20000000800 */
[----:B0-----:R-:W-:Y:S01]  /*0ec0*/  IADD3 R49, R49, 0x20, RZ ;  /* 0x0000002031317810 */ /* 0x001fe20007ffe0ff */
[----:B-1----:R-:W-:Y:S01]  /*0ed0*/  FFMA R30, R29, R20, R33 ;  /* 0x000000141d1e7223 */ /* 0x002fe20000000021 */
[----:B------:R-:W-:Y:S01]  /*0ee0*/  FFMA R35, R20, R25, R35 ;  /* 0x0000001914237223 */ /* 0x000fe20000000023 */
[----:B------:R-:W0:Y:S01]  /*0ef0*/  LDS R29, [R50+0x460] ;  /* 0x00046000321d7984 */ /* 0x000e220000000800 */
[C---:B------:R-:W-:Y:S01]  /*0f00*/  FFMA R33, R24.reuse, R13, R28 ;  /* 0x0000000d18217223 */ /* 0x040fe2000000001c */
[C---:B------:R-:W-:Y:S01]  /*0f10*/  FFMA R13, R24.reuse, R17, R12 ;  /* 0x00000011180d7223 */ /* 0x040fe2000000000c */
[-C--:B------:R-:W-:Y:S01]  /*0f20*/  FFMA R17, R24, R21.reuse, R30 ;  /* 0x0000001518117223 */ /* 0x080fe2000000001e */
[----:B------:R-:W1:Y:S01]  /*0f30*/  LDS R25, [R50+0x4d0] ;  /* 0x0004d00032197984 */ /* 0x000e620000000800 */
[----:B------:R-:W-:-:S03]  /*0f40*/  FFMA R35, R26, R21, R35 ;  /* 0x000000151a237223 */ /* 0x000fc60000000023 */
[----:B------:R2:W3:Y:S02]  /*0f50*/  LDS R20, [R50+0x540] ;  /* 0x0005400032147984 */ /* 0x0004e40000000800 */
[----:B--2---:R-:W-:Y:S01]  /*0f60*/  IADD3 R50, R50, 0x700, RZ ;  /* 0x0000070032327810 */ /* 0x004fe20007ffe0ff */
[C---:B0-----:R-:W-:Y:S01]  /*0f70*/  FFMA R55, R29.reuse, R38, R55 ;  /* 0x000000261d377223 */ /* 0x041fe20000000037 */
[C---:B------:R-:W-:Y:S01]  /*0f80*/  FFMA R4, R29.reuse, R42, R57 ;  /* 0x0000002a1d047223 */ /* 0x040fe20000000039 */
[C---:B------:R-:W-:Y:S01]  /*0f90*/  FFMA R8, R29.reuse, R46, R59 ;  /* 0x0000002e1d087223 */ /* 0x040fe2000000003b */
[C---:B------:R-:W-:Y:S01]  /*0fa0*/  FFMA R12, R29.reuse, R6, R61 ;  /* 0x000000061d0c7223 */ /* 0x040fe2000000003d */
[C---:B------:R-:W-:Y:S01]  /*0fb0*/  FFMA R24, R29.reuse, R10, R5 ;  /* 0x0000000a1d187223 */ /* 0x040fe20000000005 */
[C---:B------:R-:W-:Y:S01]  /*0fc0*/  FFMA R26, R29.reuse, R14, R33 ;  /* 0x0000000e1d1a7223 */ /* 0x040fe20000000021 */
[C---:B------:R-:W-:Y:S01]  /*0fd0*/  FFMA R28, R29.reuse, R18, R13 ;  /* 0x000000121d1c7223 */ /* 0x040fe2000000000d */
[----:B------:R-:W-:Y:S01]  /*0fe0*/  FFMA R30, R29, R22, R17 ;  /* 0x000000161d1e7223 */ /* 0x000fe20000000011 */
[C---:B-1----:R-:W-:Y:S01]  /*0ff0*/  FFMA R29, R25.reuse, R38, R37 ;  /* 0x00000026191d7223 */ /* 0x042fe20000000025 */
[C---:B------:R-:W-:Y:S01]  /*1000*/  FFMA R42, R25.reuse, R42, R41 ;  /* 0x0000002a192a7223 */ /* 0x040fe20000000029 */
[C---:B------:R-:W-:Y:S01]  /*1010*/  FFMA R46, R25.reuse, R46, R45 ;  /* 0x0000002e192e7223 */ /* 0x040fe2000000002d */
[C---:B------:R-:W-:Y:S01]  /*1020*/  FFMA R6, R25.reuse, R6, R63 ;  /* 0x0000000619067223 */ /* 0x040fe2000000003f */
[C---:B------:R-:W-:Y:S01]  /*1030*/  FFMA R10, R25.reuse, R10, R9 ;  /* 0x0000000a190a7223 */ /* 0x040fe20000000009 */
[C---:B------:R-:W-:Y:S01]  /*1040*/  FFMA R14, R25.reuse, R14, R27 ;  /* 0x0000000e190e7223 */ /* 0x040fe2000000001b */
[C---:B------:R-:W-:Y:S01]  /*1050*/  FFMA R18, R25.reuse, R18, R31 ;  /* 0x0000001219127223 */ /* 0x040fe2000000001f */
[----:B------:R-:W-:Y:S01]  /*1060*/  FFMA R22, R25, R22, R35 ;  /* 0x0000001619167223 */ /* 0x000fe20000000023 */
[C---:B---3--:R-:W-:Y:S01]  /*1070*/  FFMA R21, R20.reuse, R39, R55 ;  /* 0x0000002714157223 */ /* 0x048fe20000000037 */
[C---:B------:R-:W-:Y:S01]  /*1080*/  FFMA R25, R20.reuse, R43, R4 ;  /* 0x0000002b14197223 */ /* 0x040fe20000000004 */
[----:B------:R-:W-:Y:S01]  /*1090*/  FFMA R17, R20, R47, R8 ;  /* 0x0000002f14117223 */ /* 0x000fe20000000008 */
[C---:B------:R-:W-:Y:S01]  /*10a0*/  FFMA R29, R16.reuse, R39, R29 ;  /* 0x00000027101d7223 */ /* 0x040fe2000000001d */
[C---:B------:R-:W-:Y:S01]  /*10b0*/  FFMA R31, R16.reuse, R43, R42 ;  /* 0x0000002b101f7223 */ /* 0x040fe2000000002a */
[----:B------:R-:W-:Y:S01]  /*10c0*/  FFMA R27, R16, R47, R46 ;  /* 0x0000002f101b7223 */ /* 0x000fe2000000002e */
[C---:B------:R-:W-:Y:S01]  /*10d0*/  FFMA R33, R20.reuse, R7, R12 ;  /* 0x0000000714217223 */ /* 0x040fe2000000000c */
[C---:B------:R-:W-:Y:S01]  /*10e0*/  FFMA R35, R20.reuse, R11, R24 ;  /* 0x0000000b14237223 */ /* 0x040fe20000000018 */
        /* <DEDUP_REMOVED lines=8> */
[----:B------:R-:W-:Y:S05]  /*1170*/  @P0 BRA `(.L_x_70) ;  /* 0xfffff5b000000947 */ /* 0x000fea000383ffff */
[----:B------:R-:W-:-:S04]  /*1180*/  IADD3 R51, R51, 0x1, RZ ;  /* 0x0000000133337810 */ /* 0x000fc80007ffe0ff */
[----:B------:R-:W-:-:S13]  /*1190*/  ISETP.GE.U32.AND P0, PT, R51, 0x4, PT ;  /* 0x000000043300780c */ /* 0x000fda0003f06070 */
[----:B------:R-:W-:Y:S01]  /*11a0*/  @P0 CALL.REL.NOINC `(.L_x_71) ;  /* 0x0000001000000944 */ /* 0x000fe20003c00000 */
[----:B------:R-:W-:Y:S05]  /*11b0*/  BRA `(.L_x_72) ;  /* 0xfffff00000007947 */ /* 0x000fea000383ffff */
.L_x_71:
[----:B------:R-:W-:-:S05]  /*11c0*/  MOV R2, 0x4 ;  /* 0x0000000400027802 */ /* 0x000fca0000000f00 */
[----:B------:R-:W-:-:S05]  /*11d0*/  IMAD.WIDE R4, R0, R2, c[0x0][0x178] ;  /* 0x00005e0000047625 */ /* 0x000fca00078e0202 */
[----:B------:R-:W2:Y:S04]  /*11e0*/  LDG.E.CONSTANT R10, [R4.64] ;  /* 0x00000004040a7981 */ /* 0x000ea8000c1e9900 */
[----:B------:R-:W3:Y:S04]  /*11f0*/  LDG.E.CONSTANT R12, [R4.64+0x20] ;  /* 0x00002004040c7981 */ /* 0x000ee8000c1e9900 */
[----:B------:R0:W4:Y:S04]  /*1200*/  LDG.E.CONSTANT R16, [R4.64+0x60] ;  /* 0x0000600404107981 */ /* 0x000128000c1e9900 */
[----:B------:R0:W5:Y:S04]  /*1210*/  LDG.E.CONSTANT R18, [R4.64+0x80] ;  /* 0x0000800404127981 */ /* 0x000168000c1e9900 */
[----:B------:R0:W5:Y:S04]  /*1220*/  LDG.E.CONSTANT R14, [R4.64+0x40] ;  /* 0x00004004040e7981 */ /* 0x000168000c1e9900 */
[----:B------:R0:W5:Y:S04]  /*1230*/  LDG.E.CONSTANT R7, [R4.64+0xa0] ;  /* 0x0000a00404077981 */ /* 0x000168000c1e9900 */
[----:B------:R0:W5:Y:S04]  /*1240*/  LDG.E.CONSTANT R6, [R4.64+0xc0] ;  /* 0x0000c00404067981 */ /* 0x000168000c1e9900 */
[----:B------:R0:W5:Y:S01]  /*1250*/  LDG.E.CONSTANT R8, [R4.64+0xe0] ;  /* 0x0000e00404087981 */ /* 0x000162000c1e9900 */
[----:B------:R-:W-:-:S04]  /*1260*/  IMAD R3, R3, 0x38, R53 ;  /* 0x0000003803037824 */ /* 0x000fc800078e0235 */
[----:B------:R-:W-:-:S04]  /*1270*/  IMAD R3, R0, 0xc40, R3 ;  /* 0x00000c4000037824 */ /* 0x000fc800078e0203 */
[----:B------:R-:W-:Y:S01]  /*1280*/  IMAD.WIDE R2, R3, R2, c[0x0][0x160] ;  /* 0x0000580003027625 */ /* 0x000fe200078e0202 */
[--C-:B--2---:R-:W-:Y:S01]  /*1290*/  FADD R21, R21, R10.reuse ;  /* 0x0000000a15157221 */ /* 0x104fe20000000000 */
[----:B------:R-:W-:Y:S01]  /*12a0*/  FADD R10, R29, R10 ;  /* 0x0000000a1d0a7221 */ /* 0x000fe20000000000 */
[--C-:B---3--:R-:W-:Y:S01]  /*12b0*/  FADD R25, R25, R12.reuse ;  /* 0x0000000c19197221 */ /* 0x108fe20000000000 */
[----:B------:R-:W-:-:S03]  /*12c0*/  FADD R12, R31, R12 ;  /* 0x0000000c1f0c7221 */ /* 0x000fc60000000000 */
[----:B0-----:R-:W-:Y:S01]  /*12d0*/  FMNMX R5, RZ, R10, !PT ;  /* 0x0000000aff057209 */ /* 0x001fe20007800000 */
[--C-:B----4-:R-:W-:Y:S01]  /*12e0*/  FADD R33, R33, R16.reuse ;  /* 0x0000001021217221 */ /* 0x110fe20000000000 */
[----:B------:R-:W-:Y:S01]  /*12f0*/  FADD R16, R39, R16 ;  /* 0x0000001027107221 */ /* 0x000fe20000000000 */
[----:B------:R-:W-:Y:S01]  /*1300*/  FMNMX R9, RZ, R12, !PT ;  /* 0x0000000cff097209 */ /* 0x000fe20007800000 */
[--C-:B-----5:R-:W-:Y:S01]  /*1310*/  FADD R35, R35, R18.reuse ;  /* 0x0000001223237221 */ /* 0x120fe20000000000 */
[----:B------:R-:W-:Y:S01]  /*1320*/  FADD R18, R47, R18 ;  /* 0x000000122f127221 */ /* 0x000fe20000000000 */
[----:B------:R0:W-:Y:S01]  /*1330*/  STG.E [R2.64+0x70], R5 ;  /* 0x0000700502007986 */ /* 0x0001e2000c101904 */
[----:B------:R-:W-:-:S03]  /*1340*/  FADD R17, R17, R14 ;  /* 0x0000000e11117221 */ /* 0x000fc60000000000 */
[----:B------:R1:W-:Y:S01]  /*1350*/  STG.E [R2.64+0x18870], R9 ;  /* 0x0188700902007986 */ /* 0x0003e2000c101904 */
[----:B------:R-:W-:Y:S01]  /*1360*/  FADD R14, R27, R14 ;  /* 0x0000000e1b0e7221 */ /* 0x000fe20000000000 */
[--C-:B------:R-:W-:Y:S01]  /*1370*/  FADD R41, R41, R7.reuse ;  /* 0x0000000729297221 */ /* 0x100fe20000000000 */
[----:B------:R-:W-:Y:S01]  /*1380*/  FADD R7, R32, R7 ;  /* 0x0000000720077221 */ /* 0x000fe20000000000 */
[--C-:B------:R-:W-:Y:S01]  /*1390*/  FADD R45, R45, R6.reuse ;  /* 0x000000062d2d7221 */ /* 0x100fe20000000000 */
[----:B------:R-:W-:Y:S01]  /*13a0*/  FADD R6, R34, R6 ;  /* 0x0000000622067221 */ /* 0x000fe20000000000 */
[----:B0-----:R-:W-:Y:S01]  /*13b0*/  FMNMX R5, RZ, R16, !PT ;  /* 0x00000010ff057209 */ /* 0x001fe20007800000 */
[--C-:B------:R-:W-:Y:S01]  /*13c0*/  FADD R37, R37, R8.reuse ;  /* 0x0000000825257221 */ /* 0x100fe20000000000 */
[----:B------:R-:W-:Y:S01]  /*13d0*/  FADD R8, R43, R8 ;  /* 0x000000082b087221 */ /* 0x000fe20000000000 */
[----:B-1----:R-:W-:Y:S02]  /*13e0*/  FMNMX R9, RZ, R18, !PT ;  /* 0x00000012ff097209 */ /* 0x002fe40007800000 */
[----:B------:R0:W-:Y:S01]  /*13f0*/  STG.E [R2.64+0x49870], R5 ;  /* 0x0498700502007986 */ /* 0x0001e2000c101904 */
[----:B------:R-:W-:-:S02]  /*1400*/  FMNMX R21, RZ, R21, !PT ;  /* 0x00000015ff157209 */ /* 0x000fc40007800000 */
[----:B------:R-:W-:Y:S01]  /*1410*/  FMNMX R25, RZ, R25, !PT ;  /* 0x00000019ff197209 */ /* 0x000fe20007800000 */
[----:B------:R1:W-:Y:S01]  /*1420*/  STG.E [R2.64+0x62070], R9 ;  /* 0x0620700902007986 */ /* 0x0003e2000c101904 */
[----:B------:R-:W-:Y:S02]  /*1430*/  FMNMX R17, RZ, R17, !PT ;  /* 0x00000011ff117209 */ /* 0x000fe40007800000 */
[----:B------:R-:W-:Y:S02]  /*1440*/  FMNMX R11, RZ, R14, !PT ;  /* 0x0000000eff0b7209 */ /* 0x000fe40007800000 */
[----:B------:R-:W-:Y:S02]  /*1450*/  FMNMX R33, RZ, R33, !PT ;  /* 0x00000021ff217209 */ /* 0x000fe40007800000 */
[----:B------:R-:W-:Y:S02]  /*1460*/  FMNMX R35, RZ, R35, !PT ;  /* 0x00000023ff237209 */ /* 0x000fe40007800000 */
[----:B------:R-:W-:-:S02]  /*1470*/  FMNMX R41, RZ, R41, !PT ;  /* 0x00000029ff297209 */ /* 0x000fc40007800000 */
[----:B------:R-:W-:Y:S02]  /*1480*/  FMNMX R7, RZ, R7, !PT ;  /* 0x00000007ff077209 */ /* 0x000fe40007800000 */
[----:B------:R-:W-:Y:S02]  /*1490*/  FMNMX R45, RZ, R45, !PT ;  /* 0x0000002dff2d7209 */ /* 0x000fe40007800000 */
[----:B0-----:R-:W-:Y:S02]  /*14a0*/  FMNMX R5, RZ, R6, !PT ;  /* 0x00000006ff057209 */ /* 0x001fe40007800000 */
[----:B------:R-:W-:Y:S02]  /*14b0*/  FMNMX R37, RZ, R37, !PT ;  /* 0x00000025ff257209 */ /* 0x000fe40007800000 */
[----:B-1----:R-:W-:Y:S01]  /*14c0*/  FMNMX R9, RZ, R8, !PT ;  /* 0x00000008ff097209 */ /* 0x002fe20007800000 */
        /* <DEDUP_REMOVED lines=13> */
.L_x_73:
        /* <DEDUP_REMOVED lines=14> */
.L_x_131:


//--------------------- .text.tvmgen_default_fused_nn_conv2d_add_nn_relu_8_kernel --------------------------
	.section	.text.tvmgen_default_fused_nn_conv2d_add_nn_relu_8_kernel,"ax",@progbits
	.sectionflags	@"SHF_BARRIERS=1"
	.sectioninfo	@"SHI_REGISTERS=40"
	.align	128
        .global         tvmgen_default_fused_nn_conv2d_add_nn_relu_8_kernel
        .type           tvmgen_default_fused_nn_conv2d_add_nn_relu_8_kernel,@function
        .size           tvmgen_default_fused_nn_conv2d_add_nn_relu_8_kernel,(.L_x_132 - tvmgen_default_fused_nn_conv2d_add_nn_relu_8_kernel)
        .other          tvmgen_default_fused_nn_conv2d_add_nn_relu_8_kernel,@"STO_CUDA_ENTRY STV_DEFAULT"
tvmgen_default_fused_nn_conv2d_add_nn_relu_8_kernel:
.text.tvmgen_default_fused_nn_conv2d_add_nn_relu_8_kernel:
[----:B------:R-:W-:Y:S02]  /*0000*/  MOV R1, c[0x0][0x28] ;  /* 0x00000a0000017a02 */ /* 0x000fe40000000f00 */
[----:B------:R-:W0:Y:S01]  /*0010*/  S2R R5, SR_TID.Z ;  /* 0x0000000000057919 */ /* 0x000e220000002300 */
[----:B------:R-:W-:Y:S01]  /*0020*/  MOV R11, RZ ;  /* 0x000000ff000b7202 */ /* 0x000fe20000000f00 */
[----:B------:R-:W-:Y:S02]  /*0030*/  ULDC.64 UR4, c[0x0][0x118] ;  /* 0x0000460000047ab9 */ /* 0x000fe40000000a00 */
[----:B------:R-:W1:Y:S04]  /*0040*/  S2R R4, SR_CTAID.Z ;  /* 0x0000000000047919 */ /* 0x000e680000002700 */
[----:B------:R-:W2:Y:S04]  /*0050*/  S2R R0, SR_TID.Y ;  /* 0x0000000000007919 */ /* 0x000ea80000002200 */
[----:B------:R-:W3:Y:S04]  /*0060*/  S2R R9, SR_TID.X ;  /* 0x0000000000097919 */ /* 0x000ee80000002100 */
[----:B------:R-:W4:Y:S01]  /*0070*/  S2R R6, SR_CTAID.Y ;  /* 0x0000000000067919 */ /* 0x000f220000002600 */
[----:B0-----:R-:W-:-:S02]  /*0080*/  LEA R24, R5, 0x700, 0x6 ;  /* 0x0000070005187811 */ /* 0x001fc400078e30ff */
[----:B-1----:R-:W-:-:S04]  /*0090*/  LEA R3, R4, R5, 0x4 ;  /* 0x0000000504037211 */ /* 0x002fc800078e20ff */
[-C--:B--2---:R-:W-:Y:S02]  /*00a0*/  LEA R8, R3, R0.reuse, 0x1 ;  /* 0x0000000003087211 */ /* 0x084fe400078e08ff */
[----:B------:R-:W-:Y:S01]  /*00b0*/  MOV R3, 0x4 ;  /* 0x0000000400037802 */ /* 0x000fe20000000f00 */
[--C-:B---3--:R-:W-:Y:S01]  /*00c0*/  IMAD R27, R5, 0xc4, R9.reuse ;  /* 0x000000c4051b7824 */ /* 0x108fe200078e0209 */
[----:B------:R-:W-:Y:S01]  /*00d0*/  LEA R8, R8, R9, 0x9 ;  /* 0x0000000908087211 */ /* 0x000fe200078e48ff */
[----:B------:R-:W-:Y:S01]  /*00e0*/  IMAD R26, R0, 0xe, R9 ;  /* 0x0000000e001a7824 */ /* 0x000fe200078e0209 */
[----:B------:R-:W-:Y:S01]  /*00f0*/  LEA.HI.SX32 R2, R9, R0, 0x1d ;  /* 0x0000000009027211 */ /* 0x000fe200078feaff */
[----:B----4-:R-:W-:Y:S01]  /*0100*/  IMAD R27, R6, 0x1c, R27 ;  /* 0x0000001c061b7824 */ /* 0x010fe200078e021b */
[----:B------:R-:W-:Y:S01]  /*0110*/  SHF.L.U32 R6, R8, 0x1, RZ ;  /* 0x0000000108067819 */ /* 0x000fe200000006ff */
[----:B------:R-:W-:Y:S01]  /*0120*/  IMAD R25, R5, 0x1c, R26 ;  /* 0x0000001c05197824 */ /* 0x000fe200078e021a */
[----:B------:R-:W-:-:S02]  /*0130*/  ISETP.GE.AND P0, PT, R2, 0x2, PT ;  /* 0x000000020200780c */ /* 0x000fc40003f06270 */
[----:B------:R-:W-:Y:S01]  /*0140*/  LEA.HI.SX32 R8, R2, R5, 0x1f ;  /* 0x0000000502087211 */ /* 0x000fe200078ffaff */
[----:B------:R-:W-:Y:S01]  /*0150*/  IMAD.WIDE R6, R6, R3, c[0x0][0x170] ;  /* 0x00005c0006067625 */ /* 0x000fe200078e0203 */
[----:B------:R-:W-:-:S03]  /*0160*/  ISETP.LT.AND P0, PT, R9, 0x8, !P0 ;  /* 0x000000080900780c */ /* 0x000fc60004701270 */
[----:B------:R-:W-:Y:S01]  /*0170*/  IMAD R2, R0, 0xe, R27 ;  /* 0x0000000e00027824 */ /* 0x000fe200078e021b */
[----:B------:R-:W-:Y:S02]  /*0180*/  IADD3 R34, P1, R6, 0x4, RZ ;  /* 0x0000000406227810 */ /* 0x000fe40007f3e0ff */
[----:B------:R-:W-:Y:S01]  /*0190*/  LEA R6, R5, R0, 0x1 ;  /* 0x0000000005067211 */ /* 0x000fe200078e08ff */
[----:B------:R-:W-:Y:S01]  /*01a0*/  IMAD.WIDE R2, R2, R3, c[0x0][0x168] ;  /* 0x00005a0002027625 */ /* 0x000fe200078e0203 */
[----:B------:R-:W-:Y:S02]  /*01b0*/  IADD3.X R35, RZ, R7, RZ, P1, !PT ;  /* 0x00000007ff237210 */ /* 0x000fe40000ffe4ff */
[----:B------:R-:W-:Y:S02]  /*01c0*/  LEA R7, R6, R9, 0x3 ;  /* 0x0000000906077211 */ /* 0x000fe400078e18ff */
[----:B------:R-:W-:Y:S02]  /*01d0*/  ISETP.LT.AND P0, PT, R8, 0x10, P0 ;  /* 0x000000100800780c */ /* 0x000fe40000701270 */
[----:B------:R-:W-:-:S02]  /*01e0*/  MOV R6, RZ ;  /* 0x000000ff00067202 */ /* 0x000fc40000000f00 */
[----:B------:R-:W-:Y:S02]  /*01f0*/  MOV R9, RZ ;  /* 0x000000ff00097202 */ /* 0x000fe40000000f00 */
[----:B------:R-:W-:-:S03]  /*0200*/  SHF.L.U32 R7, R7, 0x1, RZ ;  /* 0x0000000107077819 */ /* 0x000fc600000006ff */
.L_x_74:
[----:B------:R0:W2:Y:S04]  /*0210*/  LDG.E.CONSTANT R8, [R2.64] ;  /* 0x0000000402087981 */ /* 0x0000a8000c1e9900 */
[----:B------:R1:W3:Y:S04]  /*0220*/  @P0 LDG.E.CONSTANT R36, [R34.64+-0x4] ;  /* 0xfffffc0422240981 */ /* 0x0002e8000c1e9900 */
[----:B------:R1:W3:Y:S01]  /*0230*/  @P0 LDG.E.CONSTANT R37, [R34.64] ;  /* 0x0000000422250981 */ /* 0x0002e2000c1e9900 */
[----:B------:R-:W-:-:S03]  /*0240*/  IADD3 R6, R6, 0x1, RZ ;  /* 0x0000000106067810 */ /* 0x000fc60007ffe0ff */
[----:B------:R-:W-:Y:S01]  /*0250*/  BAR.SYNC.DEFER_BLOCKING 0x0 ;  /* 0x0000000000007b1d */ /* 0x000fe20000010000 */
[----:B------:R-:W-:Y:S02]  /*0260*/  ISETP.NE.AND P1, PT, R6, 0x40, PT ;  /* 0x000000400600780c */ /* 0x000fe40003f25270 */
[----:B0-----:R-:W-:Y:S02]  /*0270*/  IADD3 R2, P3, R2, 0x3100, RZ ;  /* 0x0000310002027810 */ /* 0x001fe40007f7e0ff */
[----:B-1----:R-:W-:Y:S02]  /*0280*/  IADD3 R34, P2, R34, 0x40, RZ ;  /* 0x0000004022227810 */ /* 0x002fe40007f5e0ff */
[----:B------:R-:W-:Y:S02]  /*0290*/  IADD3.X R3, RZ, R3, RZ, P3, !PT ;  /* 0x00000003ff037210 */ /* 0x000fe40001ffe4ff */
[----:B------:R-:W-:Y:S01]  /*02a0*/  IADD3.X R35, RZ, R35, RZ, P2, !PT ;  /* 0x00000023ff237210 */ /* 0x000fe200017fe4ff */
[----:B--2---:R-:W-:Y:S04]  /*02b0*/  STS [R25.X4], R8 ;  /* 0x0000000819007388 */ /* 0x004fe80000004800 */
[----:B---3--:R-:W-:Y:S04]  /*02c0*/  @P0 STS.64 [R7.X4+0x700], R36 ;  /* 0x0007002407000388 */ /* 0x008fe80000004a00 */
[----:B------:R-:W-:Y:S06]  /*02d0*/  BAR.SYNC.DEFER_BLOCKING 0x0 ;  /* 0x0000000000007b1d */ /* 0x000fec0000010000 */
[----:B------:R-:W-:Y:S04]  /*02e0*/  LDS R10, [R26.X4] ;  /* 0x000000001a0a7984 */ /* 0x000fe80000004800 */
[----:B------:R-:W0:Y:S04]  /*02f0*/  LDS.128 R16, [R24] ;  /* 0x0000000018107984 */ /* 0x000e280000000c00 */
[----:B------:R-:W1:Y:S04]  /*0300*/  LDS.128 R20, [R24+0x400] ;  /* 0x0004000018147984 */ /* 0x000e680000000c00 */
[----:B------:R-:W2:Y:S04]  /*0310*/  LDS R28, [R26.X4+0x70] ;  /* 0x000070001a1c7984 */ /* 0x000ea80000004800 */
[----:B------:R-:W3:Y:S04]  /*0320*/  LDS R33, [R26.X4+0xe0] ;  /* 0x0000e0001a217984 */ /* 0x000ee80000004800 */
[----:B------:R-:W4:Y:S04]  /*0330*/  LDS R30, [R26.X4+0x150] ;  /* 0x000150001a1e7984 */ /* 0x000f280000004800 */
[----:B------:R-:W-:Y:S04]  /*0340*/  LDS R29, [R26.X4+0x1c0] ;  /* 0x0001c0001a1d7984 */ /* 0x000fe80000004800 */
[----:B------:R-:W5:Y:S04]  /*0350*/  LDS.128 R12, [R24+0x10] ;  /* 0x00001000180c7984 */ /* 0x000f680000000c00 */
[----:B------:R-:W-:Y:S01]  /*0360*/  LDS R32, [R26.X4+0x310] ;  /* 0x000310001a207984 */ /* 0x000fe20000004800 */
[----:B0-----:R-:W-:Y:S01]  /*0370*/  FFMA R31, R16, R10, R11 ;  /* 0x0000000a101f7223 */ /* 0x001fe2000000000b */
[----:B-1----:R-:W-:-:S02]  /*0380*/  FFMA R20, R10, R20, R9 ;  /* 0x000000140a147223 */ /* 0x002fc40000000009 */
[----:B------:R-:W0:Y:S01]  /*0390*/  LDS.128 R8, [R24+0x410] ;  /* 0x0004100018087984 */ /* 0x000e220000000c00 */
[C---:B--2---:R-:W-:Y:S01]  /*03a0*/  FFMA R16, R28.reuse, R17, R31 ;  /* 0x000000111c107223 */ /* 0x044fe2000000001f */
[----:B------:R-:W-:Y:S02]  /*03b0*/  FFMA R21, R28, R21, R20 ;  /* 0x000000151c157223 */ /* 0x000fe40000000014 */
[----:B------:R-:W-:Y:S01]  /*03c0*/  LDS R31, [R26.X4+0x2a0] ;  /* 0x0002a0001a1f7984 */ /* 0x000fe20000004800 */
[C---:B---3--:R-:W-:Y:S01]  /*03d0*/  FFMA R17, R33.reuse, R18, R16 ;  /* 0x0000001221117223 */ /* 0x048fe20000000010 */
[----:B------:R-:W-:Y:S02]  /*03e0*/  FFMA R22, R33, R22, R21 ;  /* 0x0000001621167223 */ /* 0x000fe40000000015 */
[----:B------:R-:W1:Y:S01]  /*03f0*/  LDS R28, [R26.X4+0x230] ;  /* 0x000230001a1c7984 */ /* 0x000e620000004800 */
[C---:B----4-:R-:W-:Y:S01]  /*0400*/  FFMA R21, R30.reuse, R19, R17 ;  /* 0x000000131e157223 */ /* 0x050fe20000000011 */
[----:B------:R-:W-:-:S02]  /*0410*/  FFMA R22, R30, R23, R22 ;  /* 0x000000171e167223 */ /* 0x000fc40000000016 */
[----:B------:R-:W-:Y:S04]  /*0420*/  LDS R33, [R26.X4+0x380] ;  /* 0x000380001a217984 */ /* 0x000fe80000004800 */
[----:B------:R-:W2:Y:S01]  /*0430*/  LDS.128 R16, [R24+0x20] ;  /* 0x0000200018107984 */ /* 0x000ea20000000c00 */
[----:B-----5:R-:W-:-:S03]  /*0440*/  FFMA R37, R12, R29, R21 ;  /* 0x0000001d0c257223 */ /* 0x020fc60000000015 */
[----:B------:R-:W3:Y:S01]  /*0450*/  LDS R30, [R26.X4+0x3f0] ;  /* 0x0003f0001a1e7984 */ /* 0x000ee20000004800 */
[----:B0-----:R-:W-:-:S03]  /*0460*/  FFMA R8, R29, R8, R22 ;  /* 0x000000081d087223 */ /* 0x001fc60000000016 */
[----:B------:R-:W0:Y:S04]  /*0470*/  LDS.128 R20, [R24+0x420] ;  /* 0x0004200018147984 */ /* 0x000e280000000c00 */
[----:B------:R-:W4:Y:S01]  /*0480*/  LDS R29, [R26.X4+0x460] ;  /* 0x000460001a1d7984 */ /* 0x000f220000004800 */
[C---:B-1----:R-:W-:Y:S01]  /*0490*/  FFMA R12, R28.reuse, R13, R37 ;  /* 0x0000000d1c0c7223 */ /* 0x042fe20000000025 */
[----:B------:R-:W-:-:S03]  /*04a0*/  FFMA R8, R28, R9, R8 ;  /* 0x000000091c087223 */ /* 0x000fc60000000008 */
[C---:B------:R-:W-:Y:S01]  /*04b0*/  FFMA R13, R31.reuse, R14, R12 ;  /* 0x0000000e1f0d7223 */ /* 0x040fe2000000000c */
[----:B------:R-:W-:-:S03]  /*04c0*/  FFMA R31, R31, R10, R8 ;  /* 0x0000000a1f1f7223 */ /* 0x000fc60000000008 */
[C---:B------:R-:W-:Y:S01]  /*04d0*/  FFMA R13, R32.reuse, R15, R13 ;  /* 0x0000000f200d7223 */ /* 0x040fe2000000000d */
[----:B------:R-:W-:Y:S02]  /*04e0*/  FFMA R32, R32, R11, R31 ;  /* 0x0000000b20207223 */ /* 0x000fe4000000001f */
[----:B------:R-:W-:Y:S01]  /*04f0*/  LDS.128 R8, [R24+0x30] ;  /* 0x0000300018087984 */ /* 0x000fe20000000c00 */
[----:B--2---:R-:W-:-:S03]  /*0500*/  FFMA R13, R16, R33, R13 ;  /* 0x00000021100d7223 */ /* 0x004fc6000000000d */
[----:B------:R-:W1:Y:S01]  /*0510*/  LDS R16, [R26.X4+0x4d0] ;  /* 0x0004d0001a107984 */ /* 0x000e620000004800 */
[----:B---3--:R-:W-:-:S03]  /*0520*/  FFMA R28, R30, R17, R13 ;  /* 0x000000111e1c7223 */ /* 0x008fc6000000000d */
[----:B------:R-:W2:Y:S04]  /*0530*/  LDS R17, [R26.X4+0x540] ;  /* 0x000540001a117984 */ /* 0x000ea80000004800 */
[----:B------:R-:W3:Y:S04]  /*0540*/  LDS.128 R12, [R24+0x430] ;  /* 0x00043000180c7984 */ /* 0x000ee80000000c00 */
[----:B------:R-:W-:Y:S01]  /*0550*/  LDS R31, [R26.X4+0x620] ;  /* 0x000620001a1f7984 */ /* 0x000fe20000004800 */
[----:B0-----:R-:W-:-:S03]  /*0560*/  FFMA R33, R33, R20, R32 ;  /* 0x0000001421217223 */ /* 0x001fc60000000020 */
[----:B------:R-:W0:Y:S01]  /*0570*/  LDS R20, [R26.X4+0x5b0] ;  /* 0x0005b0001a147984 */ /* 0x000e220000004800 */
[----:B------:R-:W-:Y:S01]  /*0580*/  FFMA R21, R30, R21, R33 ;  /* 0x000000151e157223 */ /* 0x000fe20000000021 */
[C---:B----4-:R-:W-:Y:S02]  /*0590*/  FFMA R33, R29.reuse, R18, R28 ;  /* 0x000000121d217223 */ /* 0x050fe4000000001c */
[----:B------:R-:W4:Y:S01]  /*05a0*/  LDS R30, [R26.X4+0x690] ;  /* 0x000690001a1e7984 */ /* 0x000f220000004800 */
[----:B------:R-:W-:Y:S01]  /*05b0*/  FFMA R22, R29, R22, R21 ;  /* 0x000000161d167223 */ /* 0x000fe20000000015 */
[----:B-1----:R-:W-:-:S03]  /*05c0*/  FFMA R19, R16, R19, R33 ;  /* 0x0000001310137223 */ /* 0x002fc60000000021 */
[----:B------:R-:W-:Y:S01]  /*05d0*/  FFMA R22, R16, R23, R22 ;  /* 0x0000001710167223 */ /* 0x000fe20000000016 */
[----:B--2---:R-:W-:-:S03]  /*05e0*/  FFMA R19, R8, R17, R19 ;  /* 0x0000001108137223 */ /* 0x004fc60000000013 */
[----:B---3--:R-:W-:Y:S01]  /*05f0*/  FFMA R12, R17, R12, R22 ;  /* 0x0000000c110c7223 */ /* 0x008fe20000000016 */
[----:B0-----:R-:W-:-:S03]  /*0600*/  FFMA R8, R20, R9, R19 ;  /* 0x0000000914087223 */ /* 0x001fc60000000013 */
[----:B------:R-:W-:Y:S01]  /*0610*/  FFMA R12, R20, R13, R12 ;  /* 0x0000000d140c7223 */ /* 0x000fe2000000000c */
[----:B------:R-:W-:-:S03]  /*0620*/  FFMA R9, R31, R10, R8 ;  /* 0x0000000a1f097223 */ /* 0x000fc60000000008 */
[----:B------:R-:W-:Y:S01]  /*0630*/  FFMA R12, R31, R14, R12 ;  /* 0x0000000e1f0c7223 */ /* 0x000fe2000000000c */
[----:B----4-:R-:W-:-:S03]  /*0640*/  FFMA R11, R30, R11, R9 ;  /* 0x0000000b1e0b7223 */ /* 0x010fc60000000009 */
[----:B------:R-:W-:Y:S01]  /*0650*/  FFMA R9, R30, R15, R12 ;  /* 0x0000000f1e097223 */ /* 0x000fe2000000000c */
[----:B------:R-:W-:Y:S05]  /*0660*/  @P1 BRA `(.L_x_74) ;  /* 0xfffffba000001947 */ /* 0x000fea000383ffff */
[----:B------:R-:W-:Y:S02]  /*0670*/  LEA R2, R4, R5, 0x5 ;  /* 0x0000000504027211 */ /* 0x000fe400078e28ff */
[----:B------:R-:W-:-:S05]  /*0680*/  MOV R5, 0x4 ;  /* 0x0000000400057802 */ /* 0x000fca0000000f00 */
[----:B------:R-:W-:-:S05]  /*0690*/  IMAD.WIDE R2, R2, R5, c[0x0][0x178] ;  /* 0x00005e0002027625 */ /* 0x000fca00078e0205 */
[----:B------:R-:W2:Y:S04]  /*06a0*/  LDG.E.CONSTANT R6, [R2.64] ;  /* 0x0000000402067981 */ /* 0x000ea8000c1e9900 */
[----:B------:R-:W3:Y:S01]  /*06b0*/  LDG.E.CONSTANT R8, [R2.64+0x40] ;  /* 0x0000400402087981 */ /* 0x000ee2000c1e9900 */
[----:B------:R-:W-:-:S04]  /*06c0*/  IMAD R27, R0, 0xe, R27 ;  /* 0x0000000e001b7824 */ /* 0x000fc800078e021b */
[----:B------:R-:W-:-:S04]  /*06d0*/  IMAD R4, R4, 0x1880, R27 ;  /* 0x0000188004047824 */ /* 0x000fc800078e021b */
[----:B------:R-:W-:Y:S01]  /*06e0*/  IMAD.WIDE R4, R4, R5, c[0x0][0x160] ;  /* 0x0000580004047625 */ /* 0x000fe200078e0205 */
[----:B--2---:R-:W-:Y:S01]  /*06f0*/  FADD R6, R11, R6 ;  /* 0x000000060b067221 */ /* 0x004fe20000000000 */
[----:B---3--:R-:W-:-:S04]  /*0700*/  FADD R8, R9, R8 ;  /* 0x0000000809087221 */ /* 0x008fc80000000000 */
[----:B------:R-:W-:Y:S02]  /*0710*/  FMNMX R7, RZ, R6, !PT ;  /* 0x00000006ff077209 */ /* 0x000fe40007800000 */
[----:B------:R-:W-:-:S03]  /*0720*/  FMNMX R9, RZ, R8, !PT ;  /* 0x00000008ff097209 */ /* 0x000fc60007800000 */
[----:B------:R-:W-:Y:S04]  /*0730*/  STG.E [R4.64], R7 ;  /* 0x0000000704007986 */ /* 0x000fe8000c101904 */
[----:B------:R-:W-:Y:S01]  /*0740*/  STG.E [R4.64+0x3100], R9 ;  /* 0x0031000904007986 */ /* 0x000fe2000c101904 */
[----:B------:R-:W-:Y:S05]  /*0750*/  EXIT ;  /* 0x000000000000794d */ /* 0x000fea0003800000 */
.L_x_75:
        /* <DEDUP_REMOVED lines=10> */
.L_x_132:


//--------------------- .text.tvmgen_default_fused_nn_conv2d_add_1_kernel --------------------------
	.section	.text.tvmgen_default_fused_nn_conv2d_add_1_kernel,"ax",@progbits
	.sectionflags	@"SHF_BARRIERS=1"
	.sectioninfo	@"SHI_REGISTERS=71"
	.align	128
        .global         tvmgen_default_fused_nn_conv2d_add_1_kernel
        .type           tvmgen_default_fused_nn_conv2d_add_1_kernel,@function
        .size           tvmgen_default_fused_nn_conv2d_add_1_kernel,(.L_x_133 - tvmgen_default_fused_nn_conv2d_add_1_kernel)
        .other          tvmgen_default_fused_nn_conv2d_add_1_kernel,@"STO_CUDA_ENTRY STV_DEFAULT"
tvmgen_default_fused_nn_conv2d_add_1_kernel:
.text.tvmgen_default_fused_nn_conv2d_add_1_kernel:
[----:B------:R-:W-:Y:S02]  /*0000*/  MOV R1, c[0x0][0x28] ;  /* 0x00000a0000017a02 */ /* 0x000fe40000000f00 */
[----:B------:R-:W0:Y:S01]  /*0010*/  S2R R7, SR_TID.X ;  /* 0x0000000000077919 */ /* 0x000e220000002100 */
[----:B------:R-:W-:Y:S01]  /*0020*/  CS2R R40, SRZ ;  /* 0x0000000000287805 */ /* 0x000fe2000001ff00 */
[----:B------:R-:W-:Y:S01]  /*0030*/  CS2R R38, SRZ ;  /* 0x0000000000267805 */ /* 0x000fe2000001ff00 */
[----:B------:R-:W-:Y:S01]  /*0040*/  CS2R R28, SRZ ;  /* 0x00000000001c7805 */ /* 0x000fe2000001ff00 */
[----:B------:R-:W1:Y:S01]  /*0050*/  S2R R6, SR_TID.Z ;  /* 0x0000000000067919 */ /* 0x000e620000002300 */
[----:B------:R-:W-:Y:S01]  /*0060*/  CS2R R30, SRZ ;  /* 0x00000000001e7805 */ /* 0x000fe2000001ff00 */
[----:B------:R-:W-:Y:S01]  /*0070*/  CS2R R32, SRZ ;  /* 0x0000000000207805 */ /* 0x000fe2000001ff00 */
[----:B------:R-:W-:Y:S01]  /*0080*/  CS2R R34, SRZ ;  /* 0x0000000000227805 */ /* 0x000fe2000001ff00 */
[----:B------:R-:W-:Y:S01]  /*0090*/  CS2R R42, SRZ ;  /* 0x00000000002a7805 */ /* 0x000fe2000001ff00 */
[----:B------:R-:W-:Y:S01]  /*00a0*/  CS2R R36, SRZ ;  /* 0x0000000000247805 */ /* 0x000fe2000001ff00 */
[----:B------:R-:W-:-:S02]  /*00b0*/  MOV R45, RZ ;  /* 0x000000ff002d7202 */ /* 0x000fc40000000f00 */
[----:B------:R-:W-:Y:S02]  /*00c0*/  MOV R47, RZ ;  /* 0x000000ff002f7202 */ /* 0x000fe40000000f00 */
[----:B------:R-:W-:Y:S02]  /*00d0*/  MOV R49, RZ ;  /* 0x000000ff00317202 */ /* 0x000fe40000000f00 */
[----:B------:R-:W-:Y:S02]  /*00e0*/  MOV R51, RZ ;  /* 0x000000ff00337202 */ /* 0x000fe40000000f00 */
[----:B------:R-:W-:Y:S02]  /*00f0*/  MOV R53, RZ ;  /* 0x000000ff00357202 */ /* 0x000fe40000000f00 */
[----:B------:R-:W-:Y:S02]  /*0100*/  MOV R55, RZ ;  /* 0x000000ff00377202 */ /* 0x000fe40000000f00 */
[----:B------:R-:W-:-:S02]  /*0110*/  MOV R57, RZ ;  /* 0x000000ff00397202 */ /* 0x000fc40000000f00 */
[C---:B0-----:R-:W-:Y:S02]  /*0120*/  SHF.L.U32 R3, R7.reuse, 0x2, RZ ;  /* 0x0000000207037819 */ /* 0x041fe400000006ff */
[C---:B------:R-:W-:Y:S02]  /*0130*/  SHF.L.U32 R9, R7.reuse, 0x1, RZ ;  /* 0x0000000107097819 */ /* 0x040fe400000006ff */
[----:B------:R-:W-:Y:S01]  /*0140*/  ISETP.GT.AND P0, PT, R7, 0x3, PT ;  /* 0x000000030700780c */ /* 0x000fe20003f04270 */
[C---:B-1----:R-:W-:Y:S01]  /*0150*/  IMAD R3, R6.reuse, 0xe, R3 ;  /* 0x0000000e06037824 */ /* 0x042fe200078e0203 */
[----:B------:R-:W-:Y:S01]  /*0160*/  MOV R59, RZ ;  /* 0x000000ff003b7202 */ /* 0x000fe20000000f00 */
[----:B------:R-:W-:Y:S01]  /*0170*/  IMAD R9, R6, 0x7, R9 ;  /* 0x0000000706097824 */ /* 0x000fe200078e0209 */
[----:B------:R-:W-:Y:S02]  /*0180*/  MOV R61, RZ ;  /* 0x000000ff003d7202 */ /* 0x000fe40000000f00 */
[----:B------:R-:W-:-:S02]  /*0190*/  IADD3 R2, R3, 0x2, RZ ;  /* 0x0000000203027810 */ /* 0x000fc40007ffe0ff */
[C---:B------:R-:W-:Y:S02]  /*01a0*/  IADD3 R5, R3.reuse, 0x3, RZ ;  /* 0x0000000303057810 */ /* 0x040fe40007ffe0ff */
[C---:B------:R-:W-:Y:S01]  /*01b0*/  IADD3 R0, R3.reuse, 0x1, RZ ;  /* 0x0000000103007810 */ /* 0x040fe20007ffe0ff */
[----:B------:R-:W-:Y:S01]  /*01c0*/  IMAD.HI R3, R3, 0x94f2095, RZ ;  /* 0x094f209503037827 */ /* 0x000fe200078e02ff */
[----:B------:R-:W-:-:S03]  /*01d0*/  ISETP.GT.OR P0, PT, R9, 0xdb, P0 ;  /* 0x000000db0900780c */ /* 0x000fc60000704670 */
[----:B------:R-:W-:-:S04]  /*01e0*/  IMAD.HI R2, R2, 0x94f2095, RZ ;  /* 0x094f209502027827 */ /* 0x000fc800078e02ff */
[----:B------:R-:W-:Y:S01]  /*01f0*/  IMAD.HI R8, R5, 0x94f2095, RZ ;  /* 0x094f209505087827 */ /* 0x000fe200078e02ff */
[----:B------:R-:W-:-:S03]  /*0200*/  SHF.R.S32.HI R11, RZ, 0x1, R2 ;  /* 0x00000001ff0b7819 */ /* 0x000fc60000011402 */
[----:B------:R-:W-:Y:S01]  /*0210*/  IMAD.HI R4, R0, 0x94f2095, RZ ;  /* 0x094f209500047827 */ /* 0x000fe200078e02ff */
[----:B------:R-:W-:Y:S02]  /*0220*/  SHF.R.S32.HI R0, RZ, 0x1, R3 ;  /* 0x00000001ff007819 */ /* 0x000fe40000011403 */
[----:B------:R-:W-:Y:S02]  /*0230*/  SHF.R.S32.HI R13, RZ, 0x1, R8 ;  /* 0x00000001ff0d7819 */ /* 0x000fe40000011408 */
[----:B------:R-:W-:Y:S02]  /*0240*/  SHF.R.S32.HI R9, RZ, 0x1, R4 ;  /* 0x00000001ff097819 */ /* 0x000fe40000011404 */
[----:B------:R-:W-:Y:S02]  /*0250*/  LEA.HI R5, R3, R0, RZ, 0x1 ;  /* 0x0000000003057211 */ /* 0x000fe400078f08ff */
[----:B------:R-:W-:Y:S02]  /*0260*/  LEA.HI R3, R2, R11, RZ, 0x1 ;  /* 0x0000000b02037211 */ /* 0x000fe400078f08ff */
[----:B------:R-:W-:Y:S01]  /*0270*/  LEA.HI R2, R8, R13, RZ, 0x1 ;  /* 0x0000000d08027211 */ /* 0x000fe200078f08ff */
[----:B------:R-:W-:Y:S01]  /*0280*/  CS2R R10, SRZ ;  /* 0x00000000000a7805 */ /* 0x000fe2000001ff00 */
[----:B------:R-:W-:-:S02]  /*0290*/  LEA.HI R4, R4, R9, RZ, 0x1 ;  /* 0x0000000904047211 */ /* 0x000fc400078f08ff */
[----:B------:R-:W-:Y:S02]  /*02a0*/  MOV R0, RZ ;  /* 0x000000ff00007202 */ /* 0x000fe40000000f00 */
[----:B------:R-:W-:Y:S02]  /*02b0*/  MOV R8, RZ ;  /* 0x000000ff00087202 */ /* 0x000fe40000000f00 */
.L_x_77:
[C---:B------:R-:W-:Y:S01]  /*02c0*/  SHF.L.U32 R9, R7.reuse, 0x1, RZ ;  /* 0x0000000107097819 */ /* 0x040fe200000006ff */
[----:B------:R-:W0:Y:S04]  /*02d0*/  @!P0 S2R R13, SR_CTAID.Y ;  /* 0x00000000000d8919 */ /* 0x000e280000002600 */
[----:B------:R-:W-:Y:S01]  /*02e0*/  BAR.SYNC.DEFER_BLOCKING 0x0 ;  /* 0x0000000000007b1d */ /* 0x000fe20000010000 */
[----:B------:R-:W-:Y:S01]  /*02f0*/  IMAD R9, R6, 0x7, R9 ;  /* 0x0000000706097824 */ /* 0x000fe200078e0209 */
[C---:B------:R-:W-:Y:S02]  /*0300*/  ISETP.GT.AND P1, PT, R7.reuse, 0x2, PT ;  /* 0x000000020700780c */ /* 0x040fe40003f24270 */
[----:B------:R-:W-:-:S02]  /*0310*/  SHF.L.U32 R17, R7, 0x2, RZ ;  /* 0x0000000207117819 */ /* 0x000fc400000006ff */
[----:B------:R-:W-:Y:S01]  /*0320*/  ISETP.GT.OR P1, PT, R9, 0xda, P1 ;  /* 0x000000da0900780c */ /* 0x000fe20000f24670 */
[----:B------:R-:W-:Y:S01]  /*0330*/  ULDC.64 UR4, c[0x0][0x118] ;  /* 0x0000460000047ab9 */ /* 0x000fe20000000a00 */
[----:B------:R-:W1:Y:S01]  /*0340*/  S2R R9, SR_CTAID.Z ;  /* 0x0000000000097919 */ /* 0x000e620000002700 */
[----:B------:R-:W-:-:S05]  /*0350*/  IMAD R44, R6, 0xe, R17 ;  /* 0x0000000e062c7824 */ /* 0x000fca00078e0211 */
[C---:B------:R-:W-:Y:S02]  /*0360*/  IADD3 R17, R44.reuse, 0x1, RZ ;  /* 0x000000012c117810 */ /* 0x040fe40007ffe0ff */
[C---:B------:R-:W-:Y:S02]  /*0370*/  IADD3 R16, R44.reuse, 0x2, RZ ;  /* 0x000000022c107810 */ /* 0x040fe40007ffe0ff */
[----:B------:R-:W-:Y:S01]  /*0380*/  IADD3 R21, R44, 0x3, RZ ;  /* 0x000000032c157810 */ /* 0x000fe20007ffe0ff */
[----:B------:R-:W2:Y:S01]  /*0390*/  @!P1 S2R R15, SR_CTAID.Y ;  /* 0x00000000000f9919 */ /* 0x000ea20000002600 */
[----:B0-----:R-:W-:Y:S02]  /*03a0*/  @!P0 IMAD R12, R0, 0xe0, R13 ;  /* 0x000000e0000c8824 */ /* 0x001fe400078e020d */
[----:B------:R-:W-:Y:S02]  /*03b0*/  IMAD R13, R5, -0x37, R44 ;  /* 0xffffffc9050d7824 */ /* 0x000fe400078e022c */
[----:B------:R-:W-:-:S02]  /*03c0*/  @!P0 IMAD R12, R12, 0x70, RZ ;  /* 0x000000700c0c8824 */ /* 0x000fc400078e02ff */
[----:B------:R-:W-:Y:S02]  /*03d0*/  IMAD R19, R4, -0x37, R17 ;  /* 0xffffffc904137824 */ /* 0x000fe400078e0211 */
[----:B------:R-:W-:Y:S02]  /*03e0*/  IMAD R16, R3, -0x37, R16 ;  /* 0xffffffc903107824 */ /* 0x000fe400078e0210 */
[----:B------:R-:W-:Y:S01]  /*03f0*/  IMAD R18, R2, -0x37, R21 ;  /* 0xffffffc902127824 */ /* 0x000fe200078e0215 */
[----:B-1----:R-:W-:-:S04]  /*0400*/  LEA R14, R9, R6, 0x5 ;  /* 0x00000006090e7211 */ /* 0x002fc800078e28ff */
[----:B------:R-:W-:Y:S02]  /*0410*/  LEA R17, R14, R7, 0x2 ;  /* 0x000000070e117211 */ /* 0x000fe400078e10ff */
[-C--:B------:R-:W-:Y:S02]  /*0420*/  @!P0 IADD3 R14, R13, R12.reuse, RZ ;  /* 0x0000000c0d0e8210 */ /* 0x080fe40007ffe0ff */
[----:B------:R-:W-:Y:S01]  /*0430*/  @!P0 IADD3 R13, R19, R12, RZ ;  /* 0x0000000c130d8210 */ /* 0x000fe20007ffe0ff */
[----:B--2---:R-:W-:Y:S02]  /*0440*/  @!P1 IMAD R15, R0, 0xe0, R15 ;  /* 0x000000e0000f9824 */ /* 0x004fe400078e020f */
[----:B------:R-:W-:Y:S02]  /*0450*/  @!P0 IMAD R14, R5, 0xc40, R14 ;  /* 0x00000c40050e8824 */ /* 0x000fe400078e020e */
[----:B------:R-:W-:Y:S02]  /*0460*/  @!P1 IMAD R15, R15, 0x70, RZ ;  /* 0x000000700f0f9824 */ /* 0x000fe400078e02ff */
[----:B------:R-:W-:-:S03]  /*0470*/  @!P0 IMAD R13, R4, 0xc40, R13 ;  /* 0x00000c40040d8824 */ /* 0x000fc600078e020d */
[-C--:B------:R-:W-:Y:S02]  /*0480*/  @!P1 IADD3 R12, R16, R15.reuse, RZ ;  /* 0x0000000f100c9210 */ /* 0x080fe40007ffe0ff */
[----:B------:R-:W-:Y:S02]  /*0490*/  @!P1 IADD3 R15, R18, R15, RZ ;  /* 0x0000000f120f9210 */ /* 0x000fe40007ffe0ff */
[----:B------:R-:W-:Y:S01]  /*04a0*/  LEA R16, R17, R0, 0x5 ;  /* 0x0000000011107211 */ /* 0x000fe200078e28ff */
[----:B------:R-:W-:Y:S01]  /*04b0*/  @!P1 IMAD R12, R3, 0xc40, R12 ;  /* 0x00000c40030c9824 */ /* 0x000fe200078e020c */
[----:B------:R-:W-:Y:S01]  /*04c0*/  MOV R17, 0x4 ;  /* 0x0000000400117802 */ /* 0x000fe20000000f00 */
[----:B------:R-:W-:Y:S01]  /*04d0*/  @!P1 IMAD R15, R2, 0xc40, R15 ;  /* 0x00000c40020f9824 */ /* 0x000fe200078e020f */
[----:B------:R-:W-:-:S03]  /*04e0*/  SHF.L.U32 R16, R16, 0x3, RZ ;  /* 0x0000000310107819 */ /* 0x000fc600000006ff */
[----:B------:R-:W-:-:S04]  /*04f0*/  @!P0 IMAD.WIDE R66, R14, R17, c[0x0][0x168] ;  /* 0x00005a000e428625 */ /* 0x000fc800078e0211 */
[-C--:B------:R-:W-:Y:S01]  /*0500*/  @!P0 IMAD.WIDE R64, R13, R17.reuse, c[0x0][0x168] ;  /* 0x00005a000d408625 */ /* 0x080fe200078e0211 */
[----:B------:R-:W2:Y:S03]  /*0510*/  @!P0 LDG.E.CONSTANT R24, [R66.64] ;  /* 0x0000000442188981 */ /* 0x000ea6000c1e9900 */
[-C--:B------:R-:W-:Y:S01]  /*0520*/  @!P1 IMAD.WIDE R62, R12, R17.reuse, c[0x0][0x168] ;  /* 0x00005a000c3e9625 */ /* 0x080fe200078e0211 */
[----:B------:R-:W2:Y:S03]  /*0530*/  @!P0 LDG.E.CONSTANT R25, [R64.64] ;  /* 0x0000000440198981 */ /* 0x000ea6000c1e9900 */
[-C--:B------:R-:W-:Y:S01]  /*0540*/  @!P1 IMAD.WIDE R14, R15, R17.reuse, c[0x0][0x168] ;  /* 0x00005a000f0e9625 */ /* 0x080fe200078e0211 */
[----:B------:R0:W3:Y:S03]  /*0550*/  @!P1 LDG.E.CONSTANT R26, [R62.64] ;  /* 0x000000043e1a9981 */ /* 0x0000e6000c1e9900 */
[----:B------:R-:W-:Y:S01]  /*0560*/  IMAD.WIDE R12, R16, R17, c[0x0][0x170] ;  /* 0x00005c00100c7625 */ /* 0x000fe200078e0211 */
[----:B------:R-:W3:Y:S04]  /*0570*/  @!P1 LDG.E.CONSTANT R27, [R14.64] ;  /* 0x000000040e1b9981 */ /* 0x000ee8000c1e9900 */
[----:B------:R-:W4:Y:S04]  /*0580*/  LDG.E.CONSTANT R16, [R12.64] ;  /* 0x000000040c107981 */ /* 0x000f28000c1e9900 */
[----:B------:R-:W4:Y:S04]  /*0590*/  LDG.E.CONSTANT R17, [R12.64+0x4] ;  /* 0x000004040c117981 */ /* 0x000f28000c1e9900 */
[----:B------:R-:W4:Y:S04]  /*05a0*/  LDG.E.CONSTANT R18, [R12.64+0x8] ;  /* 0x000008040c127981 */ /* 0x000f28000c1e9900 */
[----:B------:R-:W4:Y:S04]  /*05b0*/  LDG.E.CONSTANT R19, [R12.64+0xc] ;  /* 0x00000c040c137981 */ /* 0x000f28000c1e9900 */
[----:B------:R-:W5:Y:S04]  /*05c0*/  LDG.E.CONSTANT R20, [R12.64+0x10] ;  /* 0x000010040c147981 */ /* 0x000f68000c1e9900 */
[----:B------:R-:W5:Y:S04]  /*05d0*/  LDG.E.CONSTANT R21, [R12.64+0x14] ;  /* 0x000014040c157981 */ /* 0x000f68000c1e9900 */
[----:B------:R-:W5:Y:S04]  /*05e0*/  LDG.E.CONSTANT R22, [R12.64+0x18] ;  /* 0x000018040c167981 */ /* 0x000f68000c1e9900 */
[----:B------:R-:W5:Y:S01]  /*05f0*/  LDG.E.CONSTANT R23, [R12.64+0x1c] ;  /* 0x00001c040c177981 */ /* 0x000f62000c1e9900 */
[----:B------:R-:W-:-:S02]  /*0600*/  SHF.L.U32 R46, R7, 0x3, RZ ;  /* 0x00000003072e7819 */ /* 0x000fc400000006ff */
[----:B0-----:R-:W-:-:S04]  /*0610*/  SHF.L.U32 R63, R6, 0x5, RZ ;  /* 0x00000005063f7819 */ /* 0x001fc800000006ff */
[----:B------:R-:W-:Y:S02]  /*0620*/  IADD3 R63, R46, R63, RZ ;  /* 0x0000003f2e3f7210 */ /* 0x000fe40007ffe0ff */
[----:B------:R-:W-:Y:S01]  /*0630*/  SHF.L.U32 R60, R6, 0x5, RZ ;  /* 0x00000005063c7819 */ /* 0x000fe200000006ff */
[----:B--2---:R-:W-:Y:S04]  /*0640*/  @!P0 STS.64 [R44.X4], R24 ;  /* 0x000000182c008388 */ /* 0x004fe80000004a00 */
[----:B---3--:R-:W-:Y:S04]  /*0650*/  @!P1 STS.64 [R44.X4+0x8], R26 ;  /* 0x0000081a2c009388 */ /* 0x008fe80000004a00 */
[----:B----4-:R-:W-:Y:S04]  /*0660*/  STS.128 [R63.X4+0x6e0], R16 ;  /* 0x0006e0103f007388 */ /* 0x010fe80000004c00 */
[----:B-----5:R-:W-:Y:S04]  /*0670*/  STS.128 [R63.X4+0x6f0], R20 ;  /* 0x0006f0143f007388 */ /* 0x020fe80000004c00 */
[----:B------:R-:W-:Y:S06]  /*0680*/  BAR.SYNC.DEFER_BLOCKING 0x0 ;  /* 0x0000000000007b1d */ /* 0x000fec0000010000 */
[----:B------:R-:W-:Y:S04]  /*0690*/  LDS R52, [R7.X8] ;  /* 0x0000000007347984 */ /* 0x000fe80000008800 */
[----:B------:R-:W0:Y:S04]  /*06a0*/  LDS.128 R12, [R60+0x6e0] ;  /* 0x0006e0003c0c7984 */ /* 0x000e280000000c00 */
[----:B------:R-:W1:Y:S04]  /*06b0*/  LDS R46, [R7.X8+0x20] ;  /* 0x00002000072e7984 */ /* 0x000e680000008800 */
[----:B------:R-:W2:Y:S04]  /*06c0*/  LDS R48, [R7.X8+0x40] ;  /* 0x0000400007307984 */ /* 0x000ea80000008800 */
[----:B------:R-:W3:Y:S04]  /*06d0*/  LDS R54, [R7.X8+0x60] ;  /* 0x0000600007367984 */ /* 0x000ee80000008800 */
[----:B------:R-:W4:Y:S04]  /*06e0*/  LDS R50, [R7.X8+0x80] ;  /* 0x0000800007327984 */ /* 0x000f280000008800 */
[----:B------:R-:W5:Y:S04]  /*06f0*/  LDS R44, [R7.X8+0xa0] ;  /* 0x0000a000072c7984 */ /* 0x000f680000008800 */
[----:B------:R-:W5:Y:S04]  /*0700*/  LDS R56, [R7.X8+0xc0] ;  /* 0x0000c00007387984 */ /* 0x000f680000008800 */
[----:B------:R-:W5:Y:S04]  /*0710*/  LDS.128 R16, [R60+0xae0] ;  /* 0x000ae0003c107984 */ /* 0x000f680000000c00 */
[----:B------:R-:W5:Y:S04]  /*0720*/  LDS.128 R20, [R60+0xee0] ;  /* 0x000ee0003c147984 */ /* 0x000f680000000c00 */
[----:B------:R1:W5:Y:S01]  /*0730*/  LDS.128 R24, [R60+0x12e0] ;  /* 0x0012e0003c187984 */ /* 0x0003620000000c00 */
[----:B0-----:R-:W-:-:S03]  /*0740*/  FFMA R40, R12, R52, R40 ;  /* 0x000000340c287223 */ /* 0x001fc60000000028 */
[----:B------:R-:W-:Y:S01]  /*0750*/  LDS R63, [R7.X8+0x19c] ;  /* 0x00019c00073f7984 */ /* 0x000fe20000008800 */
[C---:B-1----:R-:W-:Y:S01]  /*0760*/  FFMA R38, R12.reuse, R46, R38 ;  /* 0x0000002e0c267223 */ /* 0x042fe20000000026 */
[C---:B--2---:R-:W-:Y:S01]  /*0770*/  FFMA R28, R12.reuse, R48, R28 ;  /* 0x000000300c1c7223 */ /* 0x044fe2000000001c */
[C---:B---3--:R-:W-:Y:S01]  /*0780*/  FFMA R30, R12.reuse, R54, R30 ;  /* 0x000000360c1e7223 */ /* 0x048fe2000000001e */
[C---:B----4-:R-:W-:Y:S01]  /*0790*/  FFMA R32, R12.reuse, R50, R32 ;  /* 0x000000320c207223 */ /* 0x050fe20000000020 */
[C---:B-----5:R-:W-:Y:S01]  /*07a0*/  FFMA R34, R12.reuse, R44, R34 ;  /* 0x0000002c0c227223 */ /* 0x060fe20000000022 */
[----:B------:R-:W-:Y:S01]  /*07b0*/  FFMA R12, R12, R56, R42 ;  /* 0x000000380c0c7223 */ /* 0x000fe2000000002a */
[C---:B------:R-:W-:Y:S01]  /*07c0*/  FFMA R64, R16.reuse, R46, R29 ;  /* 0x0000002e10407223 */ /* 0x040fe2000000001d */
[----:B------:R-:W-:Y:S01]  /*07d0*/  FFMA R42, R16, R56, R31 ;  /* 0x00000038102a7223 */ /* 0x000fe2000000001f */
[----:B------:R-:W-:Y:S01]  /*07e0*/  FFMA R65, R52, R16, R11 ;  /* 0x0000001034417223 */ /* 0x000fe2000000000b */
[----:B------:R-:W0:Y:S01]  /*07f0*/  LDS R31, [R7.X8+0x11c] ;  /* 0x00011c00071f7984 */ /* 0x000e220000008800 */
[C---:B------:R-:W-:Y:S01]  /*0800*/  FFMA R68, R20.reuse, R48, R45 ;  /* 0x0000003014447223 */ /* 0x040fe2000000002d */
[C---:B------:R-:W-:Y:S01]  /*0810*/  FFMA R29, R20.reuse, R50, R49 ;  /* 0x00000032141d7223 */ /* 0x040fe20000000031 */
[----:B------:R-:W-:Y:S01]  /*0820*/  FFMA R60, R20, R56, R10 ;  /* 0x00000038143c7223 */ /* 0x000fe2000000000a */
[----:B------:R-:W1:Y:S01]  /*0830*/  LDS R45, [R7.X8+0xdc] ;  /* 0x0000dc00072d7984 */ /* 0x000e620000008800 */
[C---:B------:R-:W-:Y:S01]  /*0840*/  FFMA R33, R16.reuse, R48, R33 ;  /* 0x0000003010217223 */ /* 0x040fe20000000021 */
[----:B------:R-:W-:-:S02]  /*0850*/  FFMA R11, R16, R54, R35 ;  /* 0x00000036100b7223 */ /* 0x000fc40000000023 */
[----:B------:R-:W2:Y:S01]  /*0860*/  LDS R49, [R7.X8+0xfc] ;  /* 0x0000fc0007317984 */ /* 0x000ea20000008800 */
[C---:B------:R-:W-:Y:S01]  /*0870*/  FFMA R37, R16.reuse, R50, R37 ;  /* 0x0000003210257223 */ /* 0x040fe20000000025 */
[----:B------:R-:W-:Y:S02]  /*0880*/  FFMA R58, R16, R44, R39 ;  /* 0x0000002c103a7223 */ /* 0x000fe40000000027 */
[----:B------:R-:W3:Y:S01]  /*0890*/  LDS R10, [R7.X8+0x13c] ;  /* 0x00013c00070a7984 */ /* 0x000ee20000008800 */
[----:B------:R-:W-:Y:S01]  /*08a0*/  FFMA R35, R52, R20, R41 ;  /* 0x0000001434237223 */ /* 0x000fe20000000029 */
[C---:B------:R-:W-:Y:S01]  /*08b0*/  FFMA R43, R20.reuse, R46, R43 ;  /* 0x0000002e142b7223 */ /* 0x040fe2000000002b */
[C---:B------:R-:W-:Y:S01]  /*08c0*/  FFMA R47, R20.reuse, R54, R47 ;  /* 0x00000036142f7223 */ /* 0x040fe2000000002f */
[----:B------:R-:W-:Y:S01]  /*08d0*/  FFMA R16, R20, R44, R51 ;  /* 0x0000002c14107223 */ /* 0x000fe20000000033 */
[----:B------:R-:W-:Y:S01]  /*08e0*/  FFMA R53, R52, R24, R53 ;  /* 0x0000001834357223 */ /* 0x000fe20000000035 */
[----:B------:R-:W4:Y:S01]  /*08f0*/  LDS R20, [R7.X8+0x15c] ;  /* 0x00015c0007147984 */ /* 0x000f220000008800 */
[C---:B------:R-:W-:Y:S01]  /*0900*/  FFMA R39, R24.reuse, R54, R59 ;  /* 0x0000003618277223 */ /* 0x040fe2000000003b */
[C---:B------:R-:W-:Y:S01]  /*0910*/  FFMA R46, R24.reuse, R46, R55 ;  /* 0x0000002e182e7223 */ /* 0x040fe20000000037 */
[C---:B------:R-:W-:Y:S01]  /*0920*/  FFMA R62, R24.reuse, R56, R36 ;  /* 0x00000038183e7223 */ /* 0x040fe20000000024 */
[C---:B------:R-:W-:Y:S01]  /*0930*/  FFMA R48, R24.reuse, R48, R57 ;  /* 0x0000003018307223 */ /* 0x040fe20000000039 */
[C---:B------:R-:W-:Y:S01]  /*0940*/  FFMA R59, R24.reuse, R50, R61 ;  /* 0x00000032183b7223 */ /* 0x040fe2000000003d */
[----:B------:R-:W-:Y:S01]  /*0950*/  FFMA R66, R24, R44, R8 ;  /* 0x0000002c18427223 */ /* 0x000fe20000000008 */
[----:B------:R-:W5:Y:S04]  /*0960*/  LDS R41, [R7.X8+0x17c] ;  /* 0x00017c0007297984 */ /* 0x000f680000008800 */
[----:B------:R-:W5:Y:S01]  /*0970*/  LDS R50, [R7.X8+0x218] ;  /* 0x0002180007327984 */ /* 0x000f620000008800 */
[-C--:B0-----:R-:W-:Y:S01]  /*0980*/  FFMA R8, R31, R13.reuse, R28 ;  /* 0x0000000d1f087223 */ /* 0x081fe2000000001c */
[C---:B-1----:R-:W-:Y:S01]  /*0990*/  FFMA R56, R45.reuse, R13, R40 ;  /* 0x0000000d2d387223 */ /* 0x042fe20000000028 */
[C---:B------:R-:W-:Y:S01]  /*09a0*/  FFMA R40, R45.reuse, R25, R53 ;  /* 0x000000192d287223 */ /* 0x040fe20000000035 */
[----:B------:R-:W-:Y:S01]  /*09b0*/  FFMA R55, R45, R21, R35 ;  /* 0x000000152d377223 */ /* 0x000fe20000000023 */
[----:B------:R-:W0:Y:S01]  /*09c0*/  LDS R53, [R7.X8+0x1d8] ;  /* 0x0001d80007357984 */ /* 0x000e220000008800 */
[C---:B--2---:R-:W-:Y:S01]  /*09d0*/  FFMA R24, R49.reuse, R13, R38 ;  /* 0x0000000d31187223 */ /* 0x044fe20000000026 */
[C---:B------:R-:W-:Y:S01]  /*09e0*/  FFMA R57, R49.reuse, R17, R64 ;  /* 0x0000001131397223 */ /* 0x040fe20000000040 */
[C---:B------:R-:W-:Y:S01]  /*09f0*/  FFMA R51, R49.reuse, R21, R43 ;  /* 0x0000001531337223 */ /* 0x040fe2000000002b */
[----:B------:R-:W1:Y:S01]  /*0a00*/  LDS R38, [R7.X8+0x1b8] ;  /* 0x0001b80007267984 */ /* 0x000e620000008800 */
[CC--:B---3--:R-:W-:Y:S01]  /*0a10*/  FFMA R28, R10.reuse, R25.reuse, R39 ;  /* 0x000000190a1c7223 */ /* 0x0c8fe20000000027 */
[----:B------:R-:W-:Y:S01]  /*0a20*/  FFMA R49, R49, R25, R46 ;  /* 0x0000001931317223 */ /* 0x000fe2000000002e */
[C---:B------:R-:W-:Y:S01]  /*0a30*/  FFMA R36, R10.reuse, R13, R30 ;  /* 0x0000000d0a247223 */ /* 0x040fe2000000001e */
[----:B------:R-:W2:Y:S01]  /*0a40*/  LDS R39, [R7.X8+0x238] ;  /* 0x0002380007277984 */ /* 0x000ea20000008800 */
[C---:B------:R-:W-:Y:S01]  /*0a50*/  FFMA R46, R10.reuse, R17, R11 ;  /* 0x000000110a2e7223 */ /* 0x040fe2000000000b */
[----:B------:R-:W-:Y:S01]  /*0a60*/  FFMA R30, R10, R21, R47 ;  /* 0x000000150a1e7223 */ /* 0x000fe2000000002f */
[C---:B----4-:R-:W-:Y:S01]  /*0a70*/  FFMA R10, R20.reuse, R13, R32 ;  /* 0x0000000d140a7223 */ /* 0x050fe20000000020 */
[----:B------:R-:W3:Y:S01]  /*0a80*/  LDS R35, [R7.X8+0x1f8] ;  /* 0x0001f80007237984 */ /* 0x000ee20000008800 */
[C---:B------:R-:W-:Y:S01]  /*0a90*/  FFMA R54, R31.reuse, R17, R33 ;  /* 0x000000111f367223 */ /* 0x040fe20000000021 */
[C---:B------:R-:W-:Y:S01]  /*0aa0*/  FFMA R44, R31.reuse, R21, R68 ;  /* 0x000000151f2c7223 */ /* 0x040fe20000000044 */
[----:B------:R-:W-:Y:S01]  /*0ab0*/  FFMA R48, R31, R25, R48 ;  /* 0x000000191f307223 */ /* 0x000fe20000000030 */
[C---:B------:R-:W-:Y:S01]  /*0ac0*/  FFMA R32, R20.reuse, R21, R29 ;  /* 0x0000001514207223 */ /* 0x040fe2000000001d */
[----:B------:R-:W4:Y:S04]  /*0ad0*/  LDS R31, [R7.X8+0x258] ;  /* 0x00025800071f7984 */ /* 0x000f280000008800 */
[----:B------:R-:W4:Y:S01]  /*0ae0*/  LDS R29, [R7.X8+0x278] ;  /* 0x00027800071d7984 */ /* 0x000f220000008800 */
[----:B------:R-:W-:Y:S01]  /*0af0*/  FFMA R52, R45, R17, R65 ;  /* 0x000000112d347223 */ /* 0x000fe20000000041 */
[C---:B------:R-:W-:Y:S01]  /*0b00*/  FFMA R59, R20.reuse, R25, R59 ;  /* 0x00000019143b7223 */ /* 0x040fe2000000003b */
[----:B------:R-:W-:Y:S01]  /*0b10*/  FFMA R61, R20, R17, R37 ;  /* 0x00000011143d7223 */ /* 0x000fe20000000025 */
[-C--:B------:R-:W-:Y:S01]  /*0b20*/  FFMA R33, R63, R21.reuse, R60 ;  /* 0x000000153f217223 */ /* 0x080fe2000000003c */
[C---:B-----5:R-:W-:Y:S01]  /*0b30*/  FFMA R43, R41.reuse, R21, R16 ;  /* 0x00000015292b7223 */ /* 0x060fe20000000010 */
[C---:B------:R-:W-:Y:S01]  /*0b40*/  FFMA R20, R41.reuse, R13, R34 ;  /* 0x0000000d29147223 */ /* 0x040fe20000000022 */
[----:B------:R-:W-:Y:S01]  /*0b50*/  FFMA R47, R41, R17, R58 ;  /* 0x00000011292f7223 */ /* 0x000fe2000000003a */
[----:B------:R-:W-:Y:S01]  /*0b60*/  FFMA R16, R63, R13, R12 ;  /* 0x0000000d3f107223 */ /* 0x000fe2000000000c */
[----:B------:R-:W-:Y:S01]  /*0b70*/  FFMA R41, R41, R25, R66 ;  /* 0x0000001929297223 */ /* 0x000fe20000000042 */
[C---:B------:R-:W-:Y:S01]  /*0b80*/  FFMA R45, R63.reuse, R17, R42 ;  /* 0x000000113f2d7223 */ /* 0x040fe2000000002a */
[----:B------:R-:W-:Y:S01]  /*0b90*/  FFMA R37, R63, R25, R62 ;  /* 0x000000193f257223 */ /* 0x000fe2000000003e */
[----:B------:R-:W5:Y:S01]  /*0ba0*/  LDS R12, [R7.X8+0x334] ;  /* 0x00033400070c7984 */ /* 0x000f620000008800 */
[C---:B------:R-:W-:Y:S01]  /*0bb0*/  FFMA R42, R50.reuse, R14, R36 ;  /* 0x0000000e322a7223 */ /* 0x040fe20000000024 */
[----:B------:R-:W-:-:S02]  /*0bc0*/  FFMA R46, R50, R18, R46 ;  /* 0x00000012322e7223 */ /* 0x000fc4000000002e */
[----:B------:R-:W-:Y:S01]  /*0bd0*/  LDS R34, [R7.X8+0x294] ;  /* 0x0002940007227984 */ /* 0x000fe20000008800 */
[C---:B0-----:R-:W-:Y:S01]  /*0be0*/  FFMA R24, R53.reuse, R14, R24 ;  /* 0x0000000e35187223 */ /* 0x041fe20000000018 */
[C---:B------:R-:W-:Y:S01]  /*0bf0*/  FFMA R57, R53.reuse, R18, R57 ;  /* 0x0000001235397223 */ /* 0x040fe20000000039 */
[C---:B------:R-:W-:Y:S01]  /*0c00*/  FFMA R51, R53.reuse, R22, R51 ;  /* 0x0000001635337223 */ /* 0x040fe20000000033 */
[----:B------:R-:W-:Y:S01]  /*0c10*/  FFMA R53, R53, R26, R49 ;  /* 0x0000001a35357223 */ /* 0x000fe20000000031 */
[C---:B-1----:R-:W-:Y:S01]  /*0c20*/  FFMA R60, R38.reuse, R18, R52 ;  /* 0x00000012263c7223 */ /* 0x042fe20000000034 */
[----:B------:R-:W-:Y:S01]  /*0c30*/  FFMA R11, R38, R14, R56 ;  /* 0x0000000e260b7223 */ /* 0x000fe20000000038 */
[----:B------:R-:W0:Y:S01]  /*0c40*/  LDS R49, [R7.X8+0x2b4] ;  /* 0x0002b40007317984 */ /* 0x000e220000008800 */
[C---:B--2---:R-:W-:Y:S01]  /*0c50*/  FFMA R52, R39.reuse, R26, R59 ;  /* 0x0000001a27347223 */ /* 0x044fe2000000003b */
[C---:B------:R-:W-:Y:S01]  /*0c60*/  FFMA R10, R39.reuse, R14, R10 ;  /* 0x0000000e270a7223 */ /* 0x040fe2000000000a */
[C---:B------:R-:W-:Y:S01]  /*0c70*/  FFMA R61, R39.reuse, R18, R61 ;  /* 0x00000012273d7223 */ /* 0x040fe2000000003d */
[----:B------:R-:W-:Y:S01]  /*0c80*/  FFMA R32, R39, R22, R32 ;  /* 0x0000001627207223 */ /* 0x000fe20000000020 */
[C---:B---3--:R-:W-:Y:S01]  /*0c90*/  FFMA R8, R35.reuse, R14, R8 ;  /* 0x0000000e23087223 */ /* 0x048fe20000000008 */
[C---:B------:R-:W-:Y:S01]  /*0ca0*/  FFMA R54, R35.reuse, R18, R54 ;  /* 0x0000001223367223 */ /* 0x040fe20000000036 */
[C---:B------:R-:W-:Y:S01]  /*0cb0*/  FFMA R44, R35.reuse, R22, R44 ;  /* 0x00000016232c7223 */ /* 0x040fe2000000002c */
[-C--:B------:R-:W-:Y:S01]  /*0cc0*/  FFMA R48, R35, R26.reuse, R48 ;  /* 0x0000001a23307223 */ /* 0x080fe20000000030 */
[----:B------:R-:W-:Y:S01]  /*0cd0*/  SHF.L.U32 R59, R6, 0x5, RZ ;  /* 0x00000005063b7819 */ /* 0x000fe200000006ff */
[----:B------:R-:W1:Y:S01]  /*0ce0*/  LDS R35, [R7.X8+0x2d4] ;  /* 0x0002d40007237984 */ /* 0x000e620000008800 */
[C---:B------:R-:W-:Y:S01]  /*0cf0*/  FFMA R25, R38.reuse, R26, R40 ;  /* 0x0000001a26197223 */ /* 0x040fe20000000028 */
[----:B------:R-:W-:-:S02]  /*0d00*/  FFMA R55, R38, R22, R55 ;  /* 0x0000001626377223 */ /* 0x000fc40000000037 */
[----:B------:R-:W2:Y:S01]  /*0d10*/  LDS R21, [R7.X8+0x2f4] ;  /* 0x0002f40007157984 */ /* 0x000ea20000008800 */
[C---:B------:R-:W-:Y:S01]  /*0d20*/  FFMA R58, R50.reuse, R22, R30 ;  /* 0x00000016323a7223 */ /* 0x040fe2000000001e */
[C---:B----4-:R-:W-:Y:S02]  /*0d30*/  FFMA R17, R31.reuse, R14, R20 ;  /* 0x0000000e1f117223 */ /* 0x050fe40000000014 */
[----:B------:R-:W3:Y:S01]  /*0d40*/  LDS R39, [R7.X8+0x314] ;  /* 0x0003140007277984 */ /* 0x000ee20000008800 */
[----:B------:R-:W-:Y:S01]  /*0d50*/  FFMA R40, R31, R22, R43 ;  /* 0x000000161f287223 */ /* 0x000fe2000000002b */
[----:B------:R-:W-:Y:S02]  /*0d60*/  FFMA R13, R29, R14, R16 ;  /* 0x0000000e1d0d7223 */ /* 0x000fe40000000010 */
[----:B------:R-:W4:Y:S01]  /*0d70*/  LDS R56, [R7.X8+0x354] ;  /* 0x0003540007387984 */ /* 0x000f220000008800 */
[----:B------:R-:W-:Y:S01]  /*0d80*/  FFMA R50, R50, R26, R28 ;  /* 0x0000001a32327223 */ /* 0x000fe2000000001c */
[C---:B------:R-:W-:Y:S01]  /*0d90*/  FFMA R38, R31.reuse, R18, R47 ;  /* 0x000000121f267223 */ /* 0x040fe2000000002f */
[----:B------:R-:W-:Y:S01]  /*0da0*/  FFMA R20, R31, R26, R41 ;  /* 0x0000001a1f147223 */ /* 0x000fe20000000029 */
[C---:B------:R-:W-:Y:S01]  /*0db0*/  FFMA R36, R29.reuse, R18, R45 ;  /* 0x000000121d247223 */ /* 0x040fe2000000002d */
[C---:B------:R-:W-:Y:S01]  /*0dc0*/  FFMA R22, R29.reuse, R22, R33 ;  /* 0x000000161d167223 */ /* 0x040fe20000000021 */
[----:B------:R-:W-:Y:S01]  /*0dd0*/  FFMA R16, R29, R26, R37 ;  /* 0x0000001a1d107223 */ /* 0x000fe20000000025 */
[----:B------:R-:W-:Y:S04]  /*0de0*/  LDS R47, [R7.X8+0x370] ;  /* 0x00037000072f7984 */ /* 0x000fe80000008800 */
[----:B------:R-:W4:Y:S04]  /*0df0*/  LDS.128 R28, [R59+0x6f0] ;  /* 0x0006f0003b1c7984 */ /* 0x000f280000000c00 */
[----:B------:R-:W4:Y:S01]  /*0e00*/  LDS R33, [R7.X8+0x430] ;  /* 0x0004300007217984 */ /* 0x000f220000008800 */
[----:B-----5:R-:W-:Y:S01]  /*0e10*/  FFMA R26, R12, R27, R20 ;  /* 0x0000001b0c1a7223 */ /* 0x020fe20000000014 */
[C---:B0-----:R-:W-:Y:S01]  /*0e20*/  FFMA R24, R49.reuse, R15, R24 ;  /* 0x0000000f31187223 */ /* 0x041fe20000000018 */
        /* <DEDUP_REMOVED lines=8> */
[----:B------:R-:W-:Y:S01]  /*0eb0*/  FFMA R40, R12, R23, R40 ;  /* 0x000000170c287223 */ /* 0x000fe20000000028 */
[----:B------:R-:W-:Y:S01]  /*0ec0*/  FFMA R34, R34, R27, R25 ;  /* 0x0000001b22227223 */ /* 0x000fe20000000019 */
[C---:B-1----:R-:W-:Y:S01]  /*0ed0*/  FFMA R8, R35.reuse, R15, R8 ;  /* 0x0000000f23087223 */ /* 0x042fe20000000008 */
[----:B------:R-:W-:Y:S01]  /*0ee0*/  LDS R41, [R7.X8+0x390] ;  /* 0x0003900007297984 */ /* 0x000fe20000008800 */
[----:B------:R-:W-:Y:S01]  /*0ef0*/  FFMA R54, R35, R19, R54 ;  /* 0x0000001323367223 */ /* 0x000fe20000000036 */
[----:B--2---:R-:W-:-:S02]  /*0f00*/  FFMA R42, R21, R15, R42 ;  /* 0x0000000f152a7223 */ /* 0x004fc4000000002a */
[----:B------:R-:W-:Y:S01]  /*0f10*/  LDS R43, [R7.X8+0x3b0] ;  /* 0x0003b000072b7984 */ /* 0x000fe20000008800 */
[----:B------:R-:W-:Y:S01]  /*0f20*/  FFMA R46, R21, R19, R46 ;  /* 0x00000013152e7223 */ /* 0x000fe2000000002e */
[C---:B---3--:R-:W-:Y:S02]  /*0f30*/  FFMA R10, R39.reuse, R15, R10 ;  /* 0x0000000f270a7223 */ /* 0x048fe4000000000a */
[----:B------:R-:W-:Y:S01]  /*0f40*/  LDS R45, [R7.X8+0x3d0] ;  /* 0x0003d000072d7984 */ /* 0x000fe20000008800 */
[C---:B------:R-:W-:Y:S01]  /*0f50*/  FFMA R61, R39.reuse, R19, R61 ;  /* 0x00000013273d7223 */ /* 0x040fe2000000003d */
[C---:B----4-:R-:W-:Y:S01]  /*0f60*/  FFMA R20, R56.reuse, R15, R13 ;  /* 0x0000000f38147223 */ /* 0x050fe2000000000d */
[C---:B------:R-:W-:Y:S01]  /*0f70*/  FFMA R36, R56.reuse, R19, R36 ;  /* 0x0000001338247223 */ /* 0x040fe20000000024 */
[----:B------:R-:W0:Y:S01]  /*0f80*/  LDS.128 R12, [R59+0xaf0] ;  /* 0x000af0003b0c7984 */ /* 0x000e220000000c00 */
[CC--:B------:R-:W-:Y:S01]  /*0f90*/  FFMA R53, R56.reuse, R23.reuse, R22 ;  /* 0x0000001738357223 */ /* 0x0c0fe20000000016 */
[C---:B------:R-:W-:Y:S01]  /*0fa0*/  FFMA R32, R39.reuse, R23, R32 ;  /* 0x0000001727207223 */ /* 0x040fe20000000020 */
[-C--:B------:R-:W-:Y:S01]  /*0fb0*/  FFMA R56, R56, R27.reuse, R16 ;  /* 0x0000001b38387223 */ /* 0x080fe20000000010 */
[----:B------:R-:W1:Y:S01]  /*0fc0*/  LDS R37, [R7.X8+0x3f0] ;  /* 0x0003f00007257984 */ /* 0x000e620000008800 */
[----:B------:R-:W-:-:S03]  /*0fd0*/  FFMA R39, R39, R27, R52 ;  /* 0x0000001b27277223 */ /* 0x000fc60000000034 */
[----:B------:R-:W2:Y:S01]  /*0fe0*/  LDS R25, [R7.X8+0x410] ;  /* 0x0004100007197984 */ /* 0x000ea20000008800 */
[C---:B------:R-:W-:Y:S01]  /*0ff0*/  FFMA R52, R28.reuse, R47, R11 ;  /* 0x0000002f1c347223 */ /* 0x040fe2000000000b */
[-C--:B------:R-:W-:Y:S02]  /*1000*/  FFMA R44, R35, R23.reuse, R44 ;  /* 0x00000017232c7223 */ /* 0x080fe4000000002c */
[----:B------:R-:W3:Y:S01]  /*1010*/  LDS.128 R16, [R59+0xef0] ;  /* 0x000ef0003b107984 */ /* 0x000ee20000000c00 */
[C---:B------:R-:W-:Y:S01]  /*1020*/  FFMA R58, R21.reuse, R23, R58 ;  /* 0x00000017153a7223 */ /* 0x040fe2000000003a */
[----:B------:R-:W-:Y:S01]  /*1030*/  FFMA R50, R21, R27, R50 ;  /* 0x0000001b15327223 */ /* 0x000fe20000000032 */
[----:B------:R-:W-:Y:S01]  /*1040*/  FFMA R11, R28, R33, R20 ;  /* 0x000000211c0b7223 */ /* 0x000fe20000000014 */
[----:B------:R-:W-:Y:S04]  /*1050*/  LDS R66, [R7.X8+0x4cc] ;  /* 0x0004cc0007427984 */ /* 0x000fe80000008800 */
[----:B------:R-:W4:Y:S01]  /*1060*/  LDS.128 R20, [R59+0x12f0] ;  /* 0x0012f0003b147984 */ /* 0x000f220000000c00 */
[----:B------:R-:W-:-:S03]  /*1070*/  FFMA R48, R35, R27, R48 ;  /* 0x0000001b23307223 */ /* 0x000fc60000000030 */
[----:B------:R-:W5:Y:S01]  /*1080*/  LDS R27, [R7.X8+0x46c] ;  /* 0x00046c00071b7984 */ /* 0x000f620000008800 */
[----:B0-----:R-:W-:Y:S01]  /*1090*/  FFMA R64, R47, R12, R60 ;  /* 0x0000000c2f407223 */ /* 0x001fe2000000003c */
[C---:B------:R-:W-:Y:S01]  /*10a0*/  FFMA R60, R12.reuse, R41, R57 ;  /* 0x000000290c3c7223 */ /* 0x040fe20000000039 */
[C---:B------:R-:W-:Y:S01]  /*10b0*/  FFMA R54, R12.reuse, R43, R54 ;  /* 0x0000002b0c367223 */ /* 0x040fe20000000036 */
[C---:B------:R-:W-:Y:S01]  /*10c0*/  FFMA R46, R12.reuse, R45, R46 ;  /* 0x0000002d0c2e7223 */ /* 0x040fe2000000002e */
[C---:B-1----:R-:W-:Y:S01]  /*10d0*/  FFMA R61, R12.reuse, R37, R61 ;  /* 0x000000250c3d7223 */ /* 0x042fe2000000003d */
[C---:B------:R-:W-:Y:S01]  /*10e0*/  FFMA R36, R12.reuse, R33, R36 ;  /* 0x000000210c247223 */ /* 0x040fe20000000024 */
[----:B--2---:R-:W-:Y:S01]  /*10f0*/  FFMA R38, R12, R25, R38 ;  /* 0x000000190c267223 */ /* 0x004fe20000000026 */
[C---:B---3--:R-:W-:Y:S01]  /*1100*/  FFMA R12, R16.reuse, R43, R44 ;  /* 0x0000002b100c7223 */ /* 0x048fe2000000002c */
[----:B------:R-:W-:Y:S02]  /*1110*/  FFMA R44, R16, R45, R58 ;  /* 0x0000002d102c7223 */ /* 0x000fe4000000003a */
[----:B------:R-:W0:Y:S01]  /*1120*/  LDS R58, [R7.X8+0x44c] ;  /* 0x00044c00073a7984 */ /* 0x000e220000008800 */
[----:B----4-:R-:W-:-:S03]  /*1130*/  FFMA R63, R20, R41, R49 ;  /* 0x00000029143f7223 */ /* 0x010fc60000000031 */
[----:B------:R-:W1:Y:S01]  /*1140*/  LDS R49, [R7.X8+0x48c] ;  /* 0x00048c0007317984 */ /* 0x000e620000008800 */
[C---:B------:R-:W-:Y:S01]  /*1150*/  FFMA R59, R16.reuse, R37, R32 ;  /* 0x00000025103b7223 */ /* 0x040fe20000000020 */
[----:B------:R-:W-:Y:S01]  /*1160*/  FFMA R32, R16, R33, R53 ;  /* 0x0000002110207223 */ /* 0x000fe20000000035 */
[-C--:B------:R-:W-:Y:S01]  /*1170*/  FFMA R8, R28, R43.reuse, R8 ;  /* 0x0000002b1c087223 */ /* 0x080fe20000000008 */
[C---:B------:R-:W-:Y:S01]  /*1180*/  FFMA R55, R47.reuse, R16, R55 ;  /* 0x000000102f377223 */ /* 0x040fe20000000037 */
[----:B------:R-:W-:Y:S01]  /*1190*/  FFMA R53, R47, R20, R34 ;  /* 0x000000142f357223 */ /* 0x000fe20000000022 */
[----:B------:R-:W-:Y:S01]  /*11a0*/  FFMA R57, R20, R43, R48 ;  /* 0x0000002b14397223 */ /* 0x000fe20000000030 */
[-C--:B------:R-:W-:Y:S01]  /*11b0*/  FFMA R24, R28, R41.reuse, R24 ;  /* 0x000000291c187223 */ /* 0x080fe20000000018 */
[----:B------:R-:W-:Y:S01]  /*11c0*/  FFMA R51, R16, R41, R51 ;  /* 0x0000002910337223 */ /* 0x000fe20000000033 */
[----:B------:R-:W2:Y:S01]  /*11d0*/  LDS R43, [R7.X8+0x4ac] ;  /* 0x0004ac00072b7984 */ /* 0x000ea20000008800 */
[C---:B------:R-:W-:Y:S01]  /*11e0*/  FFMA R42, R28.reuse, R45, R42 ;  /* 0x0000002d1c2a7223 */ /* 0x040fe2000000002a */
[C---:B------:R-:W-:Y:S01]  /*11f0*/  FFMA R10, R28.reuse, R37, R10 ;  /* 0x000000251c0a7223 */ /* 0x040fe2000000000a */
[----:B------:R-:W-:Y:S01]  /*1200*/  FFMA R35, R28, R25, R62 ;  /* 0x000000191c237223 */ /* 0x000fe2000000003e */
[----:B------:R-:W3:Y:S01]  /*1210*/  LDS R48, [R7.X8+0x4ec] ;  /* 0x0004ec0007307984 */ /* 0x000ee20000008800 */
[----:B------:R-:W-:Y:S01]  /*1220*/  FFMA R34, R20, R33, R56 ;  /* 0x0000002114227223 */ /* 0x000fe20000000038 */
[----:B------:R-:W-:Y:S01]  /*1230*/  FFMA R40, R16, R25, R40 ;  /* 0x0000001910287223 */ /* 0x000fe20000000028 */
[C---:B------:R-:W-:Y:S01]  /*1240*/  FFMA R16, R20.reuse, R45, R50 ;  /* 0x0000002d14107223 */ /* 0x040fe20000000032 */
[----:B------:R-:W4:Y:S01]  /*1250*/  LDS R28, [R7.X8+0x50c] ;  /* 0x00050c00071c7984 */ /* 0x000f220000008800 */
[C---:B------:R-:W-:Y:S01]  /*1260*/  FFMA R68, R20.reuse, R37, R39 ;  /* 0x0000002514447223 */ /* 0x040fe20000000027 */
[----:B------:R-:W-:Y:S01]  /*1270*/  FFMA R62, R20, R25, R26 ;  /* 0x00000019143e7223 */ /* 0x000fe2000000001a */
[C---:B-----5:R-:W-:Y:S01]  /*1280*/  FFMA R24, R27.reuse, R29, R24 ;  /* 0x0000001d1b187223 */ /* 0x060fe20000000018 */
[C---:B------:R-:W-:Y:S01]  /*1290*/  FFMA R60, R27.reuse, R13, R60 ;  /* 0x0000000d1b3c7223 */ /* 0x040fe2000000003c */
[C---:B------:R-:W-:Y:S01]  /*12a0*/  FFMA R56, R27.reuse, R21, R63 ;  /* 0x000000151b387223 */ /* 0x040fe2000000003f */
[----:B------:R-:W5:Y:S04]  /*12b0*/  LDS R20, [R7.X8+0x548] ;  /* 0x0005480007147984 */ /* 0x000f680000008800 */
[----:B------:R-:W-:Y:S04]  /*12c0*/  LDS R26, [R7.X8+0x528] ;  /* 0x00052800071a7984 */ /* 0x000fe80000008800 */
[----:B------:R-:W-:Y:S01]  /*12d0*/  LDS R37, [R7.X8+0x5c8] ;  /* 0x0005c80007257984 */ /* 0x000fe20000008800 */
[C---:B0-----:R-:W-:Y:S01]  /*12e0*/  FFMA R47, R58.reuse, R29, R52 ;  /* 0x0000001d3a2f7223 */ /* 0x041fe20000000034 */
[C---:B------:R-:W-:Y:S01]  /*12f0*/  FFMA R33, R58.reuse, R13, R64 ;  /* 0x0000000d3a217223 */ /* 0x040fe20000000040 */
[C---:B------:R-:W-:Y:S01]  /*1300*/  FFMA R41, R58.reuse, R17, R55 ;  /* 0x000000113a297223 */ /* 0x040fe20000000037 */
[----:B------:R-:W-:Y:S01]  /*1310*/  FFMA R53, R58, R21, R53 ;  /* 0x000000153a357223 */ /* 0x000fe20000000035 */
[----:B------:R-:W-:Y:S01]  /*1320*/  FFMA R58, R27, R17, R51 ;  /* 0x000000111b3a7223 */ /* 0x000fe20000000033 */
[----:B-1----:R-:W-:-:S02]  /*1330*/  FFMA R27, R49, R29, R8 ;  /* 0x0000001d311b7223 */ /* 0x002fc40000000008 */
[----:B------:R-:W0:Y:S01]  /*1340*/  LDS R8, [R7.X8+0x568] ;  /* 0x0005680007087984 */ /* 0x000e220000008800 */
[C---:B------:R-:W-:Y:S01]  /*1350*/  FFMA R54, R49.reuse, R13, R54 ;  /* 0x0000000d31367223 */ /* 0x040fe20000000036 */
[C---:B------:R-:W-:Y:S01]  /*1360*/  FFMA R52, R49.reuse, R17, R12 ;  /* 0x0000001131347223 */ /* 0x040fe2000000000c */
[----:B------:R-:W-:Y:S01]  /*1370*/  FFMA R50, R49, R21, R57 ;  /* 0x0000001531327223 */ /* 0x000fe20000000039 */
[-C--:B------:R-:W-:Y:S01]  /*1380*/  FFMA R12, R66, R29.reuse, R10 ;  /* 0x0000001d420c7223 */ /* 0x080fe2000000000a */
[----:B------:R-:W-:Y:S01]  /*1390*/  LDS R57, [R7.X8+0x5a8] ;  /* 0x0005a80007397984 */ /* 0x000fe20000008800 */
[C---:B--2---:R-:W-:Y:S01]  /*13a0*/  FFMA R25, R43.reuse, R29, R42 ;  /* 0x0000001d2b197223 */ /* 0x044fe2000000002a */
[C---:B------:R-:W-:Y:S02]  /*13b0*/  FFMA R42, R43.reuse, R21, R16 ;  /* 0x000000152b2a7223 */ /* 0x040fe40000000010 */
[----:B------:R-:W1:Y:S01]  /*13c0*/  LDS R16, [R7.X8+0x588] ;  /* 0x0005880007107984 */ /* 0x000e620000008800 */
[C---:B---3--:R-:W-:Y:S01]  /*13d0*/  FFMA R49, R48.reuse, R17, R40 ;  /* 0x0000001130317223 */ /* 0x048fe20000000028 */
[C---:B------:R-:W-:Y:S01]  /*13e0*/  FFMA R46, R43.reuse, R13, R46 ;  /* 0x0000000d2b2e7223 */ /* 0x040fe2000000002e */
[----:B------:R-:W-:Y:S01]  /*13f0*/  FFMA R44, R43, R17, R44 ;  /* 0x000000112b2c7223 */ /* 0x000fe2000000002c */
[-C--:B------:R-:W-:Y:S01]  /*1400*/  FFMA R10, R48, R29.reuse, R35 ;  /* 0x0000001d300a7223 */ /* 0x080fe20000000023 */
[----:B----4-:R-:W-:Y:S01]  /*1410*/  FFMA R40, R28, R29, R11 ;  /* 0x0000001d1c287223 */ /* 0x010fe2000000000b */
[-C--:B------:R-:W-:Y:S01]  /*1420*/  FFMA R51, R48, R13.reuse, R38 ;  /* 0x0000000d30337223 */ /* 0x080fe20000000026 */
[----:B------:R-:W2:Y:S01]  /*1430*/  LDS R11, [R7.X8+0x5e8] ;  /* 0x0005e800070b7984 */ /* 0x000ea20000008800 */
[C---:B------:R-:W-:Y:S01]  /*1440*/  FFMA R39, R28.reuse, R13, R36 ;  /* 0x0000000d1c277223 */ /* 0x040fe20000000024 */
[C---:B------:R-:W-:Y:S01]  /*1450*/  FFMA R43, R28.reuse, R17, R32 ;  /* 0x000000111c2b7223 */ /* 0x040fe20000000020 */
[-C--:B------:R-:W-:Y:S01]  /*1460*/  FFMA R45, R28, R21.reuse, R34 ;  /* 0x000000151c2d7223 */ /* 0x080fe20000000022 */
[----:B------:R-:W3:Y:S01]  /*1470*/  LDS R38, [R7.X8+0x604] ;  /* 0x0006040007267984 */ /* 0x000ee20000008800 */
[C---:B-----5:R-:W-:Y:S01]  /*1480*/  FFMA R29, R20.reuse, R30, R24 ;  /* 0x0000001e141d7223 */ /* 0x060fe20000000018 */
[C---:B------:R-:W-:Y:S01]  /*1490*/  FFMA R60, R20.reuse, R14, R60 ;  /* 0x0000000e143c7223 */ /* 0x040fe2000000003c */
[C---:B------:R-:W-:Y:S01]  /*14a0*/  FFMA R58, R20.reuse, R18, R58 ;  /* 0x00000012143a7223 */ /* 0x040fe2000000003a */
[----:B------:R-:W-:Y:S01]  /*14b0*/  FFMA R56, R20, R22, R56 ;  /* 0x0000001614387223 */ /* 0x000fe20000000038 */
[----:B------:R-:W4:Y:S01]  /*14c0*/  LDS R28, [R7.X8+0x624] ;  /* 0x00062400071c7984 */ /* 0x000f220000008800 */
[----:B------:R-:W-:-:S03]  /*14d0*/  FFMA R35, R48, R21, R62 ;  /* 0x0000001530237223 */ /* 0x000fc6000000003e */
[----:B------:R-:W5:Y:S04]  /*14e0*/  LDS R20, [R7.X8+0x684] ;  /* 0x0006840007147984 */ /* 0x000f680000008800 */
[----:B------:R-:W3:Y:S04]  /*14f0*/  LDS R32, [R7.X8+0x664] ;  /* 0x0006640007207984 */ /* 0x000ee80000008800 */
[----:B------:R-:W-:Y:S01]  /*1500*/  LDS R48, [R7.X8+0x644] ;  /* 0x0006440007307984 */ /* 0x000fe20000008800 */
[C---:B0-----:R-:W-:Y:S01]  /*1510*/  FFMA R27, R8.reuse, R30, R27 ;  /* 0x0000001e081b7223 */ /* 0x041fe2000000001b */
[C---:B------:R-:W-:Y:S01]  /*1520*/  FFMA R54, R8.reuse, R14, R54 ;  /* 0x0000000e08367223 */ /* 0x040fe20000000036 */
[C---:B------:R-:W-:Y:S01]  /*1530*/  FFMA R52, R8.reuse, R18, R52 ;  /* 0x0000001208347223 */ /* 0x040fe20000000034 */
[----:B------:R-:W-:Y:S01]  /*1540*/  FFMA R50, R8, R22, R50 ;  /* 0x0000001608327223 */ /* 0x000fe20000000032 */
[----:B------:R-:W-:Y:S04]  /*1550*/  LDS R36, [R7.X8+0x6c4] ;  /* 0x0006c40007247984 */ /* 0x000fe80000008800 */
[----:B------:R-:W0:Y:S01]  /*1560*/  LDS R8, [R7.X8+0x6a4] ;  /* 0x0006a40007087984 */ /* 0x000e220000008800 */
[----:B------:R-:W-:Y:S01]  /*1570*/  IADD3 R0, R0, 0x1, RZ ;  /* 0x0000000100007810 */ /* 0x000fe20007ffe0ff */
[----:B------:R-:W-:-:S03]  /*1580*/  FFMA R61, R66, R13, R61 ;  /* 0x0000000d423d7223 */ /* 0x000fc6000000003d */
[----:B------:R-:W-:Y:S01]  /*1590*/  ISETP.GE.U32.AND P1, PT, R0, 0x20, PT ;  /* 0x000000200000780c */ /* 0x000fe20003f26070 */
[C---:B------:R-:W-:Y:S01]  /*15a0*/  FFMA R59, R66.reuse, R17, R59 ;  /* 0x00000011423b7223 */ /* 0x040fe2000000003b */
[----:B------:R-:W-:Y:S01]  /*15b0*/  FFMA R55, R66, R21, R68 ;  /* 0x0000001542377223 */ /* 0x000fe20000000044 */
[C---:B------:R-:W-:Y:S01]  /*15c0*/  FFMA R47, R26.reuse, R30, R47 ;  /* 0x0000001e1a2f7223 */ /* 0x040fe2000000002f */
[C---:B------:R-:W-:Y:S01]  /*15d0*/  FFMA R33, R26.reuse, R14, R33 ;  /* 0x0000000e1a217223 */ /* 0x040fe20000000021 */
[C---:B------:R-:W-:Y:S01]  /*15e0*/  FFMA R41, R26.reuse, R18, R41 ;  /* 0x000000121a297223 */ /* 0x040fe20000000029 */
[----:B------:R-:W-:Y:S01]  /*15f0*/  FFMA R53, R26, R22, R53 ;  /* 0x000000161a357223 */ /* 0x000fe20000000035 */
[C---:B-1----:R-:W-:Y:S01]  /*1600*/  FFMA R25, R16.reuse, R30, R25 ;  /* 0x0000001e10197223 */ /* 0x042fe20000000019 */
[C---:B------:R-:W-:Y:S01]  /*1610*/  FFMA R46, R16.reuse, R14, R46 ;  /* 0x0000000e102e7223 */ /* 0x040fe2000000002e */
        /* <DEDUP_REMOVED lines=18> */
[----:B----4-:R-:W-:Y:S01]  /*1740*/  FFMA R38, R28, R31, R29 ;  /* 0x0000001f1c267223 */ /* 0x010fe2000000001d */
[-C--:B-----5:R-:W-:Y:S01]  /*1750*/  FFMA R37, R20, R15.reuse, R34 ;  /* 0x0000000f14257223 */ /* 0x0a0fe20000000022 */
[C---:B------:R-:W-:Y:S01]  /*1760*/  FFMA R29, R28.reuse, R15, R60 ;  /* 0x0000000f1c1d7223 */ /* 0x040fe2000000003c */
[C---:B------:R-:W-:Y:S01]  /*1770*/  FFMA R43, R28.reuse, R19, R58 ;  /* 0x000000131c2b7223 */ /* 0x040fe2000000003a */
[----:B------:R-:W-:Y:S01]  /*1780*/  FFMA R55, R28, R23, R56 ;  /* 0x000000171c377223 */ /* 0x000fe20000000038 */
[C---:B------:R-:W-:Y:S01]  /*1790*/  FFMA R30, R32.reuse, R31, R25 ;  /* 0x0000001f201e7223 */ /* 0x040fe20000000019 */
[C---:B------:R-:W-:Y:S01]  /*17a0*/  FFMA R35, R32.reuse, R15, R46 ;  /* 0x0000000f20237223 */ /* 0x040fe2000000002e */
[C---:B------:R-:W-:Y:S01]  /*17b0*/  FFMA R47, R32.reuse, R19, R44 ;  /* 0x00000013202f7223 */ /* 0x040fe2000000002c */
[----:B------:R-:W-:Y:S01]  /*17c0*/  FFMA R59, R32, R23, R42 ;  /* 0x00000017203b7223 */ /* 0x000fe2000000002a */
[C---:B0-----:R-:W-:Y:S01]  /*17d0*/  FFMA R34, R8.reuse, R31, R17 ;  /* 0x0000001f08227223 */ /* 0x041fe20000000011 */
[C---:B------:R-:W-:Y:S01]  /*17e0*/  FFMA R39, R8.reuse, R15, R16 ;  /* 0x0000000f08277223 */ /* 0x040fe20000000010 */
[----:B------:R-:W-:Y:S01]  /*17f0*/  FFMA R51, R8, R19, R12 ;  /* 0x0000001308337223 */ /* 0x000fe2000000000c */
[-C--:B------:R-:W-:Y:S01]  /*1800*/  FFMA R28, R48, R31.reuse, R27 ;  /* 0x0000001f301c7223 */ /* 0x080fe2000000001b */
[----:B------:R-:W-:Y:S01]  /*1810*/  FFMA R32, R20, R31, R21 ;  /* 0x0000001f14207223 */ /* 0x000fe20000000015 */
[----:B------:R-:W-:Y:S01]  /*1820*/  FFMA R8, R8, R23, R10 ;  /* 0x0000001708087223 */ /* 0x000fe2000000000a */
[C---:B------:R-:W-:Y:S01]  /*1830*/  FFMA R42, R36.reuse, R31, R13 ;  /* 0x0000001f242a7223 */ /* 0x040fe2000000000d */
[C---:B------:R-:W-:Y:S01]  /*1840*/  FFMA R31, R36.reuse, R15, R14 ;  /* 0x0000000f241f7223 */ /* 0x040fe2000000000e */
[----:B------:R-:W-:Y:S01]  /*1850*/  FFMA R10, R36, R19, R18 ;  /* 0x00000013240a7223 */ /* 0x000fe20000000012 */
[C---:B------:R-:W-:Y:S01]  /*1860*/  FFMA R33, R48.reuse, R15, R54 ;  /* 0x0000000f30217223 */ /* 0x040fe20000000036 */
[C---:B------:R-:W-:Y:S01]  /*1870*/  FFMA R45, R48.reuse, R19, R52 ;  /* 0x00000013302d7223 */ /* 0x040fe20000000034 */
[----:B------:R-:W-:Y:S01]  /*1880*/  FFMA R57, R48, R23, R50 ;  /* 0x0000001730397223 */ /* 0x000fe20000000032 */
[C---:B------:R-:W-:Y:S01]  /*1890*/  FFMA R49, R20.reuse, R19, R26 ;  /* 0x0000001314317223 */ /* 0x040fe2000000001a */
[-C--:B------:R-:W-:Y:S01]  /*18a0*/  FFMA R61, R20, R23.reuse, R24 ;  /* 0x00000017143d7223 */ /* 0x080fe20000000018 */
[----:B------:R-:W-:Y:S01]  /*18b0*/  FFMA R36, R36, R23, R22 ;  /* 0x0000001724247223 */ /* 0x000fe20000000016 */
[----:B------:R-:W-:Y:S01]  /*18c0*/  @P1 CALL.REL.NOINC `(.L_x_76) ;  /* 0x0000001000001944 */ /* 0x000fe20003c00000 */
[----:B------:R-:W-:Y:S05]  /*18d0*/  BRA `(.L_x_77) ;  /* 0xffffe9e000007947 */ /* 0x000fea000383ffff */
.L_x_76:
[----:B------:R-:W-:Y:S01]  /*18e0*/  LEA R2, R9, R6, 0x7 ;  /* 0x0000000609027211 */ /* 0x000fe200078e38ff */
[----:B------:R-:W-:Y:S01]  /*18f0*/  ULDC.64 UR4, c[0x0][0x118] ;  /* 0x0000460000047ab9 */ /* 0x000fe20000000a00 */
[----:B------:R-:W-:-:S05]  /*1900*/  MOV R15, 0x4 ;  /* 0x00000004000f7802 */ /* 0x000fca0000000f00 */
[----:B------:R-:W-:-:S05]  /*1910*/  IMAD.WIDE R2, R2, R15, c[0x0][0x178] ;  /* 0x00005e0002027625 */ /* 0x000fca00078e020f */
[----:B------:R-:W2:Y:S04]  /*1920*/  LDG.E.CONSTANT R13, [R2.64] ;  /* 0x00000004020d7981 */ /* 0x000ea8000c1e9900 */
[----:B------:R0:W3:Y:S04]  /*1930*/  LDG.E.CONSTANT R14, [R2.64+0x80] ;  /* 0x00008004020e7981 */ /* 0x0000e8000c1e9900 */
[----:B------:R0:W4:Y:S04]  /*1940*/  LDG.E.CONSTANT R12, [R2.64+0x100] ;  /* 0x00010004020c7981 */ /* 0x000128000c1e9900 */
[----:B------:R0:W5:Y:S01]  /*1950*/  LDG.E.CONSTANT R0, [R2.64+0x180] ;  /* 0x0001800402007981 */ /* 0x000162000c1e9900 */
[----:B------:R-:W-:-:S03]  /*1960*/  IMAD R6, R6, 0x310, R7 ;  /* 0x0000031006067824 */ /* 0x000fc600078e0207 */
[----:B------:R-:W1:Y:S01]  /*1970*/  S2R R5, SR_CTAID.Y ;  /* 0x0000000000057919 */ /* 0x000e620000002600 */
[----:B------:R-:W-:-:S04]  /*1980*/  IMAD R6, R9, 0x18800, R6 ;  /* 0x0001880009067824 */ /* 0x000fc800078e0206 */
[----:B-1----:R-:W-:-:S04]  /*1990*/  IMAD R4, R5, 0x1c, R6 ;  /* 0x0000001c05047824 */ /* 0x002fc800078e0206 */
[----:B------:R-:W-:Y:S01]  /*19a0*/  IMAD.WIDE R4, R4, R15, c[0x0][0x160] ;  /* 0x0000580004047625 */ /* 0x000fe200078e020f */
[--C-:B--2---:R-:W-:Y:S01]  /*19b0*/  FADD R7, R40, R13.reuse ;  /* 0x0000000d28077221 */ /* 0x104fe20000000000 */
[--C-:B------:R-:W-:Y:S01]  /*19c0*/  FADD R9, R38, R13.reuse ;  /* 0x0000000d26097221 */ /* 0x100fe20000000000 */
[--C-:B0-----:R-:W-:Y:S01]  /*19d0*/  FADD R3, R34, R13.reuse ;  /* 0x0000000d22037221 */ /* 0x101fe20000000000 */
[--C-:B------:R-:W-:Y:S01]  /*19e0*/  FADD R15, R28, R13.reuse ;  /* 0x0000000d1c0f7221 */ /* 0x100fe20000000000 */
[--C-:B------:R-:W-:Y:S01]  /*19f0*/  FADD R17, R30, R13.reuse ;  /* 0x0000000d1e117221 */ /* 0x100fe20000000000 */
[--C-:B------:R-:W-:Y:S01]  /*1a00*/  FADD R19, R32, R13.reuse ;  /* 0x0000000d20137221 */ /* 0x100fe20000000000 */
[----:B------:R0:W-:Y:S01]  /*1a10*/  STG.E [R4.64], R7 ;  /* 0x0000000704007986 */ /* 0x0001e2000c101904 */
[----:B------:R-:W-:Y:S01]  /*1a20*/  FADD R13, R42, R13 ;  /* 0x0000000d2a0d7221 */ /* 0x000fe20000000000 */
[--C-:B---3--:R-:W-:Y:S01]  /*1a30*/  FADD R11, R11, R14.reuse ;  /* 0x0000000e0b0b7221 */ /* 0x108fe20000000000 */
[--C-:B------:R-:W-:Y:S01]  /*1a40*/  FADD R29, R29, R14.reuse ;  /* 0x0000000e1d1d7221 */ /* 0x100fe20000000000 */
[----:B------:R-:W-:Y:S01]  /*1a50*/  STG.E [R4.64+0x10], R9 ;  /* 0x0000100904007986 */ /* 0x000fe2000c101904 */
[--C-:B------:R-:W-:Y:S01]  /*1a60*/  FADD R33, R33, R14.reuse ;  /* 0x0000000e21217221 */ /* 0x100fe20000000000 */
[--C-:B------:R-:W-:Y:S01]  /*1a70*/  FADD R35, R35, R14.reuse ;  /* 0x0000000e23237221 */ /* 0x100fe20000000000 */
[--C-:B------:R-:W-:Y:S01]  /*1a80*/  FADD R37, R37, R14.reuse ;  /* 0x0000000e25257221 */ /* 0x100fe20000000000 */
[----:B------:R1:W-:Y:S01]  /*1a90*/  STG.E [R4.64+0x50], R3 ;  /* 0x0000500304007986 */ /* 0x0003e2000c101904 */
[--C-:B------:R-:W-:Y:S01]  /*1aa0*/  FADD R39, R39, R14.reuse ;  /* 0x0000000e27277221 */ /* 0x100fe20000000000 */
[----:B------:R-:W-:Y:S01]  /*1ab0*/  FADD R31, R31, R14 ;  /* 0x0000000e1f1f7221 */ /* 0x000fe20000000000 */
[--C-:B----4-:R-:W-:Y:S01]  /*1ac0*/  FADD R41, R41, R12.reuse ;  /* 0x0000000c29297221 */ /* 0x110fe20000000000 */
[--C-:B------:R-:W-:Y:S01]  /*1ad0*/  FADD R43, R43, R12.reuse ;  /* 0x0000000c2b2b7221 */ /* 0x100fe20000000000 */
[--C-:B------:R-:W-:Y:S01]  /*1ae0*/  FADD R45, R45, R12.reuse ;  /* 0x0000000c2d2d7221 */ /* 0x100fe20000000000 */
[--C-:B------:R-:W-:Y:S01]  /*1af0*/  FADD R47, R47, R12.reuse ;  /* 0x0000000c2f2f7221 */ /* 0x100fe20000000000 */
[--C-:B------:R-:W-:Y:S01]  /*1b00*/  FADD R49, R49, R12.reuse ;  /* 0x0000000c31317221 */ /* 0x100fe20000000000 */
[--C-:B------:R-:W-:Y:S01]  /*1b10*/  FADD R51, R51, R12.reuse ;  /* 0x0000000c33337221 */ /* 0x100fe20000000000 */
[----:B0-----:R-:W-:Y:S01]  /*1b20*/  FADD R7, R10, R12 ;  /* 0x0000000c0a077221 */ /* 0x001fe20000000000 */
[--C-:B-----5:R-:W-:Y:S01]  /*1b30*/  FADD R53, R53, R0.reuse ;  /* 0x0000000035357221 */ /* 0x120fe20000000000 */
[--C-:B------:R-:W-:Y:S01]  /*1b40*/  FADD R55, R55, R0.reuse ;  /* 0x0000000037377221 */ /* 0x100fe20000000000 */
[--C-:B------:R-:W-:Y:S01]  /*1b50*/  FADD R57, R57, R0.reuse ;  /* 0x0000000039397221 */ /* 0x100fe20000000000 */
[--C-:B------:R-:W-:Y:S01]  /*1b60*/  FADD R59, R59, R0.reuse ;  /* 0x000000003b3b7221 */ /* 0x100fe20000000000 */
[--C-:B------:R-:W-:Y:S01]  /*1b70*/  FADD R61, R61, R0.reuse ;  /* 0x000000003d3d7221 */ /* 0x100fe20000000000 */
[--C-:B-1----:R-:W-:Y:S01]  /*1b80*/  FADD R3, R8, R0.reuse ;  /* 0x0000000008037221 */ /* 0x102fe20000000000 */
        /* <DEDUP_REMOVED lines=27> */
.L_x_78:
        /* <DEDUP_REMOVED lines=12> */
.L_x_133:


//--------------------- .text.tvmgen_default_fused_nn_conv2d_add_nn_relu_10_kernel --------------------------
	.section	.text.tvmgen_default_fused_nn_conv2d_add_nn_relu_10_kernel,"ax",@progbits
	.sectionflags	@"SHF_BARRIERS=1"
	.sectioninfo	@"SHI_REGISTERS=56"
	.align	128
        .global         tvmgen_default_fused_nn_conv2d_add_nn_relu_10_kernel
        .type           tvmgen_default_fused_nn_conv2d_add_nn_relu_10_kernel,@function
        .size           tvmgen_default_fused_nn_conv2d_add_nn_relu_10_kernel,(.L_x_134 - tvmgen_default_fused_nn_conv2d_add_nn_relu_10_kernel)
        .other          tvmgen_default_fused_nn_conv2d_add_nn_relu_10_kernel,@"STO_CUDA_ENTRY STV_DEFAULT"
tvmgen_default_fused_nn_conv2d_add_nn_relu_10_kernel:
.text.tvmgen_default_fused_nn_conv2d_add_nn_relu_10_kernel:
[----:B------:R-:W-:Y:S02]  /*0000*/  MOV R1, c[0x0][0x28] ;  /* 0x00000a0000017a02 */ /* 0x000fe40000000f00 */
[----:B------:R-:W0:Y:S01]  /*0010*/  S2R R3, SR_TID.Z ;  /* 0x0000000000037919 */ /* 0x000e220000002300 */
[----:B------:R-:W-:Y:S01]  /*0020*/  MOV R2, RZ ;  /* 0x000000ff00027202 */ /* 0x000fe20000000f00 */
[----:B------:R-:W-:Y:S01]  /*0030*/  ULDC.64 UR4, c[0x0][0x118] ;  /* 0x0000460000047ab9 */ /* 0x000fe20000000a00 */
[----:B------:R-:W-:Y:S01]  /*0040*/  MOV R4, RZ ;  /* 0x000000ff00047202 */ /* 0x000fe20000000f00 */
[----:B------:R-:W1:Y:S01]  /*0050*/  S2R R25, SR_TID.Y ;  /* 0x0000000000197919 */ /* 0x000e620000002200 */
[----:B------:R-:W-:Y:S02]  /*0060*/  MOV R29, 0x90 ;  /* 0x00000090001d7802 */ /* 0x000fe40000000f00 */
[----:B------:R-:W-:Y:S01]  /*0070*/  MOV R27, RZ ;  /* 0x000000ff001b7202 */ /* 0x000fe20000000f00 */
[----:B------:R-:W2:Y:S01]  /*0080*/  S2R R15, SR_CTAID.Z ;  /* 0x00000000000f7919 */ /* 0x000ea20000002700 */
[----:B------:R-:W-:Y:S02]  /*0090*/  MOV R23, RZ ;  /* 0x000000ff00177202 */ /* 0x000fe40000000f00 */
        /* <DEDUP_REMOVED lines=9> */
[----:B------:R-:W-:Y:S01]  /*0130*/  MOV R53, RZ ;  /* 0x000000ff00357202 */ /* 0x000fe20000000f00 */
[C---:B-1----:R-:W-:Y:S01]  /*0140*/  IMAD.HI R0, R25.reuse, 0x66666667, RZ ;  /* 0x6666666719007827 */ /* 0x042fe200078e02ff */
[----:B------:R-:W-:Y:S02]  /*0150*/  SHF.R.U32.HI R9, RZ, 0x1f, R6 ;  /* 0x0000001fff097819 */ /* 0x000fe40000011606 */
[----:B------:R-:W-:Y:S01]  /*0160*/  LEA R28, R25, R25, 0x1 ;  /* 0x00000019191c7211 */ /* 0x000fe200078e08ff */
[----:B------:R-:W-:Y:S01]  /*0170*/  IMAD R29, R3, R29, 0x708 ;  /* 0x00000708031d7424 */ /* 0x000fe200078e021d */
[CC--:B------:R-:W-:Y:S01]  /*0180*/  LEA.HI.SX32 R11, R6.reuse, R9.reuse, 0x1c ;  /* 0x00000009060b7211 */ /* 0x0c0fe200078fe2ff */
[----:B------:R-:W-:Y:S01]  /*0190*/  IMAD R30, R25, 0x78, RZ ;  /* 0x00000078191e7824 */ /* 0x000fe200078e02ff */
[----:B------:R-:W-:Y:S02]  /*01a0*/  SHF.R.S32.HI R7, RZ, 0x1, R0 ;  /* 0x00000001ff077819 */ /* 0x000fe40000011400 */
[----:B------:R-:W-:Y:S01]  /*01b0*/  LEA.HI.SX32 R9, R6, R9, 0x1d ;  /* 0x0000000906097211 */ /* 0x000fe200078feaff */
[----:B------:R-:W-:Y:S01]  /*01c0*/  IMAD R5, R11, -0x1e, R3 ;  /* 0xffffffe20b057824 */ /* 0x000fe200078e0203 */
[----:B------:R-:W-:Y:S01]  /*01d0*/  LEA.HI R7, R0, R7, RZ, 0x1 ;  /* 0x0000000700077211 */ /* 0x000fe200078f08ff */
[----:B------:R-:W-:Y:S01]  /*01e0*/  IMAD.HI R0, R25, 0x2aaaaaab, RZ ;  /* 0x2aaaaaab19007827 */ /* 0x000fe200078e02ff */
[----:B--2---:R-:W-:-:S02]  /*01f0*/  LEA R15, R15, R3, 0x5 ;  /* 0x000000030f0f7211 */ /* 0x004fc400078e28ff */
[-C--:B------:R-:W-:Y:S01]  /*0200*/  IADD3 R7, R7, R3.reuse, RZ ;  /* 0x0000000307077210 */ /* 0x080fe20007ffe0ff */
[----:B------:R-:W-:Y:S01]  /*0210*/  IMAD.HI R4, R5, -0x77777777, R4 ;  /* 0x8888888905047827 */ /* 0x000fe200078e0204 */
[----:B------:R-:W-:Y:S02]  /*0220*/  LEA.HI R5, R0, R0, RZ, 0x1 ;  /* 0x0000000000057211 */ /* 0x000fe400078f08ff */
[----:B------:R-:W-:Y:S01]  /*0230*/  ISETP.GE.AND P2, PT, R7, 0x1e, PT ;  /* 0x0000001e0700780c */ /* 0x000fe20003f46270 */
[----:B------:R-:W-:Y:S01]  /*0240*/  IMAD.HI R6, R25, 0x55555556, RZ ;  /* 0x5555555619067827 */ /* 0x000fe200078e02ff */
[----:B------:R-:W-:Y:S02]  /*0250*/  SHF.R.U32.HI R13, RZ, 0x1f, R4 ;  /* 0x0000001fff0d7819 */ /* 0x000fe40000011604 */
[----:B------:R-:W-:Y:S01]  /*0260*/  IADD3 R5, R5, R3, RZ ;  /* 0x0000000305057210 */ /* 0x000fe20007ffe0ff */
[--C-:B------:R-:W-:Y:S01]  /*0270*/  IMAD R11, R11, 0x18800, R28.reuse ;  /* 0x000188000b0b7824 */ /* 0x100fe200078e021c */
[----:B------:R-:W-:Y:S01]  /*0280*/  LEA.HI R6, R6, R6, RZ, 0x1 ;  /* 0x0000000606067211 */ /* 0x000fe200078f08ff */
[----:B------:R-:W-:Y:S01]  /*0290*/  IMAD R0, R9, -0xf, R3 ;  /* 0xfffffff109007824 */ /* 0x000fe200078e0203 */
[----:B------:R-:W-:Y:S01]  /*02a0*/  LEA.HI.SX32 R13, R4, R13, 0x1d ;  /* 0x0000000d040d7211 */ /* 0x000fe200078feaff */
[----:B------:R-:W-:Y:S01]  /*02b0*/  IMAD R28, R3, 0xf, R28 ;  /* 0x0000000f031c7824 */ /* 0x000fe200078e021c */
[----:B------:R-:W-:Y:S01]  /*02c0*/  IADD3 R11, R11, -0xf, RZ ;  /* 0xfffffff10b0b7810 */ /* 0x000fe20007ffe0ff */
[----:B------:R-:W-:Y:S01]  /*02d0*/  IMAD R24, R6, -0x3, R25 ;  /* 0xfffffffd06187824 */ /* 0x000fe200078e0219 */
[----:B------:R-:W-:-:S02]  /*02e0*/  LEA R15, R15, R6, 0x1 ;  /* 0x000000060f0f7211 */ /* 0x000fc400078e08ff */
[----:B------:R-:W-:Y:S01]  /*02f0*/  ISETP.GE.AND P0, PT, R5, 0x20, PT ;  /* 0x000000200500780c */ /* 0x000fe20003f06270 */
[C---:B------:R-:W-:Y:S01]  /*0300*/  IMAD R26, R0.reuse, 0xe, R11 ;  /* 0x0000000e001a7824 */ /* 0x040fe200078e020b */
[----:B------:R-:W-:Y:S01]  /*0310*/  ISETP.GT.AND P1, PT, R0, RZ, PT ;  /* 0x000000ff0000720c */ /* 0x000fe20003f24270 */
[----:B------:R-:W-:Y:S01]  /*0320*/  IMAD R24, R15, 0x300, R24 ;  /* 0x000003000f187824 */ /* 0x000fe200078e0218 */
[----:B------:R-:W-:Y:S01]  /*0330*/  MOV R5, RZ ;  /* 0x000000ff00057202 */ /* 0x000fe20000000f00 */
[----:B------:R-:W-:Y:S01]  /*0340*/  IMAD R26, R13, 0xc4, R26 ;  /* 0x000000c40d1a7824 */ /* 0x000fe200078e021a */
[----:B------:R-:W-:Y:S01]  /*0350*/  MOV R15, RZ ;  /* 0x000000ff000f7202 */ /* 0x000fe20000000f00 */
[----:B------:R-:W-:Y:S01]  /*0360*/  CS2R R12, SRZ ;  /* 0x00000000000c7805 */ /* 0x000fe2000001ff00 */
[C---:B------:R-:W-:Y:S02]  /*0370*/  ISETP.LT.AND P0, PT, R25.reuse, 0x6, !P0 ;  /* 0x000000061900780c */ /* 0x040fe40004701270 */
[----:B------:R-:W-:-:S02]  /*0380*/  ISETP.LT.AND P2, PT, R25, 0x5, !P2 ;  /* 0x000000051900780c */ /* 0x000fc40005741270 */
[----:B------:R-:W-:-:S04]  /*0390*/  ISETP.GT.AND P1, PT, R25, RZ, P1 ;  /* 0x000000ff1900720c */ /* 0x000fc80000f24270 */
.L_x_84:
[----:B------:R-:W-:Y:S06]  /*03a0*/  BAR.SYNC.DEFER_BLOCKING 0x0 ;  /* 0x0000000000007b1d */ /* 0x000fec0000010000 */
[----:B------:R-:W-:Y:S01]  /*03b0*/  BSSY B0, `(.L_x_79) ;  /* 0x000000f000007945 */ /* 0x000fe20003800000 */
[----:B------:R-:W-:Y:S05]  /*03c0*/  @!P2 BRA `(.L_x_80) ;  /* 0x000000d00000a947 */ /* 0x000fea0003800000 */
[----:B------:R-:W-:Y:S01]  /*03d0*/  ISETP.GE.AND P3, PT, R0, 0x1, PT ;  /* 0x000000010000780c */ /* 0x000fe20003f66270 */
[----:B------:R-:W-:Y:S01]  /*03e0*/  IMAD R6, R27, 0x188, R26 ;  /* 0x000001881b067824 */ /* 0x000fe200078e021a */
[----:B------:R-:W-:Y:S02]  /*03f0*/  MOV R7, 0x4 ;  /* 0x0000000400077802 */ /* 0x000fe40000000f00 */
[----:B------:R-:W-:-:S02]  /*0400*/  MOV R11, RZ ;  /* 0x000000ff000b7202 */ /* 0x000fc40000000f00 */
[----:B------:R-:W-:Y:S01]  /*0410*/  MOV R9, RZ ;  /* 0x000000ff00097202 */ /* 0x000fe20000000f00 */
[----:B------:R-:W-:Y:S01]  /*0420*/  IMAD.WIDE R6, R6, R7, c[0x0][0x168] ;  /* 0x00005a0006067625 */ /* 0x000fe200078e0207 */
[----:B------:R-:W-:-:S04]  /*0430*/  MOV R17, RZ ;  /* 0x000000ff00117202 */ /* 0x000fc80000000f00 */
[----:B------:R-:W2:Y:S04]  /*0440*/  @P1 LDG.E.CONSTANT R11, [R6.64] ;  /* 0x00000004060b1981 */ /* 0x000ea8000c1e9900 */
[----:B------:R-:W3:Y:S04]  /*0450*/  @P3 LDG.E.CONSTANT R9, [R6.64+0x4] ;  /* 0x0000040406093981 */ /* 0x000ee8000c1e9900 */
[----:B------:R-:W4:Y:S04]  /*0460*/  @P3 LDG.E.CONSTANT R17, [R6.64+0x8] ;  /* 0x0000080406113981 */ /* 0x000f28000c1e9900 */
[----:B--2---:R0:W-:Y:S04]  /*0470*/  STS [R28.X4], R11 ;  /* 0x0000000b1c007388 */ /* 0x0041e80000004800 */
[----:B---3--:R0:W-:Y:S04]  /*0480*/  STS [R28.X4+0x4], R9 ;  /* 0x000004091c007388 */ /* 0x0081e80000004800 */
[----:B----4-:R0:W-:Y:S02]  /*0490*/  STS [R28.X4+0x8], R17 ;  /* 0x000008111c007388 */ /* 0x0101e40000004800 */
.L_x_80:
[----:B------:R-:W-:Y:S05]  /*04a0*/  BSYNC B0 ;  /* 0x0000000000007941 */ /* 0x000fea0003800000 */
.L_x_79:
[----:B------:R-:W-:Y:S01]  /*04b0*/  BSSY B0, `(.L_x_81) ;  /* 0x0000011000007945 */ /* 0x000fe20003800000 */
[----:B------:R-:W-:Y:S05]  /*04c0*/  @!P0 BRA `(.L_x_82) ;  /* 0x000000f000008947 */ /* 0x000fea0003800000 */
[----:B------:R-:W-:Y:S01]  /*04d0*/  IMAD R6, R27, 0x3, R24 ;  /* 0x000000031b067824 */ /* 0x000fe200078e0218 */
[----:B------:R-:W-:-:S03]  /*04e0*/  MOV R7, 0x4 ;  /* 0x0000000400077802 */ /* 0x000fc60000000f00 */
[----:B------:R-:W-:-:S04]  /*04f0*/  IMAD R6, R6, 0x6, RZ ;  /* 0x0000000606067824 */ /* 0x000fc800078e02ff */
[----:B------:R-:W-:-:S05]  /*0500*/  IMAD.WIDE R6, R6, R7, c[0x0][0x170] ;  /* 0x00005c0006067625 */ /* 0x000fca00078e0207 */
[----:B------:R-:W2:Y:S04]  /*0510*/  LDG.E.CONSTANT R8, [R6.64] ;  /* 0x0000000406087981 */ /* 0x000ea8000c1e9900 */
[----:B0-----:R-:W2:Y:S04]  /*0520*/  LDG.E.CONSTANT R9, [R6.64+0x4] ;  /* 0x0000040406097981 */ /* 0x001ea8000c1e9900 */
[----:B------:R-:W3:Y:S04]  /*0530*/  LDG.E.CONSTANT R10, [R6.64+0x8] ;  /* 0x00000804060a7981 */ /* 0x000ee8000c1e9900 */
[----:B------:R-:W3:Y:S04]  /*0540*/  LDG.E.CONSTANT R11, [R6.64+0xc] ;  /* 0x00000c04060b7981 */ /* 0x000ee8000c1e9900 */
[----:B------:R-:W4:Y:S04]  /*0550*/  LDG.E.CONSTANT R16, [R6.64+0x10] ;  /* 0x0000100406107981 */ /* 0x000f28000c1e9900 */
[----:B------:R-:W4:Y:S01]  /*0560*/  LDG.E.CONSTANT R17, [R6.64+0x14] ;  /* 0x0000140406117981 */ /* 0x000f22000c1e9900 */
[----:B------:R-:W-:-:S04]  /*0570*/  IMAD R4, R3, 0x6, R25 ;  /* 0x0000000603047824 */ /* 0x000fc800078e0219 */
[----:B------:R-:W-:-:S05]  /*0580*/  IMAD R4, R4, 0x6, RZ ;  /* 0x0000000604047824 */ /* 0x000fca00078e02ff */
[----:B--2---:R0:W-:Y:S04]  /*0590*/  STS.64 [R4.X4+0x708], R8 ;  /* 0x0007080804007388 */ /* 0x0041e80000004a00 */
[----:B---3--:R0:W-:Y:S04]  /*05a0*/  STS.64 [R4.X4+0x710], R10 ;  /* 0x0007100a04007388 */ /* 0x0081e80000004a00 */
[----:B----4-:R0:W-:Y:S02]  /*05b0*/  STS.64 [R4.X4+0x718], R16 ;  /* 0x0007181004007388 */ /* 0x0101e40000004a00 */
.L_x_82:
[----:B------:R-:W-:Y:S05]  /*05c0*/  BSYNC B0 ;  /* 0x0000000000007941 */ /* 0x000fea0003800000 */
.L_x_81:
[----:B------:R-:W-:Y:S01]  /*05d0*/  BAR.SYNC.DEFER_BLOCKING 0x0 ;  /* 0x0000000000007b1d */ /* 0x000fe20000010000 */
[----:B------:R-:W-:-:S04]  /*05e0*/  IADD3 R27, R27, 0x1, RZ ;  /* 0x000000011b1b7810 */ /* 0x000fc80007ffe0ff */
[----:B------:R-:W-:Y:S01]  /*05f0*/  ISETP.NE.AND P3, PT, R27, 0x100, PT ;  /* 0x000001001b00780c */ /* 0x000fe20003f65270 */
[----:B------:R-:W-:Y:S04]  /*0600*/  LDS.64 R38, [R29] ;  /* 0x000000001d267984 */ /* 0x000fe80000000a00 */
[----:B------:R-:W1:Y:S04]  /*0610*/  LDS.64 R32, [R30+0x10] ;  /* 0x000010001e207984 */ /* 0x000e680000000a00 */
[----:B------:R-:W2:Y:S04]  /*0620*/  LDS.64 R6, [R30] ;  /* 0x000000001e067984 */ /* 0x000ea80000000a00 */
[----:B------:R-:W3:Y:S04]  /*0630*/  LDS.64 R20, [R30+0x8] ;  /* 0x000008001e147984 */ /* 0x000ee80000000a00 */
[----:B------:R-:W4:Y:S04]  /*0640*/  LDS.64 R18, [R30+0x18] ;  /* 0x000018001e127984 */ /* 0x000f280000000a00 */
[----:B0-----:R-:W0:Y:S04]  /*0650*/  LDS.64 R10, [R30+0x20] ;  /* 0x000020001e0a7984 */ /* 0x001e280000000a00 */
[----:B------:R-:W5:Y:S04]  /*0660*/  LDS.64 R16, [R30+0x28] ;  /* 0x000028001e107984 */ /* 0x000f680000000a00 */
[----:B------:R-:W5:Y:S04]  /*0670*/  LDS.64 R34, [R30+0x30] ;  /* 0x000030001e227984 */ /* 0x000f680000000a00 */
[----:B------:R-:W5:Y:S01]  /*0680*/  LDS.64 R8, [R29+0x48] ;  /* 0x000048001d087984 */ /* 0x000f620000000a00 */
[C---:B-1----:R-:W-:Y:S01]  /*0690*/  FFMA R22, R38.reuse, R32, R41 ;  /* 0x0000002026167223 */ /* 0x042fe20000000029 */
[C---:B--2---:R-:W-:Y:S01]  /*06a0*/  FFMA R4, R38.reuse, R6, R23 ;  /* 0x0000000626047223 */ /* 0x044fe20000000017 */
[----:B---3--:R-:W-:-:S02]  /*06b0*/  FFMA R14, R38, R20, R37 ;  /* 0x00000014260e7223 */ /* 0x008fc40000000025 */
[----:B------:R-:W-:Y:S02]  /*06c0*/  FFMA R37, R39, R33, R22 ;  /* 0x0000002127257223 */ /* 0x000fe40000000016 */
[----:B------:R-:W1:Y:S01]  /*06d0*/  LDS.64 R22, [R29+0x8] ;  /* 0x000008001d167984 */ /* 0x000e620000000a00 */
[C---:B----4-:R-:W-:Y:S01]  /*06e0*/  FFMA R36, R38.reuse, R18, R43 ;  /* 0x0000001226247223 */ /* 0x050fe2000000002b */
[----:B0-----:R-:W-:-:S03]  /*06f0*/  FFMA R40, R38, R10, R47 ;  /* 0x0000000a26287223 */ /* 0x001fc6000000002f */
[C---:B------:R-:W-:Y:S01]  /*0700*/  FFMA R47, R39.reuse, R19, R36 ;  /* 0x00000013272f7223 */ /* 0x040fe20000000024 */
[C---:B-----5:R-:W-:Y:S01]  /*0710*/  FFMA R42, R38.reuse, R16, R49 ;  /* 0x00000010262a7223 */ /* 0x060fe20000000031 */
[C---:B------:R-:W-:Y:S01]  /*0720*/  FFMA R49, R39.reuse, R21, R14 ;  /* 0x0000001527317223 */ /* 0x040fe2000000000e */
[C---:B------:R-:W-:Y:S01]  /*0730*/  FFMA R43, R39.reuse, R11, R40 ;  /* 0x0000000b272b7223 */ /* 0x040fe20000000028 */
[----:B------:R-:W-:Y:S01]  /*0740*/  FFMA R38, R38, R34, R51 ;  /* 0x0000002226267223 */ /* 0x000fe20000000033 */
[C---:B------:R-:W-:Y:S01]  /*0750*/  FFMA R51, R39.reuse, R7, R4 ;  /* 0x0000000727337223 */ /* 0x040fe20000000004 */
[C---:B------:R-:W-:Y:S01]  /*0760*/  FFMA R41, R39.reuse, R17, R42 ;  /* 0x0000001127297223 */ /* 0x040fe2000000002a */
[-C--:B------:R-:W-:Y:S01]  /*0770*/  FFMA R6, R6, R8.reuse, R5 ;  /* 0x0000000806067223 */ /* 0x080fe20000000005 */
[----:B------:R-:W-:Y:S01]  /*0780*/  FFMA R39, R39, R35, R38 ;  /* 0x0000002327277223 */ /* 0x000fe20000000026 */
[----:B------:R-:W0:Y:S01]  /*0790*/  LDS.64 R4, [R29+0x50] ;  /* 0x000050001d047984 */ /* 0x000e220000000a00 */
[-C--:B------:R-:W-:Y:S01]  /*07a0*/  FFMA R14, R20, R8.reuse, R13 ;  /* 0x00000008140e7223 */ /* 0x080fe2000000000d */
[-C--:B------:R-:W-:Y:S01]  /*07b0*/  FFMA R36, R32, R8.reuse, R15 ;  /* 0x0000000820247223 */ /* 0x080fe2000000000f */
[-C--:B------:R-:W-:Y:S01]  /*07c0*/  FFMA R38, R18, R8.reuse, R31 ;  /* 0x0000000812267223 */ /* 0x080fe2000000001f */
[-C--:B------:R-:W-:Y:S01]  /*07d0*/  FFMA R40, R10, R8.reuse, R45 ;  /* 0x000000080a287223 */ /* 0x080fe2000000002d */
[-C--:B------:R-:W-:Y:S01]  /*07e0*/  FFMA R42, R16, R8.reuse, R53 ;  /* 0x00000008102a7223 */ /* 0x080fe20000000035 */
[----:B------:R-:W-:Y:S01]  /*07f0*/  FFMA R8, R34, R8, R12 ;  /* 0x0000000822087223 */ /* 0x000fe2000000000c */
[-C--:B------:R-:W-:Y:S01]  /*0800*/  FFMA R31, R21, R9.reuse, R14 ;  /* 0x00000009151f7223 */ /* 0x080fe2000000000e */
[----:B------:R-:W2:Y:S01]  /*0810*/  LDS.64 R12, [R30+0x38] ;  /* 0x000038001e0c7984 */ /* 0x000ea20000000a00 */
[-C--:B------:R-:W-:Y:S01]  /*0820*/  FFMA R15, R7, R9.reuse, R6 ;  /* 0x00000009070f7223 */ /* 0x080fe20000000006 */
[-C--:B------:R-:W-:Y:S01]  /*0830*/  FFMA R21, R19, R9.reuse, R38 ;  /* 0x0000000913157223 */ /* 0x080fe20000000026 */
[-C--:B------:R-:W-:Y:S01]  /*0840*/  FFMA R33, R33, R9.reuse, R36 ;  /* 0x0000000921217223 */ /* 0x080fe20000000024 */
[-C--:B------:R-:W-:Y:S01]  /*0850*/  FFMA R19, R11, R9.reuse, R40 ;  /* 0x000000090b137223 */ /* 0x080fe20000000028 */
[-C--:B------:R-:W-:Y:S01]  /*0860*/  FFMA R17, R17, R9.reuse, R42 ;  /* 0x0000000911117223 */ /* 0x080fe2000000002a */
[----:B------:R-:W-:Y:S01]  /*0870*/  FFMA R35, R35, R9, R8 ;  /* 0x0000000923237223 */ /* 0x000fe20000000008 */
[----:B------:R-:W-:Y:S04]  /*0880*/  LDS.64 R52, [R30+0x40] ;  /* 0x000040001e347984 */ /* 0x000fe80000000a00 */
[----:B------:R-:W3:Y:S01]  /*0890*/  LDS.64 R6, [R29+0x10] ;  /* 0x000010001d067984 */ /* 0x000ee20000000a00 */
[-C--:B-1----:R-:W-:Y:S01]  /*08a0*/  FFMA R14, R18, R22.reuse, R37 ;  /* 0x00000016120e7223 */ /* 0x082fe20000000025 */
[----:B------:R-:W-:-:S02]  /*08b0*/  FFMA R42, R32, R22, R49 ;  /* 0x00000016202a7223 */ /* 0x000fc40000000031 */
[----:B------:R-:W1:Y:S01]  /*08c0*/  LDS.64 R8, [R29+0x58] ;  /* 0x000058001d087984 */ /* 0x000e620000000a00 */
[----:B------:R-:W-:-:S03]  /*08d0*/  FFMA R11, R20, R22, R51 ;  /* 0x00000016140b7223 */ /* 0x000fc60000000033 */
[----:B------:R-:W4:Y:S04]  /*08e0*/  LDS.64 R36, [R30+0x48] ;  /* 0x000048001e247984 */ /* 0x000f280000000a00 */
[----:B------:R-:W-:Y:S04]  /*08f0*/  LDS.64 R48, [R30+0x58] ;  /* 0x000058001e307984 */ /* 0x000fe80000000a00 */
[----:B------:R-:W-:Y:S01]  /*0900*/  LDS.64 R50, [R30+0x60] ;  /* 0x000060001e327984 */ /* 0x000fe20000000a00 */
[-C--:B0-----:R-:W-:Y:S01]  /*0910*/  FFMA R44, R32, R4.reuse, R31 ;  /* 0x00000004202c7223 */ /* 0x081fe2000000001f */
[----:B------:R-:W-:Y:S01]  /*0920*/  FFMA R32, R18, R4, R33 ;  /* 0x0000000412207223 */ /* 0x000fe20000000021 */
[----:B------:R-:W-:Y:S01]  /*0930*/  FFMA R18, R10, R22, R47 ;  /* 0x000000160a127223 */ /* 0x000fe2000000002f */
[----:B------:R-:W-:Y:S01]  /*0940*/  FFMA R15, R20, R4, R15 ;  /* 0x00000004140f7223 */ /* 0x000fe2000000000f */
[----:B------:R-:W0:Y:S01]  /*0950*/  LDS.64 R46, [R30+0x50] ;  /* 0x000050001e2e7984 */ /* 0x000e220000000a00 */
[C---:B------:R-:W-:Y:S01]  /*0960*/  FFMA R20, R16.reuse, R22, R43 ;  /* 0x0000001610147223 */ /* 0x040fe2000000002b */
[----:B------:R-:W-:Y:S01]  /*0970*/  FFMA R40, R16, R4, R19 ;  /* 0x0000000410287223 */ /* 0x000fe20000000013 */
[C---:B------:R-:W-:Y:S01]  /*0980*/  FFMA R16, R34.reuse, R22, R41 ;  /* 0x0000001622107223 */ /* 0x040fe20000000029 */
[-C--:B------:R-:W-:Y:S01]  /*0990*/  FFMA R34, R34, R4.reuse, R17 ;  /* 0x0000000422227223 */ /* 0x080fe20000000011 */
[----:B------:R-:W-:Y:S01]  /*09a0*/  FFMA R38, R10, R4, R21 ;  /* 0x000000040a267223 */ /* 0x000fe20000000015 */
[----:B--2---:R-:W-:Y:S01]  /*09b0*/  FFMA R17, R23, R13, R11 ;  /* 0x0000000d17117223 */ /* 0x004fe2000000000b */
[----:B------:R-:W-:Y:S01]  /*09c0*/  FFMA R22, R22, R12, R39 ;  /* 0x0000000c16167223 */ /* 0x000fe20000000027 */
[----:B------:R-:W2:Y:S01]  /*09d0*/  LDS.64 R10, [R30+0x68] ;  /* 0x000068001e0a7984 */ /* 0x000ea20000000a00 */
[----:B------:R-:W-:Y:S01]  /*09e0*/  FFMA R4, R12, R4, R35 ;  /* 0x000000040c047223 */ /* 0x000fe20000000023 */
[----:B------:R-:W-:-:S02]  /*09f0*/  FFMA R15, R13, R5, R15 ;  /* 0x000000050d0f7223 */ /* 0x000fc4000000000f */
[----:B------:R-:W5:Y:S01]  /*0a00*/  LDS.64 R12, [R30+0x70] ;  /* 0x000070001e0c7984 */ /* 0x000f620000000a00 */
[-C--:B---3--:R-:W-:Y:S01]  /*0a10*/  FFMA R31, R6, R52.reuse, R17 ;  /* 0x00000034061f7223 */ /* 0x088fe20000000011 */
[C---:B------:R-:W-:Y:S01]  /*0a20*/  FFMA R17, R53.reuse, R5, R44 ;  /* 0x0000000535117223 */ /* 0x040fe2000000002c */
[----:B-1----:R-:W-:Y:S01]  /*0a30*/  FFMA R52, R8, R52, R15 ;  /* 0x0000003408347223 */ /* 0x002fe2000000000f */
[C---:B------:R-:W-:Y:S01]  /*0a40*/  FFMA R15, R53.reuse, R23, R42 ;  /* 0x00000017350f7223 */ /* 0x040fe2000000002a */
[C---:B------:R-:W-:Y:S02]  /*0a50*/  FFMA R31, R53.reuse, R7, R31 ;  /* 0x00000007351f7223 */ /* 0x040fe4000000001f */
[----:B------:R-:W-:Y:S01]  /*0a60*/  FFMA R53, R53, R9, R52 ;  /* 0x0000000935357223 */ /* 0x000fe20000000034 */
[-C--:B----4-:R-:W-:Y:S01]  /*0a70*/  FFMA R42, R6, R36.reuse, R15 ;  /* 0x00000024062a7223 */ /* 0x090fe2000000000f */
[----:B------:R-:W-:Y:S01]  /*0a80*/  FFMA R36, R8, R36, R17 ;  /* 0x0000002408247223 */ /* 0x000fe20000000011 */
[C---:B------:R-:W-:Y:S01]  /*0a90*/  FFMA R15, R37.reuse, R23, R14 ;  /* 0x00000017250f7223 */ /* 0x040fe2000000000e */
[C---:B------:R-:W-:Y:S01]  /*0aa0*/  FFMA R17, R37.reuse, R5, R32 ;  /* 0x0000000525117223 */ /* 0x040fe20000000020 */
[C---:B------:R-:W-:Y:S01]  /*0ab0*/  FFMA R35, R37.reuse, R7, R42 ;  /* 0x0000000725237223 */ /* 0x040fe2000000002a */
[----:B------:R-:W-:Y:S01]  /*0ac0*/  FFMA R37, R37, R9, R36 ;  /* 0x0000000925257223 */ /* 0x000fe20000000024 */
[----:B------:R-:W-:Y:S01]  /*0ad0*/  LDS.64 R32, [R30+0x78] ;  /* 0x000078001e207984 */ /* 0x000fe20000000a00 */
[-C--:B0-----:R-:W-:Y:S01]  /*0ae0*/  FFMA R14, R6, R46.reuse, R15 ;  /* 0x0000002e060e7223 */ /* 0x081fe2000000000f */
[----:B------:R-:W-:Y:S01]  /*0af0*/  FFMA R46, R8, R46, R17 ;  /* 0x0000002e082e7223 */ /* 0x000fe20000000011 */
[C---:B------:R-:W-:Y:S01]  /*0b00*/  FFMA R15, R47.reuse, R23, R18 ;  /* 0x000000172f0f7223 */ /* 0x040fe20000000012 */
[C---:B------:R-:W-:Y:S01]  /*0b10*/  FFMA R17, R47.reuse, R5, R38 ;  /* 0x000000052f117223 */ /* 0x040fe20000000026 */
[----:B------:R-:W-:Y:S01]  /*0b20*/  FFMA R39, R47, R7, R14 ;  /* 0x000000072f277223 */ /* 0x000fe2000000000e */
[----:B------:R-:W-:Y:S01]  /*0b30*/  LDS.64 R18, [R30+0x90] ;  /* 0x000090001e127984 */ /* 0x000fe20000000a00 */
[-C--:B------:R-:W-:Y:S01]  /*0b40*/  FFMA R14, R6, R48.reuse, R15 ;  /* 0x00000030060e7223 */ /* 0x080fe2000000000f */
        /* <DEDUP_REMOVED lines=10> */
[C---:B--2---:R-:W-:Y:S01]  /*0bf0*/  FFMA R23, R11.reuse, R23, R22 ;  /* 0x000000170b177223 */ /* 0x044fe20000000016 */
[-C--:B------:R-:W-:Y:S01]  /*0c00*/  FFMA R14, R6, R10.reuse, R15 ;  /* 0x0000000a060e7223 */ /* 0x080fe2000000000f */
[C---:B------:R-:W-:Y:S01]  /*0c10*/  FFMA R5, R11.reuse, R5, R4 ;  /* 0x000000050b057223 */ /* 0x040fe20000000004 */
[----:B------:R-:W-:Y:S01]  /*0c20*/  FFMA R36, R8, R10, R17 ;  /* 0x0000000a08247223 */ /* 0x000fe20000000011 */
[----:B-----5:R-:W-:Y:S01]  /*0c30*/  FFMA R6, R6, R12, R23 ;  /* 0x0000000c06067223 */ /* 0x020fe20000000017 */
[C---:B------:R-:W-:Y:S01]  /*0c40*/  FFMA R45, R11.reuse, R7, R14 ;  /* 0x000000070b2d7223 */ /* 0x040fe2000000000e */
[----:B------:R-:W-:Y:S01]  /*0c50*/  FFMA R8, R12, R8, R5 ;  /* 0x000000080c087223 */ /* 0x000fe20000000005 */
[----:B------:R-:W-:Y:S01]  /*0c60*/  FFMA R36, R11, R9, R36 ;  /* 0x000000090b247223 */ /* 0x000fe20000000024 */
[----:B------:R-:W-:Y:S01]  /*0c70*/  LDS.64 R22, [R30+0x80] ;  /* 0x000080001e167984 */ /* 0x000fe20000000a00 */
[----:B------:R-:W-:Y:S01]  /*0c80*/  FFMA R12, R7, R13, R6 ;  /* 0x0000000d070c7223 */ /* 0x000fe20000000006 */
[-C--:B------:R-:W-:Y:S01]  /*0c90*/  FFMA R47, R47, R9.reuse, R46 ;  /* 0x000000092f2f7223 */ /* 0x080fe2000000002e */
[-C--:B------:R-:W-:Y:S01]  /*0ca0*/  FFMA R49, R49, R9.reuse, R48 ;  /* 0x0000000931317223 */ /* 0x080fe20000000030 */
[----:B------:R-:W0:Y:S01]  /*0cb0*/  LDS.64 R10, [R29+0x18] ;  /* 0x000018001d0a7984 */ /* 0x000e220000000a00 */
[-C--:B------:R-:W-:Y:S01]  /*0cc0*/  FFMA R51, R51, R9.reuse, R50 ;  /* 0x0000000933337223 */ /* 0x080fe20000000032 */
[----:B------:R-:W-:-:S02]  /*0cd0*/  FFMA R9, R13, R9, R8 ;  /* 0x000000090d097223 */ /* 0x000fc40000000008 */
[----:B------:R-:W1:Y:S04]  /*0ce0*/  LDS.64 R16, [R30+0x98] ;  /* 0x000098001e107984 */ /* 0x000e680000000a00 */
[----:B------:R-:W2:Y:S04]  /*0cf0*/  LDS.64 R14, [R30+0xa0] ;  /* 0x0000a0001e0e7984 */ /* 0x000ea80000000a00 */
[----:B------:R-:W3:Y:S04]  /*0d00*/  LDS.64 R4, [R30+0xa8] ;  /* 0x0000a8001e047984 */ /* 0x000ee80000000a00 */
[----:B------:R-:W4:Y:S04]  /*0d10*/  LDS.64 R6, [R29+0x60] ;  /* 0x000060001d067984 */ /* 0x000f280000000a00 */
[----:B------:R-:W-:Y:S01]  /*0d20*/  LDS R48, [R30+0x384] ;  /* 0x000384001e307984 */ /* 0x000fe20000000800 */
[C---:B0-----:R-:W-:Y:S01]  /*0d30*/  FFMA R34, R10.reuse, R32, R31 ;  /* 0x000000200a227223 */ /* 0x041fe2000000001f */
[C---:B------:R-:W-:Y:S01]  /*0d40*/  FFMA R8, R10.reuse, R22, R35 ;  /* 0x000000160a087223 */ /* 0x040fe20000000023 */
[C---:B------:R-:W-:Y:S01]  /*0d50*/  FFMA R38, R10.reuse, R20, R39 ;  /* 0x000000140a267223 */ /* 0x040fe20000000027 */
[C---:B------:R-:W-:Y:S01]  /*0d60*/  FFMA R40, R10.reuse, R18, R41 ;  /* 0x000000120a287223 */ /* 0x040fe20000000029 */
[C---:B-1----:R-:W-:Y:S01]  /*0d70*/  FFMA R42, R10.reuse, R16, R43 ;  /* 0x000000100a2a7223 */ /* 0x042fe2000000002b */
[C---:B------:R-:W-:Y:S01]  /*0d80*/  FFMA R34, R11.reuse, R33, R34 ;  /* 0x000000210b227223 */ /* 0x040fe20000000022 */
[C---:B------:R-:W-:Y:S01]  /*0d90*/  FFMA R43, R11.reuse, R21, R38 ;  /* 0x000000150b2b7223 */ /* 0x040fe20000000026 */
[C---:B------:R-:W-:Y:S01]  /*0da0*/  FFMA R41, R11.reuse, R19, R40 ;  /* 0x000000130b297223 */ /* 0x040fe20000000028 */
[C---:B--2---:R-:W-:Y:S01]  /*0db0*/  FFMA R44, R10.reuse, R14, R45 ;  /* 0x0000000e0a2c7223 */ /* 0x044fe2000000002d */
[C---:B------:R-:W-:Y:S01]  /*0dc0*/  FFMA R45, R11.reuse, R23, R8 ;  /* 0x000000170b2d7223 */ /* 0x040fe20000000008 */
[C---:B------:R-:W-:Y:S01]  /*0dd0*/  FFMA R35, R11.reuse, R17, R42 ;  /* 0x000000110b237223 */ /* 0x040fe2000000002a */
[----:B---3--:R-:W-:Y:S01]  /*0de0*/  FFMA R12, R10, R4, R12 ;  /* 0x000000040a0c7223 */ /* 0x008fe2000000000c */
[----:B------:R-:W-:-:S03]  /*0df0*/  FFMA R39, R11, R15, R44 ;  /* 0x0000000f0b277223 */ /* 0x000fc6000000002c */
[----:B------:R-:W-:Y:S01]  /*0e00*/  FFMA R31, R11, R5, R12 ;  /* 0x000000050b1f7223 */ /* 0x000fe2000000000c */
[-C--:B----4-:R-:W-:Y:S01]  /*0e10*/  FFMA R8, R22, R6.reuse, R37 ;  /* 0x0000000616087223 */ /* 0x090fe20000000025 */
[----:B------:R-:W0:Y:S01]  /*0e20*/  LDS.64 R10, [R29+0x68] ;  /* 0x000068001d0a7984 */ /* 0x000e220000000a00 */
[-C--:B------:R-:W-:Y:S01]  /*0e30*/  FFMA R42, R16, R6.reuse, R51 ;  /* 0x00000006102a7223 */ /* 0x080fe20000000033 */
[-C--:B------:R-:W-:Y:S01]  /*0e40*/  FFMA R40, R18, R6.reuse, R49 ;  /* 0x0000000612287223 */ /* 0x080fe20000000031 */
[-C--:B------:R-:W-:Y:S01]  /*0e50*/  FFMA R51, R23, R7.reuse, R8 ;  /* 0x0000000717337223 */ /* 0x080fe20000000008 */
[----:B------:R-:W1:Y:S01]  /*0e60*/  LDS.64 R12, [R29+0x20] ;  /* 0x000020001d0c7984 */ /* 0x000e620000000a00 */
[-C--:B------:R-:W-:Y:S01]  /*0e70*/  FFMA R36, R14, R6.reuse, R36 ;  /* 0x000000060e247223 */ /* 0x080fe20000000024 */
[-C--:B------:R-:W-:Y:S01]  /*0e80*/  FFMA R32, R32, R6.reuse, R53 ;  /* 0x0000000620207223 */ /* 0x080fe20000000035 */
[-C--:B------:R-:W-:Y:S01]  /*0e90*/  FFMA R38, R20, R6.reuse, R47 ;  /* 0x0000000614267223 */ /* 0x080fe2000000002f */
[----:B------:R-:W2:Y:S01]  /*0ea0*/  LDS R23, [R30+0xb0] ;  /* 0x0000b0001e177984 */ /* 0x000ea20000000800 */
[-C--:B------:R-:W-:Y:S01]  /*0eb0*/  FFMA R49, R19, R7.reuse, R40 ;  /* 0x0000000713317223 */ /* 0x080fe20000000028 */
[----:B------:R-:W-:Y:S01]  /*0ec0*/  FFMA R6, R4, R6, R9 ;  /* 0x0000000604067223 */ /* 0x000fe20000000009 */
[-C--:B------:R-:W-:Y:S01]  /*0ed0*/  FFMA R19, R15, R7.reuse, R36 ;  /* 0x000000070f137223 */ /* 0x080fe20000000024 */
[----:B------:R-:W-:Y:S01]  /*0ee0*/  LDS.64 R8, [R29+0x28] ;  /* 0x000028001d087984 */ /* 0x000fe20000000a00 */
[-C--:B------:R-:W-:Y:S01]  /*0ef0*/  FFMA R47, R17, R7.reuse, R42 ;  /* 0x00000007112f7223 */ /* 0x080fe2000000002a */
[-C--:B------:R-:W-:Y:S01]  /*0f00*/  FFMA R33, R33, R7.reuse, R32 ;  /* 0x0000000721217223 */ /* 0x080fe20000000020 */
[-C--:B------:R-:W-:Y:S01]  /*0f10*/  FFMA R21, R21, R7.reuse, R38 ;  /* 0x0000000715157223 */ /* 0x080fe20000000026 */
[----:B------:R-:W3:Y:S01]  /*0f20*/  LDS.64 R36, [R30+0x388] ;  /* 0x000388001e247984 */ /* 0x000ee20000000a00 */
[----:B------:R-:W-:-:S03]  /*0f30*/  FFMA R17, R5, R7, R6 ;  /* 0x0000000705117223 */ /* 0x000fc60000000006 */
[----:B------:R-:W4:Y:S01]  /*0f40*/  LDS.64 R6, [R29+0x70] ;  /* 0x000070001d067984 */ /* 0x000f220000000a00 */
[-C--:B0-----:R-:W-:Y:S01]  /*0f50*/  FFMA R15, R22, R10.reuse, R33 ;  /* 0x0000000a160f7223 */ /* 0x081fe20000000021 */
[-C--:B------:R-:W-:Y:S01]  /*0f60*/  FFMA R33, R20, R10.reuse, R51 ;  /* 0x0000000a14217223 */ /* 0x080fe20000000033 */
[-C--:B------:R-:W-:Y:S01]  /*0f70*/  FFMA R52, R18, R10.reuse, R21 ;  /* 0x0000000a12347223 */ /* 0x080fe20000000015 */
[----:B------:R-:W-:Y:S01]  /*0f80*/  FFMA R38, R4, R10, R19 ;  /* 0x0000000a04267223 */ /* 0x000fe20000000013 */
[-C--:B-1----:R-:W-:Y:S01]  /*0f90*/  FFMA R50, R20, R12.reuse, R45 ;  /* 0x0000000c14327223 */ /* 0x082fe2000000002d */
[-C--:B------:R-:W-:Y:S01]  /*0fa0*/  FFMA R5, R22, R12.reuse, R34 ;  /* 0x0000000c16057223 */ /* 0x080fe20000000022 */
[----:B------:R-:W0:Y:S01]  /*0fb0*/  LDS.64 R20, [R30+0x390] ;  /* 0x000390001e147984 */ /* 0x000e220000000a00 */
[-C--:B------:R-:W-:Y:S01]  /*0fc0*/  FFMA R32, R14, R12.reuse, R35 ;  /* 0x0000000c0e207223 */ /* 0x080fe20000000023 */
[----:B------:R-:W-:Y:S01]  /*0fd0*/  FFMA R44, R18, R12, R43 ;  /* 0x0000000c122c7223 */ /* 0x000fe2000000002b */
[-C--:B------:R-:W-:Y:S01]  /*0fe0*/  FFMA R46, R16, R10.reuse, R49 ;  /* 0x0000000a102e7223 */ /* 0x080fe20000000031 */
[----:B------:R-:W1:Y:S01]  /*0ff0*/  LDS.64 R34, [R30+0x398] ;  /* 0x000398001e227984 */ /* 0x000e620000000a00 */
[----:B------:R-:W-:Y:S01]  /*1000*/  FFMA R40, R14, R10, R47 ;  /* 0x0000000a0e287223 */ /* 0x000fe2000000002f */
[----:B------:R-:W-:Y:S01]  /*1010*/  FFMA R42, R16, R12, R41 ;  /* 0x0000000c102a7223 */ /* 0x000fe20000000029 */
[----:B--2---:R-:W-:Y:S01]  /*1020*/  FFMA R10, R23, R10, R17 ;  /* 0x0000000a170a7223 */ /* 0x004fe20000000011 */
[----:B------:R-:W2:Y:S01]  /*1030*/  LDS.64 R18, [R30+0x3a0] ;  /* 0x0003a0001e127984 */ /* 0x000ea20000000a00 */
[----:B------:R-:W-:Y:S01]  /*1040*/  FFMA R22, R4, R12, R39 ;  /* 0x0000000c04167223 */ /* 0x000fe20000000027 */
[----:B------:R-:W-:Y:S01]  /*1050*/  FFMA R12, R12, R23, R31 ;  /* 0x000000170c0c7223 */ /* 0x000fe2000000001f */
[C---:B------:R-:W-:Y:S01]  /*1060*/  FFMA R23, R48.reuse, R11, R15 ;  /* 0x0000000b30177223 */ /* 0x040fe2000000000f */
[----:B------:R-:W5:Y:S01]  /*1070*/  LDS.64 R16, [R30+0x3a8] ;  /* 0x0003a8001e107984 */ /* 0x000f620000000a00 */
[----:B------:R-:W-:Y:S01]  /*1080*/  FFMA R5, R48, R13, R5 ;  /* 0x0000000d30057223 */ /* 0x000fe20000000005 */
[----:B---3--:R-:W-:-:S02]  /*1090*/  FFMA R33, R37, R11, R33 ;  /* 0x0000000b25217223 */ /* 0x008fc40000000021 */
[----:B------:R-:W3:Y:S01]  /*10a0*/  LDS.64 R14, [R30+0x3b0] ;  /* 0x0003b0001e0e7984 */ /* 0x000ee20000000a00 */
[-C--:B------:R-:W-:Y:S01]  /*10b0*/  FFMA R48, R8, R36.reuse, R5 ;  /* 0x0000002408307223 */ /* 0x080fe20000000005 */
[----:B----4-:R-:W-:Y:S01]  /*10c0*/  FFMA R36, R6, R36, R23 ;  /* 0x0000002406247223 */ /* 0x010fe20000000017 */
[C---:B------:R-:W-:Y:S01]  /*10d0*/  FFMA R23, R37.reuse, R13, R50 ;  /* 0x0000000d25177223 */ /* 0x040fe20000000032 */
[----:B------:R-:W4:Y:S01]  /*10e0*/  LDS.64 R4, [R30+0x3b8] ;  /* 0x0003b8001e047984 */ /* 0x000f220000000a00 */
[C---:B------:R-:W-:Y:S01]  /*10f0*/  FFMA R39, R37.reuse, R9, R48 ;  /* 0x0000000925277223 */ /* 0x040fe20000000030 */
[----:B------:R-:W-:Y:S01]  /*1100*/  FFMA R37, R37, R7, R36 ;  /* 0x0000000725257223 */ /* 0x000fe20000000024 */
[-C--:B0-----:R-:W-:Y:S01]  /*1110*/  FFMA R36, R8, R20.reuse, R23 ;  /* 0x0000001408247223 */ /* 0x081fe20000000017 */
[----:B------:R-:W-:Y:S01]  /*1120*/  FFMA R20, R6, R20, R33 ;  /* 0x0000001406147223 */ /* 0x000fe20000000021 */
[C---:B------:R-:W-:Y:S01]  /*1130*/  FFMA R23, R21.reuse, R13, R44 ;  /* 0x0000000d15177223 */ /* 0x040fe2000000002c */
[C---:B------:R-:W-:Y:S01]  /*1140*/  FFMA R33, R21.reuse, R11, R52 ;  /* 0x0000000b15217223 */ /* 0x040fe20000000034 */
[C---:B------:R-:W-:Y:S01]  /*1150*/  FFMA R41, R21.reuse, R9, R36 ;  /* 0x0000000915297223 */ /* 0x040fe20000000024 */
[----:B------:R-:W-:Y:S01]  /*1160*/  FFMA R31, R21, R7, R20 ;  /* 0x00000007151f7223 */ /* 0x000fe20000000014 */
[-C--:B-1----:R-:W-:Y:S01]  /*1170*/  FFMA R20, R8, R34.reuse, R23 ;  /* 0x0000002208147223 */ /* 0x082fe20000000017 */
[C---:B------:R-:W-:Y:S01]  /*1180*/  FFMA R21, R35.reuse, R13, R42 ;  /* 0x0000000d23157223 */ /* 0x040fe2000000002a */
[C---:B------:R-:W-:Y:S01]  /*1190*/  FFMA R23, R35.reuse, R11, R46 ;  /* 0x0000000b23177223 */ /* 0x040fe2000000002e */
[----:B------:R-:W-:Y:S01]  /*11a0*/  FFMA R34, R6, R34, R33 ;  /* 0x0000002206227223 */ /* 0x000fe20000000021 */
[----:B------:R-:W-:Y:S01]  /*11b0*/  FFMA R47, R35, R9, R20 ;  /* 0x00000009232f7223 */ /* 0x000fe20000000014 */
[-C--:B--2---:R-:W-:Y:S01]  /*11c0*/  FFMA R20, R8, R18.reuse, R21 ;  /* 0x0000001208147223 */ /* 0x084fe20000000015 */
[----:B------:R-:W-:Y:S01]  /*11d0*/  FFMA R18, R6, R18, R23 ;  /* 0x0000001206127223 */ /* 0x000fe20000000017 */
[C---:B------:R-:W-:Y:S01]  /*11e0*/  FFMA R21, R19.reuse, R13, R32 ;  /* 0x0000000d13157223 */ /* 0x040fe20000000020 */
[C---:B------:R-:W-:Y:S01]  /*11f0*/  FFMA R23, R19.reuse, R11, R40 ;  /* 0x0000000b13177223 */ /* 0x040fe20000000028 */
[C---:B------:R-:W-:Y:S01]  /*1200*/  FFMA R49, R19.reuse, R9, R20 ;  /* 0x0000000913317223 */ /* 0x040fe20000000014 */
[----:B------:R-:W-:Y:S01]  /*1210*/  FFMA R43, R19, R7, R18 ;  /* 0x00000007132b7223 */ /* 0x000fe20000000012 */
[-C--:B-----5:R-:W-:Y:S01]  /*1220*/  FFMA R18, R8, R16.reuse, R21 ;  /* 0x0000001008127223 */ /* 0x0a0fe20000000015 */
[C---:B------:R-:W-:Y:S01]  /*1230*/  FFMA R19, R17.reuse, R13, R22 ;  /* 0x0000000d11137223 */ /* 0x040fe20000000016 */
[----:B------:R-:W-:Y:S01]  /*1240*/  FFMA R21, R17, R11, R38 ;  /* 0x0000000b11157223 */ /* 0x000fe20000000026 */
[----:B------:R-:W-:Y:S01]  /*1250*/  FFMA R35, R35, R7, R34 ;  /* 0x0000000723237223 */ /* 0x000fe20000000022 */
[----:B------:R-:W-:Y:S01]  /*1260*/  FFMA R16, R6, R16, R23 ;  /* 0x0000001006107223 */ /* 0x000fe20000000017 */
[-C--:B---3--:R-:W-:Y:S01]  /*1270*/  FFMA R34, R8, R14.reuse, R19 ;  /* 0x0000000e08227223 */ /* 0x088fe20000000013 */
[----:B------:R-:W-:Y:S01]  /*1280*/  FFMA R14, R6, R14, R21 ;  /* 0x0000000e060e7223 */ /* 0x000fe20000000015 */
[C---:B------:R-:W-:Y:S01]  /*1290*/  FFMA R13, R15.reuse, R13, R12 ;  /* 0x0000000d0f0d7223 */ /* 0x040fe2000000000c */
[----:B------:R-:W-:Y:S01]  /*12a0*/  FFMA R11, R15, R11, R10 ;  /* 0x0000000b0f0b7223 */ /* 0x000fe2000000000a */
[C---:B------:R-:W-:Y:S01]  /*12b0*/  FFMA R53, R17.reuse, R9, R18 ;  /* 0x0000000911357223 */ /* 0x040fe20000000012 */
[----:B------:R-:W-:Y:S01]  /*12c0*/  FFMA R45, R17, R7, R16 ;  /* 0x00000007112d7223 */ /* 0x000fe20000000010 */
[C---:B------:R-:W-:Y:S01]  /*12d0*/  FFMA R34, R15.reuse, R9, R34 ;  /* 0x000000090f227223 */ /* 0x040fe20000000022 */
[----:B------:R-:W-:Y:S01]  /*12e0*/  FFMA R51, R15, R7, R14 ;  /* 0x000000070f337223 */ /* 0x000fe2000000000e */
[----:B------:R-:W-:Y:S01]  /*12f0*/  LDS.64 R32, [R29+0x30] ;  /* 0x000030001d207984 */ /* 0x000fe20000000a00 */
[----:B----4-:R-:W-:Y:S01]  /*1300*/  FFMA R8, R8, R4, R13 ;  /* 0x0000000408087223 */ /* 0x010fe2000000000d */
[----:B------:R-:W-:-:S02]  /*1310*/  FFMA R40, R4, R6, R11 ;  /* 0x0000000604287223 */ /* 0x000fc4000000000b */
[----:B------:R-:W0:Y:S01]  /*1320*/  LDS.64 R16, [R30+0x3d8] ;  /* 0x0003d8001e107984 */ /* 0x000e220000000a00 */
[----:B------:R-:W-:Y:S01]  /*1330*/  FFMA R9, R9, R5, R8 ;  /* 0x0000000509097223 */ /* 0x000fe20000000008 */
[----:B------:R-:W-:Y:S02]  /*1340*/  FFMA R40, R5, R7, R40 ;  /* 0x0000000705287223 */ /* 0x000fe40000000028 */
[----:B------:R-:W1:Y:S04]  /*1350*/  LDS.64 R14, [R30+0x3d0] ;  /* 0x0003d0001e0e7984 */ /* 0x000e680000000a00 */
[----:B------:R-:W2:Y:S04]  /*1360*/  LDS.64 R10, [R30+0x3c0] ;  /* 0x0003c0001e0a7984 */ /* 0x000ea80000000a00 */
[----:B------:R-:W3:Y:S04]  /*1370*/  LDS.64 R12, [R30+0x3c8] ;  /* 0x0003c8001e0c7984 */ /* 0x000ee80000000a00 */
[----:B------:R-:W4:Y:S04]  /*1380*/  LDS.64 R18, [R30+0x3e0] ;  /* 0x0003e0001e127984 */ /* 0x000f280000000a00 */
[----:B------:R-:W5:Y:S04]  /*1390*/  LDS.64 R20, [R30+0x3e8] ;  /* 0x0003e8001e147984 */ /* 0x000f680000000a00 */
[----:B------:R-:W5:Y:S04]  /*13a0*/  LDS.64 R22, [R30+0x3f0] ;  /* 0x0003f0001e167984 */ /* 0x000f680000000a00 */
[----:B------:R-:W5:Y:S01]  /*13b0*/  LDS.64 R4, [R29+0x78] ;  /* 0x000078001d047984 */ /* 0x000f620000000a00 */
[C---:B0-----:R-:W-:Y:S01]  /*13c0*/  FFMA R8, R32.reuse, R16, R49 ;  /* 0x0000001020087223 */ /* 0x041fe20000000031 */
[----:B-1----:R-:W-:-:S03]  /*13d0*/  FFMA R6, R32, R14, R47 ;  /* 0x0000000e20067223 */ /* 0x002fc6000000002f */
[----:B------:R-:W-:Y:S01]  /*13e0*/  FFMA R47, R33, R17, R8 ;  /* 0x00000011212f7223 */ /* 0x000fe20000000008 */
[C---:B--2---:R-:W-:Y:S01]  /*13f0*/  FFMA R38, R32.reuse, R10, R39 ;  /* 0x0000000a20267223 */ /* 0x044fe20000000027 */
[----:B---3--:R-:W-:-:S03]  /*1400*/  FFMA R36, R32, R12, R41 ;  /* 0x0000000c20247223 */ /* 0x008fc60000000029 */
[C---:B------:R-:W-:Y:S01]  /*1410*/  FFMA R38, R33.reuse, R11, R38 ;  /* 0x0000000b21267223 */ /* 0x040fe20000000026 */
[C---:B----4-:R-:W-:Y:S01]  /*1420*/  FFMA R42, R32.reuse, R18, R53 ;  /* 0x00000012202a7223 */ /* 0x050fe20000000035 */
[C---:B------:R-:W-:Y:S01]  /*1430*/  FFMA R53, R33.reuse, R15, R6 ;  /* 0x0000000f21357223 */ /* 0x040fe20000000006 */
[C---:B------:R-:W-:Y:S01]  /*1440*/  FFMA R36, R33.reuse, R13, R36 ;  /* 0x0000000d21247223 */ /* 0x040fe20000000024 */
[----:B------:R-:W0:Y:S01]  /*1450*/  LDS.64 R6, [R29+0x80] ;  /* 0x000080001d067984 */ /* 0x000e220000000a00 */
[C---:B-----5:R-:W-:Y:S01]  /*1460*/  FFMA R34, R32.reuse, R20, R34 ;  /* 0x0000001420227223 */ /* 0x060fe20000000022 */
[C---:B------:R-:W-:Y:S01]  /*1470*/  FFMA R49, R33.reuse, R19, R42 ;  /* 0x0000001321317223 */ /* 0x040fe2000000002a */
[----:B------:R-:W-:Y:S02]  /*1480*/  FFMA R32, R32, R22, R9 ;  /* 0x0000001620207223 */ /* 0x000fe40000000009 */
[C---:B------:R-:W-:Y:S01]  /*1490*/  FFMA R39, R33.reuse, R21, R34 ;  /* 0x0000001521277223 */ /* 0x040fe20000000022 */
[----:B------:R-:W1:Y:S01]  /*14a0*/  LDS.64 R8, [R29+0x38] ;  /* 0x000038001d087984 */ /* 0x000e620000000a00 */
[-C--:B------:R-:W-:Y:S01]  /*14b0*/  FFMA R10, R10, R4.reuse, R37 ;  /* 0x000000040a0a7223 */ /* 0x080fe20000000025 */
[----:B------:R-:W-:Y:S01]  /*14c0*/  FFMA R41, R33, R23, R32 ;  /* 0x0000001721297223 */ /* 0x000fe20000000020 */
[-C--:B------:R-:W-:Y:S01]  /*14d0*/  FFMA R32, R12, R4.reuse, R31 ;  /* 0x000000040c207223 */ /* 0x080fe2000000001f */
[-C--:B------:R-:W-:Y:S01]  /*14e0*/  FFMA R34, R14, R4.reuse, R35 ;  /* 0x000000040e227223 */ /* 0x080fe20000000023 */
[-C--:B------:R-:W-:Y:S01]  /*14f0*/  FFMA R37, R11, R5.reuse, R10 ;  /* 0x000000050b257223 */ /* 0x080fe2000000000a */
[-C--:B------:R-:W-:Y:S01]  /*1500*/  FFMA R42, R16, R4.reuse, R43 ;  /* 0x00000004102a7223 */ /* 0x080fe2000000002b */
[-C--:B------:R-:W-:Y:S01]  /*1510*/  FFMA R44, R18, R4.reuse, R45 ;  /* 0x00000004122c7223 */ /* 0x080fe2000000002d */
[-C--:B------:R-:W-:Y:S01]  /*1520*/  FFMA R46, R20, R4.reuse, R51 ;  /* 0x00000004142e7223 */ /* 0x080fe20000000033 */
[----:B------:R-:W-:Y:S01]  /*1530*/  FFMA R40, R22, R4, R40 ;  /* 0x0000000416287223 */ /* 0x000fe20000000028 */
        /* <DEDUP_REMOVED lines=8> */
[----:B------:R-:W3:Y:S04]  /*15c0*/  LDS.64 R4, [R30+0x400] ;  /* 0x000400001e047984 */ /* 0x000ee80000000a00 */
[----:B------:R-:W4:Y:S01]  /*15d0*/  LDS.64 R34, [R29+0x88] ;  /* 0x000088001d227984 */ /* 0x000f220000000a00 */
[-C--:B0-----:R-:W-:Y:S01]  /*15e0*/  FFMA R46, R12, R6.reuse, R37 ;  /* 0x000000060c2e7223 */ /* 0x081fe20000000025 */
[-C--:B------:R-:W-:Y:S01]  /*15f0*/  FFMA R44, R16, R6.reuse, R15 ;  /* 0x00000006102c7223 */ /* 0x080fe2000000000f */
[-C--:B------:R-:W-:Y:S01]  /*1600*/  FFMA R50, R18, R6.reuse, R17 ;  /* 0x0000000612327223 */ /* 0x080fe20000000011 */
[----:B------:R-:W-:Y:S01]  /*1610*/  FFMA R31, R20, R6, R31 ;  /* 0x00000006141f7223 */ /* 0x000fe2000000001f */
[----:B-1----:R-:W-:Y:S01]  /*1620*/  FFMA R42, R12, R8, R38 ;  /* 0x000000080c2a7223 */ /* 0x002fe20000000026 */
[C---:B------:R-:W-:Y:S01]  /*1630*/  FFMA R38, R14.reuse, R6, R13 ;  /* 0x000000060e267223 */ /* 0x040fe2000000000d */
[-C--:B------:R-:W-:Y:S01]  /*1640*/  FFMA R36, R14, R8.reuse, R36 ;  /* 0x000000080e247223 */ /* 0x080fe20000000024 */
[----:B------:R-:W0:Y:S01]  /*1650*/  LDS.64 R12, [R30+0x408] ;  /* 0x000408001e0c7984 */ /* 0x000e220000000a00 */
[-C--:B------:R-:W-:Y:S01]  /*1660*/  FFMA R40, R16, R8.reuse, R53 ;  /* 0x0000000810287223 */ /* 0x080fe20000000035 */
[-C--:B------:R-:W-:Y:S01]  /*1670*/  FFMA R39, R22, R8.reuse, R39 ;  /* 0x0000000816277223 */ /* 0x080fe20000000027 */
[----:B------:R-:W-:Y:S01]  /*1680*/  FFMA R48, R18, R8, R47 ;  /* 0x0000000812307223 */ /* 0x000fe2000000002f */
[----:B------:R-:W1:Y:S01]  /*1690*/  LDS.64 R14, [R30+0x410] ;  /* 0x000410001e0e7984 */ /* 0x000e620000000a00 */
[----:B------:R-:W-:Y:S01]  /*16a0*/  FFMA R22, R22, R6, R21 ;  /* 0x0000000616167223 */ /* 0x000fe20000000015 */
[----:B------:R-:W-:-:S02]  /*16b0*/  FFMA R52, R20, R8, R49 ;  /* 0x0000000814347223 */ /* 0x000fc40000000031 */
[----:B------:R-:W5:Y:S01]  /*16c0*/  LDS.64 R16, [R30+0x418] ;  /* 0x000418001e107984 */ /* 0x000f620000000a00 */
[----:B--2---:R-:W-:Y:S01]  /*16d0*/  FFMA R6, R10, R6, R23 ;  /* 0x000000060a067223 */ /* 0x004fe20000000017 */
[----:B------:R-:W-:Y:S01]  /*16e0*/  FFMA R21, R9, R11, R42 ;  /* 0x0000000b09157223 */ /* 0x000fe2000000002a */
[----:B------:R-:W-:Y:S01]  /*16f0*/  FFMA R8, R8, R10, R41 ;  /* 0x0000000a08087223 */ /* 0x000fe20000000029 */
[----:B------:R-:W2:Y:S01]  /*1700*/  LDS.64 R18, [R30+0x420] ;  /* 0x000420001e127984 */ /* 0x000ea20000000a00 */
[----:B------:R-:W-:-:S03]  /*1710*/  FFMA R23, R11, R7, R46 ;  /* 0x000000070b177223 */ /* 0x000fc6000000002e */
[----:B------:R-:W2:Y:S01]  /*1720*/  LDS.64 R10, [R30+0x428] ;  /* 0x000428001e0a7984 */ /* 0x000ea20000000a00 */
[-C--:B---3--:R-:W-:Y:S01]  /*1730*/  FFMA R42, R32, R4.reuse, R21 ;  /* 0x00000004202a7223 */ /* 0x088fe20000000015 */
[C---:B------:R-:W-:Y:S02]  /*1740*/  FFMA R37, R5.reuse, R9, R36 ;  /* 0x0000000905257223 */ /* 0x040fe40000000024 */
[----:B------:R-:W3:Y:S01]  /*1750*/  LDS.64 R20, [R30+0x430] ;  /* 0x000430001e147984 */ /* 0x000ee20000000a00 */
[C---:B------:R-:W-:Y:S01]  /*1760*/  FFMA R41, R5.reuse, R7, R38 ;  /* 0x0000000705297223 */ /* 0x040fe20000000026 */
[----:B----4-:R-:W-:Y:S01]  /*1770*/  FFMA R4, R34, R4, R23 ;  /* 0x0000000422047223 */ /* 0x010fe20000000017 */
[----:B------:R-:W-:-:S03]  /*1780*/  FFMA R23, R5, R33, R42 ;  /* 0x0000002105177223 */ /* 0x000fc6000000002a */
[----:B------:R-:W-:Y:S01]  /*1790*/  FFMA R5, R5, R35, R4 ;  /* 0x0000002305057223 */ /* 0x000fe20000000004 */
[-C--:B0-----:R-:W-:Y:S01]  /*17a0*/  FFMA R4, R32, R12.reuse, R37 ;  /* 0x0000000c20047223 */ /* 0x081fe20000000025 */
[----:B------:R-:W-:Y:S01]  /*17b0*/  FFMA R12, R34, R12, R41 ;  /* 0x0000000c220c7223 */ /* 0x000fe20000000029 */
[C---:B------:R-:W-:Y:S01]  /*17c0*/  FFMA R41, R13.reuse, R9, R40 ;  /* 0x000000090d297223 */ /* 0x040fe20000000028 */
[C---:B------:R-:W-:Y:S01]  /*17d0*/  FFMA R43, R13.reuse, R7, R44 ;  /* 0x000000070d2b7223 */ /* 0x040fe2000000002c */
[----:B------:R-:W-:Y:S01]  /*17e0*/  FFMA R37, R13, R33, R4 ;  /* 0x000000210d257223 */ /* 0x000fe20000000004 */
[C---:B-1----:R-:W-:Y:S01]  /*17f0*/  FFMA R45, R15.reuse, R7, R50 ;  /* 0x000000070f2d7223 */ /* 0x042fe20000000032 */
[-C--:B------:R-:W-:Y:S01]  /*1800*/  FFMA R4, R32, R14.reuse, R41 ;  /* 0x0000000e20047223 */ /* 0x080fe20000000029 */
[----:B------:R-:W-:Y:S01]  /*1810*/  FFMA R14, R34, R14, R43 ;  /* 0x0000000e220e7223 */ /* 0x000fe2000000002b */
[----:B------:R-:W-:Y:S01]  /*1820*/  FFMA R43, R15, R9, R48 ;  /* 0x000000090f2b7223 */ /* 0x000fe20000000030 */
[----:B-----5:R-:W-:Y:S01]  /*1830*/  FFMA R47, R17, R7, R31 ;  /* 0x00000007112f7223 */ /* 0x020fe2000000001f */
[----:B------:R-:W-:Y:S01]  /*1840*/  FFMA R41, R15, R33, R4 ;  /* 0x000000210f297223 */ /* 0x000fe20000000004 */
[----:B------:R-:W-:Y:S01]  /*1850*/  FFMA R13, R13, R35, R12 ;  /* 0x000000230d0d7223 */ /* 0x000fe2000000000c */
[-C--:B------:R-:W-:Y:S01]  /*1860*/  FFMA R4, R32, R16.reuse, R43 ;  /* 0x0000001020047223 */ /* 0x080fe2000000002b */
[----:B------:R-:W-:Y:S01]  /*1870*/  FFMA R16, R34, R16, R45 ;  /* 0x0000001022107223 */ /* 0x000fe2000000002d */
[-C--:B------:R-:W-:Y:S01]  /*1880*/  FFMA R45, R17, R9.reuse, R52 ;  /* 0x00000009112d7223 */ /* 0x080fe20000000034 */
[----:B--2---:R-:W-:Y:S01]  /*1890*/  FFMA R39, R19, R9, R39 ;  /* 0x0000000913277223 */ /* 0x004fe20000000027 */
[C---:B------:R-:W-:Y:S01]  /*18a0*/  FFMA R43, R17.reuse, R33, R4 ;  /* 0x00000021112b7223 */ /* 0x040fe20000000004 */
[----:B------:R-:W-:Y:S01]  /*18b0*/  FFMA R31, R17, R35, R16 ;  /* 0x00000023111f7223 */ /* 0x000fe20000000010 */
[-C--:B------:R-:W-:Y:S01]  /*18c0*/  FFMA R4, R32, R18.reuse, R45 ;  /* 0x0000001220047223 */ /* 0x080fe2000000002d */
[----:B------:R-:W-:Y:S01]  /*18d0*/  FFMA R17, R19, R7, R22 ;  /* 0x0000000713117223 */ /* 0x000fe20000000016 */
[C---:B------:R-:W-:Y:S01]  /*18e0*/  FFMA R9, R11.reuse, R9, R8 ;  /* 0x000000090b097223 */ /* 0x040fe20000000008 */
[----:B------:R-:W-:Y:S01]  /*18f0*/  FFMA R7, R11, R7, R6 ;  /* 0x000000070b077223 */ /* 0x000fe20000000006 */
[----:B------:R-:W-:Y:S01]  /*1900*/  FFMA R18, R34, R18, R47 ;  /* 0x0000001222127223 */ /* 0x000fe2000000002f */
[----:B------:R-:W-:Y:S01]  /*1910*/  FFMA R47, R19, R33, R4 ;  /* 0x00000021132f7223 */ /* 0x000fe20000000004 */
[-C--:B------:R-:W-:Y:S01]  /*1920*/  FFMA R4, R32, R10.reuse, R39 ;  /* 0x0000000a20047223 */ /* 0x080fe20000000027 */
[----:B------:R-:W-:Y:S01]  /*1930*/  FFMA R10, R34, R10, R17 ;  /* 0x0000000a220a7223 */ /* 0x000fe20000000011 */
[----:B---3--:R-:W-:Y:S01]  /*1940*/  FFMA R32, R32, R20, R9 ;  /* 0x0000001420207223 */ /* 0x008fe20000000009 */
[----:B------:R-:W-:Y:S01]  /*1950*/  FFMA R12, R20, R34, R7 ;  /* 0x00000022140c7223 */ /* 0x000fe20000000007 */
[-C--:B------:R-:W-:Y:S01]  /*1960*/  FFMA R15, R15, R35.reuse, R14 ;  /* 0x000000230f0f7223 */ /* 0x080fe2000000000e */
[----:B------:R-:W-:Y:S01]  /*1970*/  FFMA R45, R19, R35, R18 ;  /* 0x00000023132d7223 */ /* 0x000fe20000000012 */
[C---:B------:R-:W-:Y:S01]  /*1980*/  FFMA R49, R11.reuse, R33, R4 ;  /* 0x000000210b317223 */ /* 0x040fe20000000004 */
[----:B------:R-:W-:Y:S01]  /*1990*/  FFMA R53, R11, R35, R10 ;  /* 0x000000230b357223 */ /* 0x000fe2000000000a */
[----:B------:R-:W-:Y:S01]  /*19a0*/  FFMA R51, R33, R21, R32 ;  /* 0x0000001521337223 */ /* 0x000fe20000000020 */
[----:B------:R-:W-:Y:S01]  /*19b0*/  FFMA R12, R21, R35, R12 ;  /* 0x00000023150c7223 */ /* 0x000fe2000000000c */
[----:B------:R-:W-:Y:S01]  /*19c0*/  @!P3 CALL.REL.NOINC `(.L_x_83) ;  /* 0x000000100000b944 */ /* 0x000fe20003c00000 */
[----:B------:R-:W-:Y:S05]  /*19d0*/  BRA `(.L_x_84) ;  /* 0xffffe9c000007947 */ /* 0x000fea000383ffff */
.L_x_83:
[----:B------:R-:W0:Y:S02]  /*19e0*/  S2R R2, SR_CTAID.Z ;  /* 0x0000000000027919 */ /* 0x000e240000002700 */
[----:B0-----:R-:W-:-:S02]  /*19f0*/  LEA R2, R2, R3, 0x5 ;  /* 0x0000000302027211 */ /* 0x001fc400078e28ff */
[----:B------:R-:W-:Y:S02]  /*1a00*/  MOV R3, 0x4 ;  /* 0x0000000400037802 */ /* 0x000fe40000000f00 */
[----:B------:R-:W-:-:S05]  /*1a10*/  SHF.L.U32 R6, R2, 0x1, RZ ;  /* 0x0000000102067819 */ /* 0x000fca00000006ff */
[----:B------:R-:W-:-:S05]  /*1a20*/  IMAD.WIDE R6, R6, R3, c[0x0][0x178] ;  /* 0x00005e0006067625 */ /* 0x000fca00078e0203 */
[----:B------:R-:W2:Y:S04]  /*1a30*/  LDG.E.CONSTANT R0, [R6.64] ;  /* 0x0000000406007981 */ /* 0x000ea8000c1e9900 */
[----:B------:R-:W3:Y:S01]  /*1a40*/  LDG.E.CONSTANT R4, [R6.64+0x4] ;  /* 0x0000040406047981 */ /* 0x000ee2000c1e9900 */
[----:B------:R-:W-:-:S05]  /*1a50*/  IMAD R2, R2, 0xe, R25 ;  /* 0x0000000e02027824 */ /* 0x000fca00078e0219 */
[----:B------:R-:W-:-:S05]  /*1a60*/  LEA R2, R2, -R2, 0x3 ;  /* 0x8000000202027211 */ /* 0x000fca00078e18ff */
[----:B------:R-:W-:Y:S01]  /*1a70*/  IMAD.WIDE R2, R2, R3, c[0x0][0x160] ;  /* 0x0000580002027625 */ /* 0x000fe200078e0203 */
[--C-:B--2---:R-:W-:Y:S01]  /*1a80*/  FADD R23, R23, R0.reuse ;  /* 0x0000000017177221 */ /* 0x104fe20000000000 */
[--C-:B------:R-:W-:Y:S01]  /*1a90*/  FADD R37, R37, R0.reuse ;  /* 0x0000000025257221 */ /* 0x100fe20000000000 */
[--C-:B------:R-:W-:Y:S01]  /*1aa0*/  FADD R41, R41, R0.reuse ;  /* 0x0000000029297221 */ /* 0x100fe20000000000 */
[--C-:B------:R-:W-:Y:S01]  /*1ab0*/  FADD R43, R43, R0.reuse ;  /* 0x000000002b2b7221 */ /* 0x100fe20000000000 */
[--C-:B------:R-:W-:Y:S01]  /*1ac0*/  FADD R47, R47, R0.reuse ;  /* 0x000000002f2f7221 */ /* 0x100fe20000000000 */
[--C-:B------:R-:W-:Y:S01]  /*1ad0*/  FADD R49, R49, R0.reuse ;  /* 0x0000000031317221 */ /* 0x100fe20000000000 */
[----:B------:R-:W-:Y:S01]  /*1ae0*/  FADD R0, R51, R0 ;  /* 0x0000000033007221 */ /* 0x000fe20000000000 */
[--C-:B---3--:R-:W-:Y:S01]  /*1af0*/  FADD R5, R5, R4.reuse ;  /* 0x0000000405057221 */ /* 0x108fe20000000000 */
[--C-:B------:R-:W-:Y:S01]  /*1b00*/  FADD R13, R13, R4.reuse ;  /* 0x000000040d0d7221 */ /* 0x100fe20000000000 */
[--C-:B------:R-:W-:Y:S01]  /*1b10*/  FADD R15, R15, R4.reuse ;  /* 0x000000040f0f7221 */ /* 0x100fe20000000000 */
[--C-:B------:R-:W-:Y:S01]  /*1b20*/  FADD R31, R31, R4.reuse ;  /* 0x000000041f1f7221 */ /* 0x100fe20000000000 */
[----:B------:R-:W-:Y:S01]  /*1b30*/  FMNMX R7, RZ, R0, !PT ;  /* 0x00000000ff077209 */ /* 0x000fe20007800000 */
[--C-:B------:R-:W-:Y:S01]  /*1b40*/  FADD R45, R45, R4.reuse ;  /* 0x000000042d2d7221 */ /* 0x100fe20000000000 */
[--C-:B------:R-:W-:Y:S01]  /*1b50*/  FADD R53, R53, R4.reuse ;  /* 0x0000000435357221 */ /* 0x100fe20000000000 */
[----:B------:R-:W-:Y:S01]  /*1b60*/  FADD R4, R12, R4 ;  /* 0x000000040c047221 */ /* 0x000fe20000000000 */
[----:B------:R-:W-:Y:S01]  /*1b70*/  FMNMX R23, RZ, R23, !PT ;  /* 0x00000017ff177209 */ /* 0x000fe20007800000 */
[----:B------:R0:W-:Y:S01]  /*1b80*/  STG.E [R2.64+0x18], R7 ;  /* 0x0000180702007986 */ /* 0x0001e2000c101904 */
[----:B------:R-:W-:-:S02]  /*1b90*/  FMNMX R37, RZ, R37, !PT ;  /* 0x00000025ff257209 */ /* 0x000fc40007800000 */
[----:B------:R-:W-:Y:S01]  /*1ba0*/  FMNMX R41, RZ, R41, !PT ;  /* 0x00000029ff297209 */ /* 0x000fe20007800000 */
[----:B------:R-:W-:Y:S01]  /*1bb0*/  STG.E [R2.64], R23 ;  /* 0x0000001702007986 */ /* 0x000fe2000c101904 */
        /* <DEDUP_REMOVED lines=23> */
.L_x_85:
        /* <DEDUP_REMOVED lines=13> */
.L_x_134:


//--------------------- .text.tvmgen_default_fused_nn_conv2d_add_nn_relu_5_kernel --------------------------
	.section	.text.tvmgen_default_fused_nn_conv2d_add_nn_relu_5_kernel,"ax",@progbits
	.sectionflags	@"SHF_BARRIERS=1"
	.sectioninfo	@"SHI_REGISTERS=40"
	.align	128
        .global         tvmgen_default_fused_nn_conv2d_add_nn_relu_5_kernel
        .type           tvmgen_default_fused_nn_conv2d_add_nn_relu_5_kernel,@function
        .size           tvmgen_default_fused_nn_conv2d_add_nn_relu_5_kernel,(.L_x_135 - tvmgen_default_fused_nn_conv2d_add_nn_relu_5_kernel)
        .other          tvmgen_default_fused_nn_conv2d_add_nn_relu_5_kernel,@"STO_CUDA_ENTRY STV_DEFAULT"
tvmgen_default_fused_nn_conv2d_add_nn_relu_5_kernel:
.text.tvmgen_default_fused_nn_conv2d_add_nn_relu_5_kernel:
[----:B------:R-:W-:Y:S02]  /*0000*/  MOV R1, c[0x0][0x28] ;  /* 0x00000a0000017a02 */ /* 0x000fe40000000f00 */
[----:B------:R-:W0:Y:S01]  /*0010*/  S2R R0, SR_TID.X ;  /* 0x0000000000007919 */ /* 0x000e220000002100 */
[----:B------:R-:W-:Y:S01]  /*0020*/  MOV R22, 0x4 ;  /* 0x0000000400167802 */ /* 0x000fe20000000f00 */
[----:B------:R-:W-:Y:S01]  /*0030*/  ULDC.64 UR4, c[0x0][0x118] ;  /* 0x0000460000047ab9 */ /* 0x000fe20000000a00 */
[----:B------:R-:W-:Y:S01]  /*0040*/  MOV R30, RZ ;  /* 0x000000ff001e7202 */ /* 0x000fe20000000f00 */
[----:B------:R-:W1:Y:S01]  /*0050*/  S2R R3, SR_TID.Z ;  /* 0x0000000000037919 */ /* 0x000e620000002300 */
[----:B------:R-:W-:Y:S02]  /*0060*/  MOV R19, RZ ;  /* 0x000000ff00137202 */ /* 0x000fe40000000f00 */
[----:B------:R-:W-:Y:S01]  /*0070*/  MOV R17, RZ ;  /* 0x000000ff00117202 */ /* 0x000fe20000000f00 */
[----:B------:R-:W2:Y:S01]  /*0080*/  S2R R2, SR_CTAID.Z ;  /* 0x0000000000027919 */ /* 0x000ea20000002700 */
[----:B------:R-:W-:Y:S02]  /*0090*/  MOV R15, RZ ;  /* 0x000000ff000f7202 */ /* 0x000fe40000000f00 */
[----:B------:R-:W-:Y:S01]  /*00a0*/  MOV R13, RZ ;  /* 0x000000ff000d7202 */ /* 0x000fe20000000f00 */
[----:B------:R-:W3:Y:S01]  /*00b0*/  S2R R20, SR_CTAID.Y ;  /* 0x0000000000147919 */ /* 0x000ee20000002600 */
[----:B0-----:R-:W-:-:S04]  /*00c0*/  SHF.L.U32 R4, R0, 0x6, RZ ;  /* 0x0000000600047819 */ /* 0x001fc800000006ff */
[----:B------:R-:W-:Y:S01]  /*00d0*/  LOP3.LUT R4, R4, 0xfffffe00, RZ, 0xc0, !PT ;  /* 0xfffffe0004047812 */ /* 0x000fe200078ec0ff */
[C-C-:B-1----:R-:W-:Y:S01]  /*00e0*/  IMAD R28, R3.reuse, 0x1c, R0.reuse ;  /* 0x0000001c031c7824 */ /* 0x142fe200078e0200 */
[C---:B------:R-:W-:Y:S02]  /*00f0*/  LOP3.LUT R5, R3.reuse, 0x1, RZ, 0xc0, !PT ;  /* 0x0000000103057812 */ /* 0x040fe400078ec0ff */
[----:B--2---:R-:W-:Y:S02]  /*0100*/  LEA R7, R2, R3, 0x4 ;  /* 0x0000000302077211 */ /* 0x004fe400078e20ff */
[----:B------:R-:W-:Y:S02]  /*0110*/  LEA R21, R3, 0x700, 0x5 ;  /* 0x0000070003157811 */ /* 0x000fe400078e28ff */
[----:B------:R-:W-:Y:S01]  /*0120*/  LEA R6, R7, R4, 0xa ;  /* 0x0000000407067211 */ /* 0x000fe200078e50ff */
[----:B------:R-:W-:Y:S01]  /*0130*/  IMAD R7, R5, 0x1c, R0 ;  /* 0x0000001c05077824 */ /* 0x000fe200078e0200 */
[----:B------:R-:W-:-:S02]  /*0140*/  SHF.R.S32.HI R4, RZ, 0x1, R3 ;  /* 0x00000001ff047819 */ /* 0x000fc40000011403 */
[----:B------:R-:W-:-:S03]  /*0150*/  LOP3.LUT R5, R0, 0x7, RZ, 0xc0, !PT ;  /* 0x0000000700057812 */ /* 0x000fc600078ec0ff */
[----:B------:R-:W-:Y:S01]  /*0160*/  IMAD R7, R4, 0x310, R7 ;  /* 0x0000031004077824 */ /* 0x000fe200078e0207 */
[----:B------:R-:W-:Y:S02]  /*0170*/  IADD3 R5, R5, R6, RZ ;  /* 0x0000000605057210 */ /* 0x000fe40007ffe0ff */
[----:B------:R-:W-:Y:S01]  /*0180*/  LEA.HI.SX32 R4, R0, R3, 0x1c ;  /* 0x0000000300047211 */ /* 0x000fe200078fe2ff */
[----:B---3--:R-:W-:Y:S02]  /*0190*/  IMAD R7, R20, 0x38, R7 ;  /* 0x0000003814077824 */ /* 0x008fe400078e0207 */
[----:B------:R-:W-:Y:S01]  /*01a0*/  IMAD.WIDE R24, R5, R22, c[0x0][0x170] ;  /* 0x00005c0005187625 */ /* 0x000fe200078e0216 */
[----:B------:R-:W-:-:S03]  /*01b0*/  ISETP.GE.AND P0, PT, R4, 0x10, PT ;  /* 0x000000100400780c */ /* 0x000fc60003f06270 */
[----:B------:R-:W-:Y:S01]  /*01c0*/  IMAD.WIDE R22, R7, R22, c[0x0][0x168] ;  /* 0x00005a0007167625 */ /* 0x000fe200078e0216 */
[----:B------:R-:W-:Y:S02]  /*01d0*/  MOV R26, R24 ;  /* 0x00000018001a7202 */ /* 0x000fe40000000f00 */
[----:B------:R-:W-:-:S13]  /*01e0*/  ISETP.LT.AND P0, PT, R0, 0x10, !P0 ;  /* 0x000000100000780c */ /* 0x000fda0004701270 */
.L_x_86:
[----:B------:R-:W-:Y:S01]  /*01f0*/  @P0 MOV R24, R26 ;  /* 0x0000001a00180202 */ /* 0x000fe20000000f00 */
[----:B------:R0:W2:Y:S04]  /*0200*/  LDG.E.CONSTANT R31, [R22.64] ;  /* 0x00000004161f7981 */ /* 0x0000a8000c1e9900 */
[----:B------:R1:W3:Y:S01]  /*0210*/  @P0 LDG.E.CONSTANT R12, [R24.64] ;  /* 0x00000004180c0981 */ /* 0x0002e2000c1e9900 */
[----:B------:R-:W-:Y:S01]  /*0220*/  @P0 IMAD R33, R3, -0xc, R28 ;  /* 0xfffffff403210824 */ /* 0x000fe200078e021c */
[----:B------:R-:W-:-:S02]  /*0230*/  IADD3 R30, R30, 0x1, RZ ;  /* 0x000000011e1e7810 */ /* 0x000fc40007ffe0ff */
[----:B------:R-:W-:Y:S01]  /*0240*/  BAR.SYNC.DEFER_BLOCKING 0x0 ;  /* 0x0000000000007b1d */ /* 0x000fe20000010000 */
[----:B------:R-:W-:Y:S02]  /*0250*/  IADD3 R26, P2, R26, 0x20, RZ ;  /* 0x000000201a1a7810 */ /* 0x000fe40007f5e0ff */
[----:B------:R-:W-:Y:S02]  /*0260*/  ISETP.NE.AND P1, PT, R30, 0x40, PT ;  /* 0x000000401e00780c */ /* 0x000fe40003f25270 */
[----:B0-----:R-:W-:Y:S02]  /*0270*/  IADD3 R22, P3, R22, 0x6200, RZ ;  /* 0x0000620016167810 */ /* 0x001fe40007f7e0ff */
[----:B-1----:R-:W-:Y:S02]  /*0280*/  IADD3.X R25, RZ, R25, RZ, P2, !PT ;  /* 0x00000019ff197210 */ /* 0x002fe400017fe4ff */
[----:B------:R-:W-:Y:S01]  /*0290*/  IADD3.X R23, RZ, R23, RZ, P3, !PT ;  /* 0x00000017ff177210 */ /* 0x000fe20001ffe4ff */
[----:B--2---:R-:W-:Y:S04]  /*02a0*/  STS [R28.X4], R31 ;  /* 0x0000001f1c007388 */ /* 0x004fe80000004800 */
[----:B---3--:R-:W-:Y:S04]  /*02b0*/  @P0 STS [R33.X4+0x700], R12 ;  /* 0x0007000c21000388 */ /* 0x008fe80000004800 */
[----:B------:R-:W-:Y:S06]  /*02c0*/  BAR.SYNC.DEFER_BLOCKING 0x0 ;  /* 0x0000000000007b1d */ /* 0x000fec0000010000 */
[----:B------:R-:W-:Y:S04]  /*02d0*/  LDS R14, [R0.X4] ;  /* 0x00000000000e7984 */ /* 0x000fe80000004800 */
[----:B------:R-:W0:Y:S04]  /*02e0*/  LDS.128 R4, [R21] ;  /* 0x0000000015047984 */ /* 0x000e280000000c00 */
[----:B------:R-:W1:Y:S04]  /*02f0*/  LDS.128 R8, [R21+0x200] ;  /* 0x0002000015087984 */ /* 0x000e680000000c00 */
[----:B------:R-:W2:Y:S04]  /*0300*/  LDS R16, [R0.X4+0x70] ;  /* 0x0000700000107984 */ /* 0x000ea80000004800 */
[----:B------:R-:W3:Y:S04]  /*0310*/  LDS R35, [R0.X4+0xe0] ;  /* 0x0000e00000237984 */ /* 0x000ee80000004800 */
[----:B------:R-:W4:Y:S04]  /*0320*/  LDS R37, [R0.X4+0x150] ;  /* 0x0001500000257984 */ /* 0x000f280000004800 */
[----:B------:R-:W5:Y:S04]  /*0330*/  LDS R29, [R0.X4+0x1c0] ;  /* 0x0001c000001d7984 */ /* 0x000f680000004800 */
[----:B------:R-:W5:Y:S04]  /*0340*/  LDS R27, [R0.X4+0x230] ;  /* 0x00023000001b7984 */ /* 0x000f680000004800 */
[----:B------:R-:W5:Y:S04]  /*0350*/  LDS R24, [R0.X4+0x2a0] ;  /* 0x0002a00000187984 */ /* 0x000f680000004800 */
[----:B------:R-:W-:Y:S01]  /*0360*/  LDS R33, [R0.X4+0x540] ;  /* 0x0005400000217984 */ /* 0x000fe20000004800 */
[C---:B0-----:R-:W-:Y:S01]  /*0370*/  FFMA R12, R14.reuse, R4, R13 ;  /* 0x000000040e0c7223 */ /* 0x041fe2000000000d */
[----:B-1----:R-:W-:Y:S01]  /*0380*/  FFMA R14, R14, R8, R17 ;  /* 0x000000080e0e7223 */ /* 0x002fe20000000011 */
[-C--:B--2---:R-:W-:Y:S01]  /*0390*/  FFMA R4, R4, R16.reuse, R15 ;  /* 0x0000001004047223 */ /* 0x084fe2000000000f */
[----:B------:R-:W-:-:S02]  /*03a0*/  FFMA R8, R8, R16, R19 ;  /* 0x0000001008087223 */ /* 0x000fc40000000013 */
[----:B------:R-:W-:Y:S01]  /*03b0*/  LDS.128 R16, [R21+0x210] ;  /* 0x0002100015107984 */ /* 0x000fe20000000c00 */
[C---:B---3--:R-:W-:Y:S01]  /*03c0*/  FFMA R12, R35.reuse, R5, R12 ;  /* 0x00000005230c7223 */ /* 0x048fe2000000000c */
[----:B------:R-:W-:Y:S01]  /*03d0*/  FFMA R35, R35, R9, R14 ;  /* 0x0000000923237223 */ /* 0x000fe2000000000e */
[C---:B----4-:R-:W-:Y:S01]  /*03e0*/  FFMA R14, R37.reuse, R5, R4 ;  /* 0x00000005250e7223 */ /* 0x050fe20000000004 */
[----:B------:R-:W-:Y:S01]  /*03f0*/  FFMA R8, R37, R9, R8 ;  /* 0x0000000925087223 */ /* 0x000fe20000000008 */
[----:B------:R-:W-:Y:S01]  /*0400*/  LDS R5, [R0.X4+0x3f0] ;  /* 0x0003f00000057984 */ /* 0x000fe20000004800 */
[C---:B-----5:R-:W-:Y:S01]  /*0410*/  FFMA R31, R29.reuse, R6, R12 ;  /* 0x000000061d1f7223 */ /* 0x060fe2000000000c */
[----:B------:R-:W-:Y:S02]  /*0420*/  FFMA R4, R29, R10, R35 ;  /* 0x0000000a1d047223 */ /* 0x000fe40000000023 */
[----:B------:R-:W-:Y:S01]  /*0430*/  LDS R9, [R0.X4+0x380] ;  /* 0x0003800000097984 */ /* 0x000fe20000004800 */
[C---:B------:R-:W-:Y:S01]  /*0440*/  FFMA R6, R27.reuse, R6, R14 ;  /* 0x000000061b067223 */ /* 0x040fe2000000000e */
[----:B------:R-:W-:-:S02]  /*0450*/  FFMA R32, R27, R10, R8 ;  /* 0x0000000a1b207223 */ /* 0x000fc40000000008 */
[----:B------:R-:W0:Y:S01]  /*0460*/  LDS R29, [R0.X4+0x310] ;  /* 0x00031000001d7984 */ /* 0x000e220000004800 */
[C---:B------:R-:W-:Y:S01]  /*0470*/  FFMA R34, R24.reuse, R7, R31 ;  /* 0x0000000718227223 */ /* 0x040fe2000000001f */
[----:B------:R-:W-:Y:S02]  /*0480*/  FFMA R31, R24, R11, R4 ;  /* 0x0000000b181f7223 */ /* 0x000fe40000000004 */
[----:B------:R-:W1:Y:S04]  /*0490*/  LDS.128 R12, [R21+0x10] ;  /* 0x00001000150c7984 */ /* 0x000e680000000c00 */
[----:B------:R-:W2:Y:S04]  /*04a0*/  LDS R10, [R0.X4+0x460] ;  /* 0x00046000000a7984 */ /* 0x000ea80000004800 */
[----:B------:R-:W3:Y:S04]  /*04b0*/  LDS R8, [R0.X4+0x4d0] ;  /* 0x0004d00000087984 */ /* 0x000ee80000004800 */
[----:B------:R-:W4:Y:S04]  /*04c0*/  LDS R27, [R0.X4+0x5b0] ;  /* 0x0005b000001b7984 */ /* 0x000f280000004800 */
[----:B------:R-:W5:Y:S04]  /*04d0*/  LDS R24, [R0.X4+0x620] ;  /* 0x0006200000187984 */ /* 0x000f680000004800 */
[----:B------:R-:W5:Y:S01]  /*04e0*/  LDS R4, [R0.X4+0x690] ;  /* 0x0006900000047984 */ /* 0x000f620000004800 */
[C---:B0-----:R-:W-:Y:S01]  /*04f0*/  FFMA R7, R29.reuse, R7, R6 ;  /* 0x000000071d077223 */ /* 0x041fe20000000006 */
[----:B------:R-:W-:Y:S01]  /*0500*/  FFMA R11, R29, R11, R32 ;  /* 0x0000000b1d0b7223 */ /* 0x000fe20000000020 */
[C---:B------:R-:W-:Y:S01]  /*0510*/  FFMA R6, R9.reuse, R16, R31 ;  /* 0x0000001009067223 */ /* 0x040fe2000000001f */
[----:B-1----:R-:W-:Y:S01]  /*0520*/  FFMA R29, R9, R12, R34 ;  /* 0x0000000c091d7223 */ /* 0x002fe20000000022 */
[-C--:B------:R-:W-:Y:S01]  /*0530*/  FFMA R7, R12, R5.reuse, R7 ;  /* 0x000000050c077223 */ /* 0x080fe20000000007 */
[----:B------:R-:W-:-:S02]  /*0540*/  FFMA R11, R16, R5, R11 ;  /* 0x00000005100b7223 */ /* 0x000fc4000000000b */
[C---:B--2---:R-:W-:Y:S01]  /*0550*/  FFMA R12, R10.reuse, R13, R29 ;  /* 0x0000000d0a0c7223 */ /* 0x044fe2000000001d */
[----:B------:R-:W-:Y:S01]  /*0560*/  FFMA R5, R10, R17, R6 ;  /* 0x000000110a057223 */ /* 0x000fe20000000006 */
[C---:B---3--:R-:W-:Y:S01]  /*0570*/  FFMA R6, R8.reuse, R13, R7 ;  /* 0x0000000d08067223 */ /* 0x048fe20000000007 */
[----:B------:R-:W-:Y:S01]  /*0580*/  FFMA R11, R8, R17, R11 ;  /* 0x00000011080b7223 */ /* 0x000fe2000000000b */
[C---:B------:R-:W-:Y:S01]  /*0590*/  FFMA R13, R33.reuse, R14, R12 ;  /* 0x0000000e210d7223 */ /* 0x040fe2000000000c */
[----:B------:R-:W-:Y:S01]  /*05a0*/  FFMA R8, R33, R18, R5 ;  /* 0x0000001221087223 */ /* 0x000fe20000000005 */
[C---:B----4-:R-:W-:Y:S01]  /*05b0*/  FFMA R5, R27.reuse, R14, R6 ;  /* 0x0000000e1b057223 */ /* 0x050fe20000000006 */
[----:B------:R-:W-:Y:S01]  /*05c0*/  FFMA R11, R27, R18, R11 ;  /* 0x000000121b0b7223 */ /* 0x000fe2000000000b */
[C---:B-----5:R-:W-:Y:S01]  /*05d0*/  FFMA R13, R24.reuse, R15, R13 ;  /* 0x0000000f180d7223 */ /* 0x060fe2000000000d */
[----:B------:R-:W-:Y:S01]  /*05e0*/  FFMA R17, R24, R19, R8 ;  /* 0x0000001318117223 */ /* 0x000fe20000000008 */
[C---:B------:R-:W-:Y:S01]  /*05f0*/  FFMA R15, R4.reuse, R15, R5 ;  /* 0x0000000f040f7223 */ /* 0x040fe20000000005 */
[----:B------:R-:W-:Y:S01]  /*0600*/  FFMA R19, R4, R19, R11 ;  /* 0x0000001304137223 */ /* 0x000fe2000000000b */
[----:B------:R-:W-:Y:S05]  /*0610*/  @P1 BRA `(.L_x_86) ;  /* 0xfffffbd000001947 */ /* 0x000fea000383ffff */
[----:B------:R-:W-:Y:S02]  /*0620*/  LEA R4, R2, R3, 0x5 ;  /* 0x0000000302047211 */ /* 0x000fe400078e28ff */
[----:B------:R-:W-:-:S05]  /*0630*/  MOV R7, 0x4 ;  /* 0x0000000400077802 */ /* 0x000fca0000000f00 */
[----:B------:R-:W-:-:S05]  /*0640*/  IMAD.WIDE R4, R4, R7, c[0x0][0x178] ;  /* 0x00005e0004047625 */ /* 0x000fca00078e0207 */
[----:B------:R-:W2:Y:S04]  /*0650*/  LDG.E.CONSTANT R6, [R4.64+0x40] ;  /* 0x0000400404067981 */ /* 0x000ea8000c1e9900 */
[----:B------:R-:W3:Y:S01]  /*0660*/  LDG.E.CONSTANT R8, [R4.64] ;  /* 0x0000000404087981 */ /* 0x000ee2000c1e9900 */
[----:B------:R-:W-:-:S04]  /*0670*/  IMAD R3, R3, 0x310, R0 ;  /* 0x0000031003037824 */ /* 0x000fc800078e0200 */
[----:B------:R-:W-:-:S04]  /*0680*/  IMAD R3, R2, 0x6200, R3 ;  /* 0x0000620002037824 */ /* 0x000fc800078e0203 */
[----:B------:R-:W-:-:S04]  /*0690*/  IMAD R3, R20, 0x38, R3 ;  /* 0x0000003814037824 */ /* 0x000fc800078e0203 */
[----:B------:R-:W-:Y:S01]  /*06a0*/  IMAD.WIDE R2, R3, R7, c[0x0][0x160] ;  /* 0x0000580003027625 */ /* 0x000fe200078e0207 */
[--C-:B--2---:R-:W-:Y:S01]  /*06b0*/  FADD R17, R17, R6.reuse ;  /* 0x0000000611117221 */ /* 0x104fe20000000000 */
[----:B------:R-:W-:Y:S01]  /*06c0*/  FADD R6, R19, R6 ;  /* 0x0000000613067221 */ /* 0x000fe20000000000 */
[--C-:B---3--:R-:W-:Y:S01]  /*06d0*/  FADD R13, R13, R8.reuse ;  /* 0x000000080d0d7221 */ /* 0x108fe20000000000 */
[----:B------:R-:W-:Y:S02]  /*06e0*/  FADD R8, R15, R8 ;  /* 0x000000080f087221 */ /* 0x000fe40000000000 */
[----:B------:R-:W-:Y:S02]  /*06f0*/  FMNMX R17, RZ, R17, !PT ;  /* 0x00000011ff117209 */ /* 0x000fe40007800000 */
[----:B------:R-:W-:Y:S02]  /*0700*/  FMNMX R7, RZ, R6, !PT ;  /* 0x00000006ff077209 */ /* 0x000fe40007800000 */
[----:B------:R-:W-:Y:S01]  /*0710*/  FMNMX R13, RZ, R13, !PT ;  /* 0x0000000dff0d7209 */ /* 0x000fe20007800000 */
[----:B------:R-:W-:Y:S01]  /*0720*/  STG.E [R2.64+0xc400], R17 ;  /* 0x00c4001102007986 */ /* 0x000fe2000c101904 */
[----:B------:R-:W-:-:S03]  /*0730*/  FMNMX R5, RZ, R8, !PT ;  /* 0x00000008ff057209 */ /* 0x000fc60007800000 */
[----:B------:R-:W-:Y:S04]  /*0740*/  STG.E [R2.64+0xc470], R7 ;  /* 0x00c4700702007986 */ /* 0x000fe8000c101904 */
[----:B------:R-:W-:Y:S04]  /*0750*/  STG.E [R2.64], R13 ;  /* 0x0000000d02007986 */ /* 0x000fe8000c101904 */
[----:B------:R-:W-:Y:S01]  /*0760*/  STG.E [R2.64+0x70], R5 ;  /* 0x0000700502007986 */ /* 0x000fe2000c101904 */
[----:B------:R-:W-:Y:S05]  /*0770*/  EXIT ;  /* 0x000000000000794d */ /* 0x000fea0003800000 */
.L_x_87:
        /* <DEDUP_REMOVED lines=16> */
.L_x_135:


//--------------------- .text.tvmgen_default_fused_nn_contrib_conv2d_winograd_without_weight_transform_add_nn_relu_1_kernel --------------------------
	.section	.text.tvmgen_default_fused_nn_contrib_conv2d_winograd_without_weight_transform_add_nn_relu_1_kernel,"ax",@progbits
	.sectioninfo	@"SHI_REGISTERS=36"
	.align	128
        .global         tvmgen_default_fused_nn_contrib_conv2d_winograd_without_weight_transform_add_nn_relu_1_kernel
        .type           tvmgen_default_fused_nn_contrib_conv2d_winograd_without_weight_transform_add_nn_relu_1_kernel,@function
        .size           tvmgen_default_fused_nn_contrib_conv2d_winograd_without_weight_transform_add_nn_relu_1_kernel,(.L_x_136 - tvmgen_default_fused_nn_contrib_conv2d_winograd_without_weight_transform_add_nn_relu_1_kernel)
        .other          tvmgen_default_fused_nn_contrib_conv2d_winograd_without_weight_transform_add_nn_relu_1_kernel,@"STO_CUDA_ENTRY STV_DEFAULT"
tvmgen_default_fused_nn_contrib_conv2d_winograd_without_weight_transform_add_nn_relu_1_kernel:
.text.tvmgen_default_fused_nn_contrib_conv2d_winograd_without_weight_transform_add_nn_relu_1_kernel:
[----:B------:R-:W-:Y:S02]  /*0000*/  MOV R1, c[0x0][0x28] ;  /* 0x00000a0000017a02 */ /* 0x000fe40000000f00 */
[----:B------:R-:W0:Y:S01]  /*0010*/  S2R R0, SR_TID.X ;  /* 0x0000000000007919 */ /* 0x000e220000002100 */
[----:B------:R-:W-:Y:S01]  /*0020*/  MOV R6, RZ ;  /* 0x000000ff00067202 */ /* 0x000fe20000000f00 */
[----:B------:R-:W-:Y:S01]  /*0030*/  CS2R R18, SRZ ;  /* 0x0000000000127805 */ /* 0x000fe2000001ff00 */
[----:B------:R-:W-:Y:S01]  /*0040*/  MOV R4, RZ ;  /* 0x000000ff00047202 */ /* 0x000fe20000000f00 */
[----:B------:R-:W1:Y:S01]  /*0050*/  S2R R3, SR_CTAID.X ;  /* 0x0000000000037919 */ /* 0x000e620000002500 */
[----:B------:R-:W-:Y:S01]  /*0060*/  CS2R R20, SRZ ;  /* 0x0000000000147805 */ /* 0x000fe2000001ff00 */
[----:B------:R-:W-:Y:S01]  /*0070*/  ULDC.64 UR4, c[0x0][0x118] ;  /* 0x0000460000047ab9 */ /* 0x000fe20000000a00 */
[----:B------:R-:W-:Y:S01]  /*0080*/  CS2R R14, SRZ ;  /* 0x00000000000e7805 */ /* 0x000fe2000001ff00 */
[----:B0-----:R-:W-:-:S04]  /*0090*/  SHF.R.S32.HI R8, RZ, 0x1, R0 ;  /* 0x00000001ff087819 */ /* 0x001fc80000011400 */
[C---:B-1----:R-:W-:Y:S02]  /*00a0*/  LEA R9, R3.reuse, R8, 0x6 ;  /* 0x0000000803097211 */ /* 0x042fe400078e30ff */
[----:B------:R-:W-:Y:S02]  /*00b0*/  LEA R7, R3, R0, 0x1 ;  /* 0x0000000003077211 */ /* 0x000fe400078e08ff */
[----:B------:R-:W-:Y:S01]  /*00c0*/  MOV R8, RZ ;  /* 0x000000ff00087202 */ /* 0x000fe20000000f00 */
[----:B------:R-:W-:-:S05]  /*00d0*/  IMAD.HI R2, R9, 0x5397829d, RZ ;  /* 0x5397829d09027827 */ /* 0x000fca00078e02ff */
[----:B------:R-:W-:-:S04]  /*00e0*/  SHF.R.U32.HI R5, RZ, 0x1f, R2 ;  /* 0x0000001fff057819 */ /* 0x000fc80000011602 */
[----:B------:R-:W-:Y:S01]  /*00f0*/  LEA.HI.SX32 R5, R2, R5, 0x1b ;  /* 0x0000000502057211 */ /* 0x000fe200078fdaff */
[----:B------:R-:W-:-:S04]  /*0100*/  IMAD.HI R2, R7, -0x6db6db6d, R6 ;  /* 0x9249249307027827 */ /* 0x000fc800078e0206 */
[--C-:B------:R-:W-:Y:S01]  /*0110*/  IMAD R5, R5, -0x62, R9.reuse ;  /* 0xffffff9e05057824 */ /* 0x100fe200078e0209 */
[----:B------:R-:W-:Y:S01]  /*0120*/  SHF.R.U32.HI R11, RZ, 0x1f, R2 ;  /* 0x0000001fff0b7819 */ /* 0x000fe20000011602 */
[----:B------:R-:W-:-:S03]  /*0130*/  IMAD.HI R9, R9, -0x6db6db6d, R8 ;  /* 0x9249249309097827 */ /* 0x000fc600078e0208 */
[----:B------:R-:W-:Y:S01]  /*0140*/  LEA.HI.SX32 R11, R2, R11, 0x1d ;  /* 0x0000000b020b7211 */ /* 0x000fe200078feaff */
[----:B------:R-:W-:Y:S01]  /*0150*/  IMAD.HI R4, R5, -0x6db6db6d, R4 ;  /* 0x9249249305047827 */ /* 0x000fe200078e0204 */
[----:B------:R-:W-:-:S03]  /*0160*/  SHF.R.U32.HI R2, RZ, 0x1f, R9 ;  /* 0x0000001fff027819 */ /* 0x000fc60000011609 */
[----:B------:R-:W-:Y:S01]  /*0170*/  IMAD R11, R11, -0xe, R7 ;  /* 0xfffffff20b0b7824 */ /* 0x000fe200078e0207 */
[----:B------:R-:W-:-:S04]  /*0180*/  SHF.R.U32.HI R5, RZ, 0x1f, R4 ;  /* 0x0000001fff057819 */ /* 0x000fc80000011604 */
[----:B------:R-:W-:Y:S02]  /*0190*/  LEA.HI.SX32 R5, R4, R5, 0x1e ;  /* 0x0000000504057211 */ /* 0x000fe400078ff2ff */
[----:B------:R-:W-:Y:S02]  /*01a0*/  SHF.L.U32 R11, R11, 0x1, RZ ;  /* 0x000000010b0b7819 */ /* 0x000fe400000006ff */
[----:B------:R-:W-:Y:S02]  /*01b0*/  SHF.L.U32 R8, R5, 0x1, RZ ;  /* 0x0000000105087819 */ /* 0x000fe400000006ff */
[C---:B------:R-:W-:Y:S02]  /*01c0*/  IADD3 R4, R11.reuse, 0x1, RZ ;  /* 0x000000010b047810 */ /* 0x040fe40007ffe0ff */
[C---:B------:R-:W-:Y:S02]  /*01d0*/  IADD3 R5, R11.reuse, -0x1, RZ ;  /* 0xffffffff0b057810 */ /* 0x040fe40007ffe0ff */
[----:B------:R-:W-:-:S02]  /*01e0*/  ISETP.GT.U32.AND P3, PT, R11, 0x1b, PT ;  /* 0x0000001b0b00780c */ /* 0x000fc40003f64070 */
[----:B------:R-:W-:Y:S02]  /*01f0*/  IADD3 R10, R8, -0x1, RZ ;  /* 0xffffffff080a7810 */ /* 0x000fe40007ffe0ff */
[----:B------:R-:W-:Y:S02]  /*0200*/  ISETP.GT.U32.AND P2, PT, R4, 0x1b, PT ;  /* 0x0000001b0400780c */ /* 0x000fe40003f44070 */
[----:B------:R-:W-:Y:S02]  /*0210*/  ISETP.GT.U32.AND P0, PT, R5, 0x1b, PT ;  /* 0x0000001b0500780c */ /* 0x000fe40003f04070 */
[----:B------:R-:W-:Y:S02]  /*0220*/  LEA.HI.SX32 R4, R9, R2, 0x1e ;  /* 0x0000000209047211 */ /* 0x000fe400078ff2ff */
[----:B------:R-:W-:Y:S02]  /*0230*/  ISETP.GT.U32.OR P5, PT, R10, 0x1b, P3 ;  /* 0x0000001b0a00780c */ /* 0x000fe40001fa4470 */
[----:B------:R-:W-:Y:S01]  /*0240*/  ISETP.GT.U32.OR P1, PT, R8, 0x1b, P0 ;  /* 0x0000001b0800780c */ /* 0x000fe20000724470 */
[----:B------:R-:W-:Y:S01]  /*0250*/  IMAD R5, R4, 0x38, R11 ;  /* 0x0000003804057824 */ /* 0x000fe200078e020b */
[----:B------:R-:W-:-:S02]  /*0260*/  MOV R2, 0x4 ;  /* 0x0000000400027802 */ /* 0x000fc40000000f00 */
[----:B------:R-:W-:Y:S02]  /*0270*/  ISETP.GT.U32.OR P6, PT, R8, 0x1b, P3 ;  /* 0x0000001b0800780c */ /* 0x000fe40001fc4470 */
[----:B------:R-:W-:Y:S01]  /*0280*/  IADD3 R11, R11, 0x2, RZ ;  /* 0x000000020b0b7810 */ /* 0x000fe20007ffe0ff */
[----:B------:R-:W-:Y:S01]  /*0290*/  IMAD.WIDE R4, R5, R2, c[0x0][0x168] ;  /* 0x00005a0005047625 */ /* 0x000fe200078e0202 */
[----:B------:R-:W-:Y:S02]  /*02a0*/  MOV R17, RZ ;  /* 0x000000ff00117202 */ /* 0x000fe40000000f00 */
[----:B------:R-:W-:Y:S02]  /*02b0*/  ISETP.GT.U32.OR P4, PT, R10, 0x1b, P2 ;  /* 0x0000001b0a00780c */ /* 0x000fe40001784470 */
[----:B------:R0:W2:Y:S01]  /*02c0*/  @!P5 LDG.E.CONSTANT R19, [R4.64+-0x70] ;  /* 0xffff90040413d981 */ /* 0x0000a2000c1e9900 */
[----:B------:R-:W-:-:S03]  /*02d0*/  ISETP.GT.U32.OR P5, PT, R8, 0x1b, P2 ;  /* 0x0000001b0800780c */ /* 0x000fc600017a4470 */
[----:B------:R-:W3:Y:S01]  /*02e0*/  @!P1 LDG.E.CONSTANT R20, [R4.64+-0x4] ;  /* 0xfffffc0404149981 */ /* 0x000ee2000c1e9900 */
[----:B------:R-:W-:-:S03]  /*02f0*/  ISETP.GT.U32.AND P1, PT, R11, 0x1b, PT ;  /* 0x0000001b0b00780c */ /* 0x000fc60003f24070 */
[----:B------:R-:W4:Y:S01]  /*0300*/  @!P6 LDG.E.CONSTANT R17, [R4.64] ;  /* 0x000000040411e981 */ /* 0x000f22000c1e9900 */
[C---:B------:R-:W-:Y:S02]  /*0310*/  ISETP.GT.U32.OR P6, PT, R8.reuse, 0x1b, P1 ;  /* 0x0000001b0800780c */ /* 0x040fe40000fc4470 */
[----:B------:R-:W-:Y:S01]  /*0320*/  IADD3 R9, R8, 0x1, RZ ;  /* 0x0000000108097810 */ /* 0x000fe20007ffe0ff */
[----:B------:R0:W5:Y:S01]  /*0330*/  @!P4 LDG.E.CONSTANT R15, [R4.64+-0x6c] ;  /* 0xffff9404040fc981 */ /* 0x000162000c1e9900 */
[----:B------:R-:W-:-:S03]  /*0340*/  ISETP.GT.U32.OR P4, PT, R10, 0x1b, P0 ;  /* 0x0000001b0a00780c */ /* 0x000fc60000784470 */
[----:B------:R-:W2:Y:S01]  /*0350*/  @!P5 LDG.E.CONSTANT R21, [R4.64+0x4] ;  /* 0x000004040415d981 */ /* 0x000ea2000c1e9900 */
[----:B------:R-:W-:-:S05]  /*0360*/  ISETP.GT.U32.OR P5, PT, R9, 0x1b, P0 ;  /* 0x0000001b0900780c */ /* 0x000fca00007a4470 */
[----:B------:R-:W0:Y:S01]  /*0370*/  @!P6 LDG.E.CONSTANT R18, [R4.64+0x8] ;  /* 0x000008040412e981 */ /* 0x000e22000c1e9900 */
[C---:B------:R-:W-:Y:S02]  /*0380*/  ISETP.GT.U32.OR P6, PT, R9.reuse, 0x1b, P3 ;  /* 0x0000001b0900780c */ /* 0x040fe40001fc4470 */
[----:B------:R-:W-:Y:S01]  /*0390*/  MOV R7, RZ ;  /* 0x000000ff00077202 */ /* 0x000fe20000000f00 */
[----:B------:R-:W5:Y:S04]  /*03a0*/  @!P4 LDG.E.CONSTANT R16, [R4.64+-0x74] ;  /* 0xffff8c040410c981 */ /* 0x000f68000c1e9900 */
[----:B------:R0:W5:Y:S01]  /*03b0*/  @!P5 LDG.E.CONSTANT R14, [R4.64+0x6c] ;  /* 0x00006c04040ed981 */ /* 0x000162000c1e9900 */
[----:B------:R-:W-:Y:S02]  /*03c0*/  ISETP.GT.U32.OR P5, PT, R9, 0x1b, P2 ;  /* 0x0000001b0900780c */ /* 0x000fe400017a4470 */
[----:B------:R-:W-:-:S03]  /*03d0*/  MOV R6, RZ ;  /* 0x000000ff00067202 */ /* 0x000fc60000000f00 */
[----:B------:R0:W5:Y:S01]  /*03e0*/  @!P6 LDG.E.CONSTANT R7, [R4.64+0x70] ;  /* 0x000070040407e981 */ /* 0x000162000c1e9900 */
[----:B------:R-:W-:Y:S02]  /*03f0*/  ISETP.GT.U32.OR P6, PT, R10, 0x1b, P1 ;  /* 0x0000001b0a00780c */ /* 0x000fe40000fc4470 */
[----:B------:R-:W-:-:S04]  /*0400*/  IADD3 R10, R8, 0x2, RZ ;  /* 0x00000002080a7810 */ /* 0x000fc80007ffe0ff */
[C---:B------:R-:W-:Y:S01]  /*0410*/  ISETP.GT.U32.OR P0, PT, R10.reuse, 0x1b, P0 ;  /* 0x0000001b0a00780c */ /* 0x040fe20000704470 */
[----:B------:R0:W5:Y:S01]  /*0420*/  @!P5 LDG.E.CONSTANT R6, [R4.64+0x74] ;  /* 0x000074040406d981 */ /* 0x000162000c1e9900 */
[C---:B------:R-:W-:Y:S02]  /*0430*/  ISETP.GT.U32.OR P3, PT, R10.reuse, 0x1b, P3 ;  /* 0x0000001b0a00780c */ /* 0x040fe40001f64470 */
[----:B------:R-:W-:Y:S02]  /*0440*/  ISETP.GT.U32.OR P5, PT, R9, 0x1b, P1 ;  /* 0x0000001b0900780c */ /* 0x000fe40000fa4470 */
[----:B------:R-:W-:Y:S02]  /*0450*/  MOV R9, RZ ;  /* 0x000000ff00097202 */ /* 0x000fe40000000f00 */
[C---:B------:R-:W-:Y:S02]  /*0460*/  ISETP.GT.U32.OR P2, PT, R10.reuse, 0x1b, P2 ;  /* 0x0000001b0a00780c */ /* 0x040fe40001744470 */
[----:B------:R-:W-:Y:S01]  /*0470*/  ISETP.GT.U32.OR P1, PT, R10, 0x1b, P1 ;  /* 0x0000001b0a00780c */ /* 0x000fe20000f24470 */
[----:B------:R-:W-:Y:S01]  /*0480*/  CS2R R12, SRZ ;  /* 0x00000000000c7805 */ /* 0x000fe2000001ff00 */
[----:B------:R0:W5:Y:S01]  /*0490*/  @!P6 LDG.E.CONSTANT R9, [R4.64+-0x68] ;  /* 0xffff98040409e981 */ /* 0x000162000c1e9900 */
[----:B------:R-:W-:Y:S01]  /*04a0*/  CS2R R10, SRZ ;  /* 0x00000000000a7805 */ /* 0x000fe2000001ff00 */
[----:B------:R-:W-:-:S03]  /*04b0*/  MOV R8, RZ ;  /* 0x000000ff00087202 */ /* 0x000fc60000000f00 */
[----:B------:R0:W5:Y:S04]  /*04c0*/  @!P0 LDG.E.CONSTANT R13, [R4.64+0xdc] ;  /* 0x0000dc04040d8981 */ /* 0x000168000c1e9900 */
[----:B------:R0:W5:Y:S04]  /*04d0*/  @!P3 LDG.E.CONSTANT R12, [R4.64+0xe0] ;  /* 0x0000e004040cb981 */ /* 0x000168000c1e9900 */
[----:B------:R0:W5:Y:S04]  /*04e0*/  @!P2 LDG.E.CONSTANT R11, [R4.64+0xe4] ;  /* 0x0000e404040ba981 */ /* 0x000168000c1e9900 */
[----:B------:R0:W5:Y:S04]  /*04f0*/  @!P5 LDG.E.CONSTANT R8, [R4.64+0x78] ;  /* 0x000078040408d981 */ /* 0x000168000c1e9900 */
[----:B------:R0:W5:Y:S01]  /*0500*/  @!P1 LDG.E.CONSTANT R10, [R4.64+0xe8] ;  /* 0x0000e804040a9981 */ /* 0x000162000c1e9900 */
[----:B------:R-:W-:-:S02]  /*0510*/  MOV R22, RZ ;  /* 0x000000ff00167202 */ /* 0x000fc40000000f00 */
[----:B------:R-:W-:-:S05]  /*0520*/  LEA R3, R3, R0, 0x7 ;  /* 0x0000000003037211 */ /* 0x000fca00078e38ff */
[----:B------:R-:W-:Y:S01]  /*0530*/  IMAD.WIDE R2, R3, R2, c[0x0][0x160] ;  /* 0x0000580003027625 */ /* 0x000fe200078e0202 */
[----:B---3--:R-:W-:Y:S01]  /*0540*/  FADD R0, RZ, -R20 ;  /* 0x80000014ff007221 */ /* 0x008fe20000000000 */
[----:B----4-:R-:W-:-:S04]  /*0550*/  FADD R24, RZ, -R17 ;  /* 0x80000011ff187221 */ /* 0x010fc80000000000 */
[----:B--2---:R-:W-:Y:S01]  /*0560*/  FADD R26, R24, R21 ;  /* 0x00000015181a7221 */ /* 0x004fe20000000000 */
[----:B-----5:R-:W-:Y:S01]  /*0570*/  @!P4 FADD R22, RZ, R16 ;  /* 0x00000010ff16c221 */ /* 0x020fe20000000000 */
[----:B------:R-:W-:Y:S01]  /*0580*/  FADD R16, RZ, R20 ;  /* 0x00000014ff107221 */ /* 0x000fe20000000000 */
[----:B------:R-:W-:Y:S01]  /*0590*/  FADD R20, RZ, R17 ;  /* 0x00000011ff147221 */ /* 0x000fe20000000000 */
[--C-:B------:R-:W-:Y:S01]  /*05a0*/  FADD R17, R0, R21.reuse ;  /* 0x0000001500117221 */ /* 0x100fe20000000000 */
[--C-:B------:R-:W-:Y:S01]  /*05b0*/  FADD R0, R24, -R21.reuse ;  /* 0x8000001518007221 */ /* 0x100fe20000000000 */
[--C-:B------:R-:W-:Y:S01]  /*05c0*/  FADD R23, R16, -R21.reuse ;  /* 0x8000001510177221 */ /* 0x100fe20000000000 */
[C-C-:B0-----:R-:W-:Y:S01]  /*05d0*/  FADD R4, R20.reuse, -R18.reuse ;  /* 0x8000001214047221 */ /* 0x141fe20000000000 */
[C-C-:B------:R-:W-:Y:S01]  /*05e0*/  FADD R16, R20.reuse, -R21.reuse ;  /* 0x8000001514107221 */ /* 0x140fe20000000000 */
[----:B------:R-:W-:Y:S01]  /*05f0*/  FADD R28, R20, R21 ;  /* 0x00000015141c7221 */ /* 0x000fe20000000000 */
[----:B------:R-:W-:Y:S01]  /*0600*/  FADD R18, R24, R18 ;  /* 0x0000001218127221 */ /* 0x000fe20000000000 */
[--C-:B------:R-:W-:Y:S01]  /*0610*/  FADD R24, RZ, R19.reuse ;  /* 0x00000013ff187221 */ /* 0x100fe20000000000 */
[----:B------:R-:W-:Y:S01]  /*0620*/  FADD R20, RZ, -R19 ;  /* 0x80000013ff147221 */ /* 0x000fe20000000000 */
[----:B------:R-:W-:-:S02]  /*0630*/  FADD R5, -R15, R22 ;  /* 0x000000160f057221 */ /* 0x000fc40000000100 */
[--C-:B------:R-:W-:Y:S01]  /*0640*/  FADD R24, R24, R15.reuse ;  /* 0x0000000f18187221 */ /* 0x100fe20000000000 */
[----:B------:R-:W-:Y:S01]  /*0650*/  FADD R22, R20, R15 ;  /* 0x0000000f14167221 */ /* 0x000fe20000000000 */
[--C-:B------:R-:W-:Y:S01]  /*0660*/  FADD R27, R23, R14.reuse ;  /* 0x0000000e171b7221 */ /* 0x100fe20000000000 */
[--C-:B------:R-:W-:Y:S01]  /*0670*/  FADD R5, R5, -R14.reuse ;  /* 0x8000000e05057221 */ /* 0x100fe20000000000 */
[----:B------:R-:W-:Y:S01]  /*0680*/  FADD R21, R17, R14 ;  /* 0x0000000e11157221 */ /* 0x000fe20000000000 */
[--C-:B------:R-:W-:Y:S01]  /*0690*/  FADD R29, R26, -R7.reuse ;  /* 0x800000071a1d7221 */ /* 0x100fe20000000000 */
[--C-:B------:R-:W-:Y:S01]  /*06a0*/  FADD R31, R28, R7.reuse ;  /* 0x000000071c1f7221 */ /* 0x100fe20000000000 */
[--C-:B------:R-:W-:Y:S01]  /*06b0*/  FADD R23, R16, -R7.reuse ;  /* 0x8000000710177221 */ /* 0x100fe20000000000 */
[--C-:B------:R-:W-:Y:S01]  /*06c0*/  FADD R25, R0, R7.reuse ;  /* 0x0000000700197221 */ /* 0x100fe20000000000 */
[--C-:B------:R-:W-:Y:S01]  /*06d0*/  FADD R15, R22, R7.reuse ;  /* 0x00000007160f7221 */ /* 0x100fe20000000000 */
[----:B------:R-:W-:Y:S01]  /*06e0*/  FADD R19, R24, -R7 ;  /* 0x8000000718137221 */ /* 0x000fe20000000000 */
[--C-:B------:R-:W-:Y:S01]  /*06f0*/  FADD R5, R5, R6.reuse ;  /* 0x0000000605057221 */ /* 0x100fe20000000000 */
[--C-:B------:R-:W-:Y:S01]  /*0700*/  FADD R21, R21, -R6.reuse ;  /* 0x8000000615157221 */ /* 0x100fe20000000000 */
[--C-:B------:R-:W-:Y:S01]  /*0710*/  FADD R27, R27, -R6.reuse ;  /* 0x800000061b1b7221 */ /* 0x100fe20000000000 */
[----:B------:R-:W-:Y:S01]  /*0720*/  FADD R20, R20, R9 ;  /* 0x0000000914147221 */ /* 0x000fe20000000000 */
[--C-:B------:R-:W-:Y:S01]  /*0730*/  FADD R23, R23, R6.reuse ;  /* 0x0000000617177221 */ /* 0x100fe20000000000 */
[--C-:B------:R-:W-:Y:S01]  /*0740*/  FADD R25, R25, R6.reuse ;  /* 0x0000000619197221 */ /* 0x100fe20000000000 */
[--C-:B------:R-:W-:Y:S01]  /*0750*/  FADD R29, R29, R6.reuse ;  /* 0x000000061d1d7221 */ /* 0x100fe20000000000 */
[--C-:B------:R-:W-:Y:S01]  /*0760*/  FADD R31, R31, R6.reuse ;  /* 0x000000061f1f7221 */ /* 0x100fe20000000000 */
[--C-:B------:R-:W-:Y:S01]  /*0770*/  FADD R15, R15, -R6.reuse ;  /* 0x800000060f0f7221 */ /* 0x100fe20000000000 */
[----:B------:R-:W-:Y:S01]  /*0780*/  FADD R19, R19, -R6 ;  /* 0x8000000613137221 */ /* 0x000fe20000000000 */
[--C-:B------:R-:W-:Y:S01]  /*0790*/  FADD R9, R4, -R7.reuse ;  /* 0x8000000704097221 */ /* 0x100fe20000000000 */
[----:B------:R-:W-:Y:S01]  /*07a0*/  FADD R33, R18, -R7 ;  /* 0x8000000712217221 */ /* 0x000fe20000000000 */
[----:B------:R-:W-:Y:S01]  /*07b0*/  FADD R6, R17, R13 ;  /* 0x0000000d11067221 */ /* 0x000fe20000000000 */
[--C-:B------:R-:W-:Y:S01]  /*07c0*/  FADD R16, R16, -R12.reuse ;  /* 0x8000000c10107221 */ /* 0x100fe20000000000 */
[----:B------:R-:W-:Y:S01]  /*07d0*/  FADD R7, R20, R7 ;  /* 0x0000000714077221 */ /* 0x000fe20000000000 */
[--C-:B------:R-:W-:Y:S01]  /*07e0*/  FADD R0, R0, R12.reuse ;  /* 0x0000000c00007221 */ /* 0x100fe20000000000 */
[----:B------:R-:W-:Y:S01]  /*07f0*/  FADD R17, R4, -R12 ;  /* 0x8000000c04117221 */ /* 0x000fe20000000000 */
[----:B------:R0:W-:Y:S01]  /*0800*/  STG.E [R2.64], R5 ;  /* 0x0000000502007986 */ /* 0x0001e2000c101904 */
[--C-:B------:R-:W-:Y:S01]  /*0810*/  FADD R13, R16, R11.reuse ;  /* 0x0000000b100d7221 */ /* 0x100fe20000000000 */
[--C-:B------:R-:W-:Y:S01]  /*0820*/  FADD R9, R9, R8.reuse ;  /* 0x0000000809097221 */ /* 0x100fe20000000000 */
[--C-:B------:R-:W-:Y:S01]  /*0830*/  FADD R33, R33, R8.reuse ;  /* 0x0000000821217221 */ /* 0x100fe20000000000 */
[----:B------:R-:W-:Y:S01]  /*0840*/  FADD R7, R7, -R8 ;  /* 0x8000000807077221 */ /* 0x000fe20000000000 */
[----:B------:R-:W-:Y:S01]  /*0850*/  FADD R17, R17, R10 ;  /* 0x0000000a11117221 */ /* 0x000fe20000000000 */
[--C-:B0-----:R-:W-:Y:S01]  /*0860*/  FADD R5, R6, -R11.reuse ;  /* 0x8000000b06057221 */ /* 0x101fe20000000000 */
        /* <DEDUP_REMOVED lines=17> */
.L_x_88:
        /* <DEDUP_REMOVED lines=16> */
.L_x_136:


//--------------------- .text.tvmgen_default_fused_nn_contrib_conv2d_winograd_without_weight_transform_add_nn_relu_3_kernel_1 --------------------------
	.section	.text.tvmgen_default_fused_nn_contrib_conv2d_winograd_without_weight_transform_add_nn_relu_3_kernel_1,"ax",@progbits
	.sectionflags	@"SHF_BARRIERS=1"
	.sectioninfo	@"SHI_REGISTERS=40"
	.align	128
        .global         tvmgen_default_fused_nn_contrib_conv2d_winograd_without_weight_transform_add_nn_relu_3_kernel_1
        .type           tvmgen_default_fused_nn_contrib_conv2d_winograd_without_weight_transform_add_nn_relu_3_kernel_1,@function
        .size           tvmgen_default_fused_nn_contrib_conv2d_winograd_without_weight_transform_add_nn_relu_3_kernel_1,(.L_x_137 - tvmgen_default_fused_nn_contrib_conv2d_winograd_without_weight_transform_add_nn_relu_3_kernel_1)
        .other          tvmgen_default_fused_nn_contrib_conv2d_winograd_without_weight_transform_add_nn_relu_3_kernel_1,@"STO_CUDA_ENTRY STV_DEFAULT"
tvmgen_default_fused_nn_contrib_conv2d_winograd_without_weight_transform_add_nn_relu_3_kernel_1:
.text.tvmgen_default_fused_nn_contrib_conv2d_winograd_without_weight_transform_add_nn_relu_3_kernel_1:
[----:B------:R-:W-:Y:S02]  /*0000*/  MOV R1, c[0x0][0x28] ;  /* 0x00000a0000017a02 */ /* 0x000fe40000000f00 */
[----:B------:R-:W0:Y:S01]  /*0010*/  S2R R0, SR_TID.Y ;  /* 0x0000000000007919 */ /* 0x000e220000002200 */
[----:B------:R-:W-:Y:S01]  /*0020*/  MOV R7, RZ ;  /* 0x000000ff00077202 */ /* 0x000fe20000000f00 */
[----:B------:R-:W-:Y:S01]  /*0030*/  CS2R R14, SRZ ;  /* 0x00000000000e7805 */ /* 0x000fe2000001ff00 */
[----:B------:R-:W-:Y:S01]  /*0040*/  MOV R34, RZ ;  /* 0x000000ff00227202 */ /* 0x000fe20000000f00 */
[----:B------:R-:W1:Y:S01]  /*0050*/  S2R R2, SR_CTAID.Z ;  /* 0x0000000000027919 */ /* 0x000e620000002700 */
[----:B------:R-:W-:Y:S01]  /*0060*/  MOV R32, RZ ;  /* 0x000000ff00207202 */ /* 0x000fe20000000f00 */
[----:B------:R-:W-:Y:S01]  /*0070*/  CS2R R12, SRZ ;  /* 0x00000000000c7805 */ /* 0x000fe2000001ff00 */
[----:B------:R-:W-:Y:S01]  /*0080*/  MOV R30, RZ ;  /* 0x000000ff001e7202 */ /* 0x000fe20000000f00 */
[----:B------:R-:W1:Y:S01]  /*0090*/  S2R R3, SR_TID.X ;  /* 0x0000000000037919 */ /* 0x000e620000002100 */
[----:B------:R-:W-:Y:S01]  /*00a0*/  MOV R29, RZ ;  /* 0x000000ff001d7202 */ /* 0x000fe20000000f00 */
[----:B------:R-:W-:-:S02]  /*00b0*/  ULDC.64 UR4, c[0x0][0x118] ;  /* 0x0000460000047ab9 */ /* 0x000fc40000000a00 */
[----:B------:R-:W2:Y:S01]  /*00c0*/  S2R R5, SR_CTAID.Y ;  /* 0x0000000000057919 */ /* 0x000ea20000002600 */
[C---:B0-----:R-:W-:Y:S02]  /*00d0*/  SHF.L.U32 R27, R0.reuse, 0x6, RZ ;  /* 0x00000006001b7819 */ /* 0x041fe400000006ff */
[----:B------:R-:W-:Y:S02]  /*00e0*/  SHF.L.U32 R26, R0, 0x3, RZ ;  /* 0x00000003001a7819 */ /* 0x000fe400000006ff */
[----:B------:R-:W-:Y:S02]  /*00f0*/  LOP3.LUT R28, R27, 0xfffffe00, RZ, 0xc0, !PT ;  /* 0xfffffe001b1c7812 */ /* 0x000fe400078ec0ff */
[----:B------:R-:W-:Y:S02]  /*0100*/  LOP3.LUT R9, R26, 0x38, RZ, 0xc0, !PT ;  /* 0x000000381a097812 */ /* 0x000fe400078ec0ff */
[----:B-1----:R-:W-:-:S04]  /*0110*/  LEA R4, R2, R3, 0x12 ;  /* 0x0000000302047211 */ /* 0x002fc800078e90ff */
[----:B--2---:R-:W-:-:S04]  /*0120*/  LEA R6, R5, R4, 0x6 ;  /* 0x0000000405067211 */ /* 0x004fc800078e30ff */
[----:B------:R-:W-:Y:S01]  /*0130*/  IADD3 R28, R9, R6, R28 ;  /* 0x00000006091c7210 */ /* 0x000fe20007ffe01c */
[----:B------:R-:W-:-:S05]  /*0140*/  IMAD R9, R2, -0x3e000, R4 ;  /* 0xfffc200002097824 */ /* 0x000fca00078e0204 */
[C---:B------:R-:W-:Y:S02]  /*0150*/  IADD3 R6, R26.reuse, R9, RZ ;  /* 0x000000091a067210 */ /* 0x040fe40007ffe0ff */
[----:B------:R-:W-:Y:S02]  /*0160*/  IADD3 R26, R26, R3, RZ ;  /* 0x000000031a1a7210 */ /* 0x000fe40007ffe0ff */
.L_x_89:
[C---:B------:R-:W-:Y:S01]  /*0170*/  LEA R11, R7.reuse, R28, 0xd ;  /* 0x0000001c070b7211 */ /* 0x040fe200078e68ff */
[----:B------:R-:W-:Y:S01]  /*0180*/  BAR.SYNC.DEFER_BLOCKING 0x0 ;  /* 0x0000000000007b1d */ /* 0x000fe20000010000 */
[----:B------:R-:W-:Y:S02]  /*0190*/  MOV R4, 0x4 ;  /* 0x0000000400047802 */ /* 0x000fe40000000f00 */
[----:B------:R-:W-:-:S03]  /*01a0*/  LEA R9, R7, R6, 0x8 ;  /* 0x0000000607097211 */ /* 0x000fc600078e40ff */
[----:B------:R-:W-:-:S04]  /*01b0*/  IMAD.WIDE R10, R11, R4, c[0x0][0x170] ;  /* 0x00005c000b0a7625 */ /* 0x000fc800078e0204 */
[----:B------:R-:W-:Y:S01]  /*01c0*/  IMAD.WIDE R8, R9, R4, c[0x0][0x168] ;  /* 0x00005a0009087625 */ /* 0x000fe200078e0204 */
        /* <DEDUP_REMOVED lines=8> */
[----:B------:R-:W5:Y:S04]  /*0250*/  LDG.E.CONSTANT R22, [R8.64] ;  /* 0x0000000408167981 */ /* 0x000f68000c1e9900 */
[----:B------:R-:W5:Y:S01]  /*0260*/  LDG.E.CONSTANT R25, [R8.64+0x200] ;  /* 0x0002000408197981 */ /* 0x000f62000c1e9900 */
[----:B------:R-:W-:-:S04]  /*0270*/  IADD3 R7, R7, 0x1, RZ ;  /* 0x0000000107077810 */ /* 0x000fc80007ffe0ff */
[----:B------:R-:W-:Y:S01]  /*0280*/  ISETP.GE.U32.AND P0, PT, R7, 0x20, PT ;  /* 0x000000200700780c */ /* 0x000fe20003f06070 */
[----:B--2---:R-:W-:Y:S04]  /*0290*/  STS [R26.X4], R17 ;  /* 0x000000111a007388 */ /* 0x004fe80000004800 */
[----:B---3--:R-:W-:Y:S04]  /*02a0*/  STS [R26.X4+0x200], R19 ;  /* 0x000200131a007388 */ /* 0x008fe80000004800 */
[----:B----4-:R-:W-:Y:S04]  /*02b0*/  STS [R26.X4+0x400], R21 ;  /* 0x000400151a007388 */ /* 0x010fe80000004800 */
[----:B-----5:R-:W-:Y:S04]  /*02c0*/  STS [R26.X4+0x600], R23 ;  /* 0x000600171a007388 */ /* 0x020fe80000004800 */
[----:B------:R-:W-:Y:S04]  /*02d0*/  STS [R26.X4+0x800], R31 ;  /* 0x0008001f1a007388 */ /* 0x000fe80000004800 */
[----:B------:R-:W-:Y:S04]  /*02e0*/  STS [R26.X4+0xa00], R33 ;  /* 0x000a00211a007388 */ /* 0x000fe80000004800 */
[----:B------:R-:W-:Y:S04]  /*02f0*/  STS [R26.X4+0xc00], R35 ;  /* 0x000c00231a007388 */ /* 0x000fe80000004800 */
[----:B------:R-:W-:Y:S04]  /*0300*/  STS [R26.X4+0xe00], R37 ;  /* 0x000e00251a007388 */ /* 0x000fe80000004800 */
[----:B------:R-:W-:Y:S04]  /*0310*/  STS [R26.X4+0x1000], R22 ;  /* 0x001000161a007388 */ /* 0x000fe80000004800 */
[----:B------:R-:W-:Y:S04]  /*0320*/  STS [R26.X4+0x1200], R25 ;  /* 0x001200191a007388 */ /* 0x000fe80000004800 */
[----:B------:R-:W-:Y:S06]  /*0330*/  BAR.SYNC.DEFER_BLOCKING 0x0 ;  /* 0x0000000000007b1d */ /* 0x000fec0000010000 */
[----:B------:R-:W-:Y:S04]  /*0340*/  LDS.64 R24, [R3.X8+0x1000] ;  /* 0x0010000003187984 */ /* 0x000fe80000008a00 */
[----:B------:R-:W0:Y:S04]  /*0350*/  LDS.128 R16, [R0.X16] ;  /* 0x0000000000107984 */ /* 0x000e28000000cc00 */
[----:B------:R-:W-:Y:S04]  /*0360*/  LDS.64 R20, [R3.X8+0x1040] ;  /* 0x0010400003147984 */ /* 0x000fe80000008a00 */
[----:B------:R-:W1:Y:S04]  /*0370*/  LDS.128 R8, [R0.X16+0x100] ;  /* 0x0001000000087984 */ /* 0x000e68000000cc00 */
[----:B------:R-:W-:Y:S01]  /*0380*/  LDS.64 R22, [R3.X8+0x1080] ;  /* 0x0010800003167984 */ /* 0x000fe20000008a00 */
[----:B0-----:R-:W-:Y:S01]  /*0390*/  FFMA R31, R24, R16, R15 ;  /* 0x00000010181f7223 */ /* 0x001fe2000000000f */
[----:B------:R-:W-:Y:S01]  /*03a0*/  FFMA R33, R16, R25, R13 ;  /* 0x0000001910217223 */ /* 0x000fe2000000000d */
[CC--:B------:R-:W-:Y:S01]  /*03b0*/  FFMA R16, R24.reuse, R17.reuse, R12 ;  /* 0x0000001118107223 */ /* 0x0c0fe2000000000c */
[C---:B------:R-:W-:Y:S01]  /*03c0*/  FFMA R36, R25.reuse, R17, R14 ;  /* 0x0000001119247223 */ /* 0x040fe2000000000e */
[CC--:B------:R-:W-:Y:S01]  /*03d0*/  FFMA R29, R24.reuse, R18.reuse, R29 ;  /* 0x00000012181d7223 */ /* 0x0c0fe2000000001d */
[----:B------:R-:W0:Y:S01]  /*03e0*/  LDS.128 R12, [R0.X16+0x200] ;  /* 0x00020000000c7984 */ /* 0x000e22000000cc00 */
[C---:B------:R-:W-:Y:S01]  /*03f0*/  FFMA R30, R25.reuse, R18, R30 ;  /* 0x00000012191e7223 */ /* 0x040fe2000000001e */
[----:B------:R-:W-:Y:S01]  /*0400*/  FFMA R32, R24, R19, R32 ;  /* 0x0000001318207223 */ /* 0x000fe20000000020 */
[----:B-1----:R-:W-:Y:S01]  /*0410*/  FFMA R31, R20, R8, R31 ;  /* 0x00000008141f7223 */ /* 0x002fe2000000001f */
[----:B------:R-:W-:Y:S01]  /*0420*/  FFMA R33, R8, R21, R33 ;  /* 0x0000001508217223 */ /* 0x000fe20000000021 */
[----:B------:R-:W-:Y:S01]  /*0430*/  FFMA R34, R25, R19, R34 ;  /* 0x0000001319227223 */ /* 0x000fe20000000022 */
[CC--:B------:R-:W-:Y:S01]  /*0440*/  FFMA R8, R20.reuse, R9.reuse, R16 ;  /* 0x0000000914087223 */ /* 0x0c0fe20000000010 */
[----:B------:R-:W-:Y:S01]  /*0450*/  LDS.64 R24, [R3.X8+0x10c0] ;  /* 0x0010c00003187984 */ /* 0x000fe20000008a00 */
[C---:B------:R-:W-:Y:S01]  /*0460*/  FFMA R36, R21.reuse, R9, R36 ;  /* 0x0000000915247223 */ /* 0x040fe20000000024 */
[CC--:B------:R-:W-:Y:S01]  /*0470*/  FFMA R29, R20.reuse, R10.reuse, R29 ;  /* 0x0000000a141d7223 */ /* 0x0c0fe2000000001d */
[C---:B------:R-:W-:Y:S01]  /*0480*/  FFMA R30, R21.reuse, R10, R30 ;  /* 0x0000000a151e7223 */ /* 0x040fe2000000001e */
[----:B------:R-:W1:Y:S01]  /*0490*/  LDS.128 R16, [R0.X16+0x300] ;  /* 0x0003000000107984 */ /* 0x000e62000000cc00 */
[-C--:B------:R-:W-:Y:S01]  /*04a0*/  FFMA R32, R20, R11.reuse, R32 ;  /* 0x0000000b14207223 */ /* 0x080fe20000000020 */
[----:B------:R-:W-:-:S02]  /*04b0*/  FFMA R34, R21, R11, R34 ;  /* 0x0000000b15227223 */ /* 0x000fc40000000022 */
[----:B------:R-:W-:Y:S01]  /*04c0*/  LDS.64 R20, [R3.X8+0x1100] ;  /* 0x0011000003147984 */ /* 0x000fe20000008a00 */
[----:B0-----:R-:W-:Y:S01]  /*04d0*/  FFMA R31, R22, R12, R31 ;  /* 0x0000000c161f7223 */ /* 0x001fe2000000001f */
[----:B------:R-:W-:Y:S01]  /*04e0*/  FFMA R33, R12, R23, R33 ;  /* 0x000000170c217223 */ /* 0x000fe20000000021 */
[CC--:B------:R-:W-:Y:S01]  /*04f0*/  FFMA R12, R22.reuse, R13.reuse, R8 ;  /* 0x0000000d160c7223 */ /* 0x0c0fe20000000008 */
[C---:B------:R-:W-:Y:S01]  /*0500*/  FFMA R36, R23.reuse, R13, R36 ;  /* 0x0000000d17247223 */ /* 0x040fe20000000024 */
[----:B------:R-:W0:Y:S01]  /*0510*/  LDS.128 R8, [R0.X16+0x400] ;  /* 0x0004000000087984 */ /* 0x000e22000000cc00 */
[CC--:B------:R-:W-:Y:S01]  /*0520*/  FFMA R29, R22.reuse, R14.reuse, R29 ;  /* 0x0000000e161d7223 */ /* 0x0c0fe2000000001d */
[C---:B------:R-:W-:Y:S01]  /*0530*/  FFMA R30, R23.reuse, R14, R30 ;  /* 0x0000000e171e7223 */ /* 0x040fe2000000001e */
[-C--:B------:R-:W-:Y:S01]  /*0540*/  FFMA R32, R22, R15.reuse, R32 ;  /* 0x0000000f16207223 */ /* 0x080fe20000000020 */
[----:B------:R-:W-:Y:S02]  /*0550*/  FFMA R34, R23, R15, R34 ;  /* 0x0000000f17227223 */ /* 0x000fe40000000022 */
[----:B------:R-:W-:Y:S01]  /*0560*/  LDS.64 R22, [R3.X8+0x1140] ;  /* 0x0011400003167984 */ /* 0x000fe20000008a00 */
[----:B-1----:R-:W-:Y:S01]  /*0570*/  FFMA R31, R24, R16, R31 ;  /* 0x00000010181f7223 */ /* 0x002fe2000000001f */
[----:B------:R-:W-:Y:S01]  /*0580*/  FFMA R33, R16, R25, R33 ;  /* 0x0000001910217223 */ /* 0x000fe20000000021 */
[CC--:B------:R-:W-:Y:S01]  /*0590*/  FFMA R16, R24.reuse, R17.reuse, R12 ;  /* 0x0000001118107223 */ /* 0x0c0fe2000000000c */
[C---:B------:R-:W-:Y:S01]  /*05a0*/  FFMA R36, R25.reuse, R17, R36 ;  /* 0x0000001119247223 */ /* 0x040fe20000000024 */
[----:B------:R-:W1:Y:S01]  /*05b0*/  LDS.128 R12, [R0.X16+0x500] ;  /* 0x00050000000c7984 */ /* 0x000e62000000cc00 */
[CC--:B------:R-:W-:Y:S01]  /*05c0*/  FFMA R29, R24.reuse, R18.reuse, R29 ;  /* 0x00000012181d7223 */ /* 0x0c0fe2000000001d */
[C---:B------:R-:W-:Y:S01]  /*05d0*/  FFMA R30, R25.reuse, R18, R30 ;  /* 0x00000012191e7223 */ /* 0x040fe2000000001e */
        /* <DEDUP_REMOVED lines=66> */
[CC--:B------:R-:W-:Y:S01]  /*0a00*/  FFMA R33, R20.reuse, R10.reuse, R17 ;  /* 0x0000000a14217223 */ /* 0x0c0fe20000000011 */
[C---:B------:R-:W-:Y:S01]  /*0a10*/  FFMA R36, R21.reuse, R9, R36 ;  /* 0x0000000915247223 */ /* 0x040fe20000000024 */
[----:B------:R-:W0:Y:S01]  /*0a20*/  LDS.128 R16, [R0.X16+0xc00] ;  /* 0x000c000000107984 */ /* 0x000e22000000cc00 */
        /* <DEDUP_REMOVED lines=10> */
[-C--:B------:R-:W-:Y:S01]  /*0ad0*/  FFMA R32, R22, R15.reuse, R32 ;  /* 0x0000000f16207223 */ /* 0x080fe20000000020 */
[C---:B------:R-:W-:Y:S01]  /*0ae0*/  FFMA R30, R23.reuse, R14, R30 ;  /* 0x0000000e171e7223 */ /* 0x040fe2000000001e */
        /* <DEDUP_REMOVED lines=8> */
[-C--:B------:R-:W-:Y:S01]  /*0b70*/  FFMA R32, R24, R19.reuse, R32 ;  /* 0x0000001318207223 */ /* 0x080fe20000000020 */
[C---:B------:R-:W-:Y:S01]  /*0b80*/  FFMA R30, R25.reuse, R18, R30 ;  /* 0x00000012191e7223 */ /* 0x040fe2000000001e */
[----:B------:R-:W-:Y:S01]  /*0b90*/  FFMA R34, R25, R19, R34 ;  /* 0x0000001319227223 */ /* 0x000fe20000000022 */
[----:B-1----:R-:W-:Y:S01]  /*0ba0*/  FFMA R31, R20, R8, R31 ;  /* 0x00000008141f7223 */ /* 0x002fe2000000001f */
[----:B------:R-:W-:Y:S01]  /*0bb0*/  FFMA R35, R8, R21, R35 ;  /* 0x0000001508237223 */ /* 0x000fe20000000023 */
[CC--:B------:R-:W-:Y:S01]  /*0bc0*/  FFMA R24, R20.reuse, R9.reuse, R16 ;  /* 0x0000000914187223 */ /* 0x0c0fe20000000010 */
[C---:B------:R-:W-:Y:S01]  /*0bd0*/  FFMA R36, R21.reuse, R9, R36 ;  /* 0x0000000915247223 */ /* 0x040fe20000000024 */
[----:B------:R-:W-:Y:S01]  /*0be0*/  LDS.128 R16, [R0.X16+0xf00] ;  /* 0x000f000000107984 */ /* 0x000fe2000000cc00 */
[CC--:B------:R-:W-:Y:S01]  /*0bf0*/  FFMA R33, R20.reuse, R10.reuse, R33 ;  /* 0x0000000a14217223 */ /* 0x0c0fe20000000021 */
[C---:B------:R-:W-:Y:S01]  /*0c00*/  FFMA R30, R21.reuse, R10, R30 ;  /* 0x0000000a151e7223 */ /* 0x040fe2000000001e */
[-C--:B------:R-:W-:Y:S01]  /*0c10*/  FFMA R32, R20, R11.reuse, R32 ;  /* 0x0000000b14207223 */ /* 0x080fe20000000020 */
[----:B------:R-:W1:Y:S01]  /*0c20*/  LDS.64 R8, [R3.X8+0x13c0] ;  /* 0x0013c00003087984 */ /* 0x000e620000008a00 */
[----:B------:R-:W-:Y:S01]  /*0c30*/  FFMA R34, R21, R11, R34 ;  /* 0x0000000b15227223 */ /* 0x000fe20000000022 */
[----:B0-----:R-:W-:Y:S01]  /*0c40*/  FFMA R31, R22, R12, R31 ;  /* 0x0000000c161f7223 */ /* 0x001fe2000000001f */
[----:B------:R-:W-:Y:S01]  /*0c50*/  FFMA R35, R12, R23, R35 ;  /* 0x000000170c237223 */ /* 0x000fe20000000023 */
[CC--:B------:R-:W-:Y:S01]  /*0c60*/  FFMA R24, R22.reuse, R13.reuse, R24 ;  /* 0x0000000d16187223 */ /* 0x0c0fe20000000018 */
[C---:B------:R-:W-:Y:S01]  /*0c70*/  FFMA R36, R23.reuse, R13, R36 ;  /* 0x0000000d17247223 */ /* 0x040fe20000000024 */
[CC--:B------:R-:W-:Y:S01]  /*0c80*/  FFMA R33, R22.reuse, R14.reuse, R33 ;  /* 0x0000000e16217223 */ /* 0x0c0fe20000000021 */
[C---:B------:R-:W-:Y:S01]  /*0c90*/  FFMA R30, R23.reuse, R14, R30 ;  /* 0x0000000e171e7223 */ /* 0x040fe2000000001e */
[-C--:B------:R-:W-:Y:S01]  /*0ca0*/  FFMA R32, R22, R15.reuse, R32 ;  /* 0x0000000f16207223 */ /* 0x080fe20000000020 */
[----:B------:R-:W-:Y:S01]  /*0cb0*/  FFMA R34, R23, R15, R34 ;  /* 0x0000000f17227223 */ /* 0x000fe20000000022 */
[----:B-1----:R-:W-:Y:S01]  /*0cc0*/  FFMA R15, R8, R16, R31 ;  /* 0x00000010080f7223 */ /* 0x002fe2000000001f */
[----:B------:R-:W-:Y:S01]  /*0cd0*/  FFMA R13, R16, R9, R35 ;  /* 0x00000009100d7223 */ /* 0x000fe20000000023 */
[CC--:B------:R-:W-:Y:S01]  /*0ce0*/  FFMA R12, R8.reuse, R17.reuse, R24 ;  /* 0x00000011080c7223 */ /* 0x0c0fe20000000018 */
[C---:B------:R-:W-:Y:S01]  /*0cf0*/  FFMA R14, R9.reuse, R17, R36 ;  /* 0x00000011090e7223 */ /* 0x040fe20000000024 */
[CC--:B------:R-:W-:Y:S01]  /*0d00*/  FFMA R29, R8.reuse, R18.reuse, R33 ;  /* 0x00000012081d7223 */ /* 0x0c0fe20000000021 */
[C---:B------:R-:W-:Y:S01]  /*0d10*/  FFMA R30, R9.reuse, R18, R30 ;  /* 0x00000012091e7223 */ /* 0x040fe2000000001e */
[-C--:B------:R-:W-:Y:S01]  /*0d20*/  FFMA R32, R8, R19.reuse, R32 ;  /* 0x0000001308207223 */ /* 0x080fe20000000020 */
[----:B------:R-:W-:Y:S01]  /*0d30*/  FFMA R34, R9, R19, R34 ;  /* 0x0000001309227223 */ /* 0x000fe20000000022 */
[----:B------:R-:W-:Y:S05]  /*0d40*/  @!P0 BRA `(.L_x_89) ;  /* 0xfffff42000008947 */ /* 0x000fea000383ffff */
[----:B------:R-:W-:-:S04]  /*0d50*/  LEA R0, R2, R5, 0x3 ;  /* 0x0000000502007211 */ /* 0x000fc800078e18ff */
[----:B------:R-:W-:-:S04]  /*0d60*/  LEA R0, R0, R27, 0xa ;  /* 0x0000001b00007211 */ /* 0x000fc800078e50ff */
[----:B------:R-:W-:-:S05]  /*0d70*/  LEA R5, R3, R0, 0x1 ;  /* 0x0000000003057211 */ /* 0x000fca00078e08ff */
        /* <DEDUP_REMOVED lines=10> */
.L_x_90:
        /* <DEDUP_REMOVED lines=14> */
.L_x_137:


//--------------------- .text.tvmgen_default_fused_nn_contrib_conv2d_winograd_without_weight_transform_add_nn_relu_3_kernel --------------------------
	.section	.text.tvmgen_default_fused_nn_contrib_conv2d_winograd_without_weight_transform_add_nn_relu_3_kernel,"ax",@progbits
	.sectioninfo	@"SHI_REGISTERS=28"
	.align	128
        .global         tvmgen_default_fused_nn_contrib_conv2d_winograd_without_weight_transform_add_nn_relu_3_kernel
        .type           tvmgen_default_fused_nn_contrib_conv2d_winograd_without_weight_transform_add_nn_relu_3_kernel,@function
        .size           tvmgen_default_fused_nn_contrib_conv2d_winograd_without_weight_transform_add_nn_relu_3_kernel,(.L_x_138 - tvmgen_default_fused_nn_contrib_conv2d_winograd_without_weight_transform_add_nn_relu_3_kernel)
        .other          tvmgen_default_fused_nn_contrib_conv2d_winograd_without_weight_transform_add_nn_relu_3_kernel,@"STO_CUDA_ENTRY STV_DEFAULT"
tvmgen_default_fused_nn_contrib_conv2d_winograd_without_weight_transform_add_nn_relu_3_kernel:
.text.tvmgen_default_fused_nn_contrib_conv2d_winograd_without_weight_transform_add_nn_relu_3_kernel:
[----:B------:R-:W-:Y:S02]  /*0000*/  MOV R1, c[0x0][0x28] ;  /* 0x00000a0000017a02 */ /* 0x000fe40000000f00 */
[----:B------:R-:W0:Y:S01]  /*0010*/  S2R R21, SR_TID.X ;  /* 0x0000000000157919 */ /* 0x000e220000002100 */
[----:B------:R-:W-:Y:S01]  /*0020*/  MOV R23, 0x4 ;  /* 0x0000000400177802 */ /* 0x000fe20000000f00 */
[----:B------:R-:W-:Y:S01]  /*0030*/  ULDC.64 UR4, c[0x0][0x118] ;  /* 0x0000460000047ab9 */ /* 0x000fe20000000a00 */
[----:B------:R-:W-:Y:S01]  /*0040*/  MOV R20, RZ ;  /* 0x000000ff00147202 */ /* 0x000fe20000000f00 */
[----:B------:R-:W1:Y:S01]  /*0050*/  S2R R22, SR_CTAID.X ;  /* 0x0000000000167919 */ /* 0x000e620000002500 */
[----:B------:R-:W-:Y:S01]  /*0060*/  CS2R R16, SRZ ;  /* 0x0000000000107805 */ /* 0x000fe2000001ff00 */
[----:B------:R-:W-:Y:S01]  /*0070*/  CS2R R18, SRZ ;  /* 0x0000000000127805 */ /* 0x000fe2000001ff00 */
[----:B0-----:R-:W-:Y:S02]  /*0080*/  SHF.R.S32.HI R0, RZ, 0x4, R21 ;  /* 0x00000004ff007819 */ /* 0x001fe40000011415 */
[----:B------:R-:W-:Y:S02]  /*0090*/  LOP3.LUT R5, R21, 0xc, RZ, 0xc0, !PT ;  /* 0x0000000c15057812 */ /* 0x000fe400078ec0ff */
[----:B-1----:R-:W-:-:S02]  /*00a0*/  LEA R4, R22, R0, 0x3 ;  /* 0x0000000016047211 */ /* 0x002fc400078e18ff */
[C---:B------:R-:W-:Y:S02]  /*00b0*/  SHF.L.U32 R0, R21.reuse, 0x1, RZ ;  /* 0x0000000115007819 */ /* 0x040fe400000006ff */
[C---:B------:R-:W-:Y:S01]  /*00c0*/  LOP3.LUT P2, RZ, R21.reuse, 0xc, RZ, 0xc0, !PT ;  /* 0x0000000c15ff7812 */ /* 0x040fe2000784c0ff */
[----:B------:R-:W-:Y:S01]  /*00d0*/  IMAD R4, R4, 0x31, RZ ;  /* 0x0000003104047824 */ /* 0x000fe200078e02ff */
[----:B------:R-:W-:Y:S02]  /*00e0*/  LOP3.LUT R3, R0, 0x6, RZ, 0xc0, !PT ;  /* 0x0000000600037812 */ /* 0x000fe400078ec0ff */
[----:B------:R-:W-:Y:S02]  /*00f0*/  SHF.R.U32.HI R0, RZ, 0x2, R5 ;  /* 0x00000002ff007819 */ /* 0x000fe40000011605 */
[----:B------:R-:W-:Y:S02]  /*0100*/  IADD3 R3, R4, -0x8, R3 ;  /* 0xfffffff804037810 */ /* 0x000fe40007ffe003 */
[----:B------:R-:W-:-:S02]  /*0110*/  LOP3.LUT P3, RZ, R21, 0x3, RZ, 0xc0, !PT ;  /* 0x0000000315ff7812 */ /* 0x000fc4000786c0ff */
[----:B------:R-:W-:Y:S01]  /*0120*/  LOP3.LUT R2, R21, 0x3, RZ, 0xc0, !PT ;  /* 0x0000000315027812 */ /* 0x000fe200078ec0ff */
[----:B------:R-:W-:Y:S01]  /*0130*/  IMAD R3, R0, 0xe, R3 ;  /* 0x0000000e00037824 */ /* 0x000fe200078e0203 */
[----:B------:R-:W-:Y:S02]  /*0140*/  PLOP3.LUT P1, PT, P2, P3, PT, 0x2a, 0x0 ;  /* 0x000000000000781c */ /* 0x000fe40001726572 */
[----:B------:R-:W-:Y:S02]  /*0150*/  IADD3 R2, R2, 0x1, RZ ;  /* 0x0000000102027810 */ /* 0x000fe40007ffe0ff */
[----:B------:R-:W-:Y:S02]  /*0160*/  IADD3 R3, R3, 0x8, RZ ;  /* 0x0000000803037810 */ /* 0x000fe40007ffe0ff */
[----:B------:R-:W-:Y:S02]  /*0170*/  ISETP.NE.AND P0, PT, R5, RZ, PT ;  /* 0x000000ff0500720c */ /* 0x000fe40003f05270 */
[----:B------:R-:W-:Y:S01]  /*0180*/  IADD3 R5, R0, 0x1, RZ ;  /* 0x0000000100057810 */ /* 0x000fe20007ffe0ff */
[----:B------:R-:W-:Y:S01]  /*0190*/  IMAD.WIDE R14, R3, R23, c[0x0][0x168] ;  /* 0x00005a00030e7625 */ /* 0x000fe200078e0217 */
[----:B------:R-:W-:-:S02]  /*01a0*/  ISETP.GT.U32.AND P5, PT, R2, 0x3, PT ;  /* 0x000000030200780c */ /* 0x000fc40003fa4070 */
[----:B------:R-:W-:Y:S02]  /*01b0*/  ISETP.LT.U32.AND P0, PT, R2, 0x4, P0 ;  /* 0x000000040200780c */ /* 0x000fe40000701070 */
[C---:B------:R-:W-:Y:S01]  /*01c0*/  ISETP.GT.U32.OR P6, PT, R5.reuse, 0x3, !P3 ;  /* 0x000000030500780c */ /* 0x040fe20005fc4470 */
[----:B------:R-:W2:Y:S01]  /*01d0*/  @!P1 LDG.E.CONSTANT R3, [R14.64+-0x20] ;  /* 0xffffe0040e039981 */ /* 0x000ea2000c1e9900 */
[----:B------:R-:W-:Y:S02]  /*01e0*/  MOV R0, RZ ;  /* 0x000000ff00007202 */ /* 0x000fe40000000f00 */
[----:B------:R-:W-:Y:S01]  /*01f0*/  LOP3.LUT P4, RZ, R5, 0x4, R2, 0xc8, !PT ;  /* 0x0000000405ff7812 */ /* 0x000fe2000788c802 */
[----:B------:R-:W3:Y:S01]  /*0200*/  @P3 LDG.E.CONSTANT R20, [R14.64+-0x4] ;  /* 0xfffffc040e143981 */ /* 0x000ee2000c1e9900 */
[----:B------:R-:W-:-:S03]  /*0210*/  CS2R R12, SRZ ;  /* 0x00000000000c7805 */ /* 0x000fc6000001ff00 */
[----:B------:R-:W4:Y:S01]  /*0220*/  @P2 LDG.E.CONSTANT R17, [R14.64+-0x1c] ;  /* 0xffffe4040e112981 */ /* 0x000f22000c1e9900 */
[----:B------:R-:W-:Y:S01]  /*0230*/  ISETP.GT.U32.AND P2, PT, R5, 0x3, PT ;  /* 0x000000030500780c */ /* 0x000fe20003f44070 */
[----:B------:R-:W-:Y:S02]  /*0240*/  CS2R R8, SRZ ;  /* 0x0000000000087805 */ /* 0x000fe4000001ff00 */
[----:B------:R-:W5:Y:S01]  /*0250*/  @!P5 LDG.E.CONSTANT R0, [R14.64+0x4] ;  /* 0x000004040e00d981 */ /* 0x000f62000c1e9900 */
[----:B------:R-:W-:-:S03]  /*0260*/  CS2R R10, SRZ ;  /* 0x00000000000a7805 */ /* 0x000fc6000001ff00 */
[----:B------:R-:W5:Y:S04]  /*0270*/  @P0 LDG.E.CONSTANT R19, [R14.64+-0x18] ;  /* 0xffffe8040e130981 */ /* 0x000f68000c1e9900 */
[----:B------:R-:W5:Y:S04]  /*0280*/  @!P6 LDG.E.CONSTANT R13, [R14.64+0x18] ;  /* 0x000018040e0de981 */ /* 0x000f68000c1e9900 */
[----:B------:R0:W5:Y:S01]  /*0290*/  @!P4 LDG.E.CONSTANT R9, [R14.64+0x20] ;  /* 0x000020040e09c981 */ /* 0x000162000c1e9900 */
[----:B------:R-:W-:-:S03]  /*02a0*/  MOV R5, RZ ;  /* 0x000000ff00057202 */ /* 0x000fc60000000f00 */
[----:B------:R0:W5:Y:S01]  /*02b0*/  @P0 LDG.E.CONSTANT R16, [R14.64+-0x14] ;  /* 0xffffec040e100981 */ /* 0x000162000c1e9900 */
[----:B------:R-:W-:-:S03]  /*02c0*/  CS2R R6, SRZ ;  /* 0x0000000000067805 */ /* 0x000fc6000001ff00 */
[----:B------:R0:W5:Y:S04]  /*02d0*/  @!P2 LDG.E.CONSTANT R11, [R14.64+0x1c] ;  /* 0x00001c040e0ba981 */ /* 0x000168000c1e9900 */
[----:B------:R0:W5:Y:S04]  /*02e0*/  LDG.E.CONSTANT R4, [R14.64] ;  /* 0x000000040e047981 */ /* 0x000168000c1e9900 */
[----:B------:R0:W5:Y:S04]  /*02f0*/  @!P6 LDG.E.CONSTANT R12, [R14.64+0x34] ;  /* 0x000034040e0ce981 */ /* 0x000168000c1e9900 */
[----:B------:R0:W5:Y:S04]  /*0300*/  @!P4 LDG.E.CONSTANT R5, [R14.64+0x24] ;  /* 0x000024040e05c981 */ /* 0x000168000c1e9900 */
[----:B------:R0:W5:Y:S04]  /*0310*/  @!P5 LDG.E.CONSTANT R7, [R14.64+0x8] ;  /* 0x000008040e07d981 */ /* 0x000168000c1e9900 */
[----:B------:R0:W5:Y:S04]  /*0320*/  @!P2 LDG.E.CONSTANT R6, [R14.64+0x38] ;  /* 0x000038040e06a981 */ /* 0x000168000c1e9900 */
[----:B------:R0:W5:Y:S04]  /*0330*/  @!P4 LDG.E.CONSTANT R10, [R14.64+0x3c] ;  /* 0x00003c040e0ac981 */ /* 0x000168000c1e9900 */
[----:B------:R0:W5:Y:S01]  /*0340*/  @!P4 LDG.E.CONSTANT R8, [R14.64+0x40] ;  /* 0x000040040e08c981 */ /* 0x000162000c1e9900 */
[----:B------:R-:W-:Y:S01]  /*0350*/  LEA R2, R22, R21, 0x7 ;  /* 0x0000001516027211 */ /* 0x000fe200078e38ff */
[----:B--2---:R-:W-:-:S04]  /*0360*/  @!P1 FADD R18, RZ, R3 ;  /* 0x00000003ff129221 */ /* 0x004fc80000000000 */
[----:B------:R-:W-:Y:S01]  /*0370*/  IMAD.WIDE R2, R2, R23, c[0x0][0x160] ;  /* 0x0000580002027625 */ /* 0x000fe200078e0217 */
[----:B---3--:R-:W-:Y:S01]  /*0380*/  FADD R23, RZ, -R20 ;  /* 0x80000014ff177221 */ /* 0x008fe20000000000 */
[--C-:B----4-:R-:W-:Y:S01]  /*0390*/  FADD R21, RZ, -R17.reuse ;  /* 0x80000011ff157221 */ /* 0x110fe20000000000 */
[----:B------:R-:W-:Y:S02]  /*03a0*/  FADD R22, RZ, R17 ;  /* 0x00000011ff167221 */ /* 0x000fe40000000000 */
[----:B-----5:R-:W-:Y:S01]  /*03b0*/  FADD R23, R23, R0 ;  /* 0x0000000017177221 */ /* 0x020fe20000000000 */
[----:B------:R-:W-:Y:S01]  /*03c0*/  FADD R17, RZ, R20 ;  /* 0x00000014ff117221 */ /* 0x000fe20000000000 */
[----:B------:R-:W-:Y:S01]  /*03d0*/  FADD R18, -R19, R18 ;  /* 0x0000001213127221 */ /* 0x000fe20000000100 */
[----:B------:R-:W-:Y:S01]  /*03e0*/  FADD R22, R22, R19 ;  /* 0x0000001316167221 */ /* 0x000fe20000000000 */
[----:B------:R-:W-:Y:S01]  /*03f0*/  FADD R20, R23, R13 ;  /* 0x0000000d17147221 */ /* 0x000fe20000000000 */
[----:B0-----:R-:W-:Y:S01]  /*0400*/  FADD R14, R21, R19 ;  /* 0x00000013150e7221 */ /* 0x001fe20000000000 */
[----:B------:R-:W-:-:S02]  /*0410*/  FADD R18, R18, -R13 ;  /* 0x8000000d12127221 */ /* 0x000fc40000000000 */
[--C-:B------:R-:W-:Y:S01]  /*0420*/  FADD R19, R20, -R9.reuse ;  /* 0x8000000914137221 */ /* 0x100fe20000000000 */
[----:B------:R-:W-:Y:S01]  /*0430*/  FADD R24, R17, -R0 ;  /* 0x8000000011187221 */ /* 0x000fe20000000000 */
[----:B------:R-:W-:Y:S01]  /*0440*/  FADD R15, R18, R9 ;  /* 0x00000009120f7221 */ /* 0x000fe20000000000 */
[----:B------:R-:W-:Y:S02]  /*0450*/  FADD R16, R21, R16 ;  /* 0x0000001015107221 */ /* 0x000fe40000000000 */
[----:B------:R0:W-:Y:S01]  /*0460*/  STG.E [R2.64+0x20000], R19 ;  /* 0x0200001302007986 */ /* 0x0001e2000c101904 */
[--C-:B------:R-:W-:Y:S01]  /*0470*/  FADD R22, R22, -R11.reuse ;  /* 0x8000000b16167221 */ /* 0x100fe20000000000 */
[--C-:B------:R-:W-:Y:S01]  /*0480*/  FADD R14, R14, R11.reuse ;  /* 0x0000000b0e0e7221 */ /* 0x100fe20000000000 */
[----:B------:R-:W-:Y:S01]  /*0490*/  FADD R16, R16, R11 ;  /* 0x0000000b10107221 */ /* 0x000fe20000000000 */
[--C-:B------:R-:W-:Y:S01]  /*04a0*/  FADD R21, RZ, -R4.reuse ;  /* 0x80000004ff157221 */ /* 0x100fe20000000000 */
[----:B------:R-:W-:Y:S01]  /*04b0*/  FADD R17, R22, -R9 ;  /* 0x8000000916117221 */ /* 0x000fe20000000000 */
[----:B------:R-:W-:Y:S01]  /*04c0*/  FADD R24, R24, R13 ;  /* 0x0000000d18187221 */ /* 0x000fe20000000000 */
[----:B0-----:R-:W-:Y:S01]  /*04d0*/  FADD R19, RZ, R4 ;  /* 0x00000004ff137221 */ /* 0x001fe20000000000 */
[----:B------:R0:W-:Y:S01]  /*04e0*/  STG.E [R2.64], R15 ;  /* 0x0000000f02007986 */ /* 0x0001e2000c101904 */
[----:B------:R-:W-:Y:S01]  /*04f0*/  FADD R13, R14, -R9 ;  /* 0x800000090e0d7221 */ /* 0x000fe20000000000 */
[----:B------:R-:W-:Y:S01]  /*0500*/  FADD R23, R23, R12 ;  /* 0x0000000c17177221 */ /* 0x000fe20000000000 */
[--C-:B------:R-:W-:Y:S01]  /*0510*/  FADD R4, R19, -R0.reuse ;  /* 0x8000000013047221 */ /* 0x100fe20000000000 */
[C-C-:B------:R-:W-:Y:S01]  /*0520*/  FADD R14, R21.reuse, R0.reuse ;  /* 0x00000000150e7221 */ /* 0x140fe20000000000 */
[C-C-:B------:R-:W-:Y:S01]  /*0530*/  FADD R12, R21.reuse, -R0.reuse ;  /* 0x80000000150c7221 */ /* 0x140fe20000000000 */
[----:B------:R1:W-:Y:S01]  /*0540*/  STG.E [R2.64+0x10000], R17 ;  /* 0x0100001102007986 */ /* 0x0003e2000c101904 */
[----:B------:R-:W-:Y:S01]  /*0550*/  FADD R18, R21, R7 ;  /* 0x0000000715127221 */ /* 0x000fe20000000000 */
[----:B0-----:R-:W-:Y:S01]  /*0560*/  FADD R15, R16, -R5 ;  /* 0x80000005100f7221 */ /* 0x001fe20000000000 */
[C---:B------:R-:W-:Y:S01]  /*0570*/  FADD R16, R19.reuse, R0 ;  /* 0x0000000013107221 */ /* 0x040fe20000000000 */
[----:B------:R-:W-:Y:S01]  /*0580*/  FADD R19, R19, -R7 ;  /* 0x8000000713137221 */ /* 0x000fe20000000000 */
[--C-:B------:R-:W-:Y:S01]  /*0590*/  FADD R0, R4, -R11.reuse ;  /* 0x8000000b04007221 */ /* 0x100fe20000000000 */
[--C-:B------:R-:W-:Y:S01]  /*05a0*/  FADD R14, R14, -R11.reuse ;  /* 0x8000000b0e0e7221 */ /* 0x100fe20000000000 */
[--C-:B------:R-:W-:Y:S01]  /*05b0*/  FADD R16, R16, R11.reuse ;  /* 0x0000000b10107221 */ /* 0x100fe20000000000 */
[--C-:B-1----:R-:W-:Y:S01]  /*05c0*/  FADD R17, R4, -R6.reuse ;  /* 0x8000000604117221 */ /* 0x102fe20000000000 */
[C-C-:B------:R-:W-:Y:S01]  /*05d0*/  FADD R4, R12.reuse, R11.reuse ;  /* 0x0000000b0c047221 */ /* 0x140fe20000000000 */
[--C-:B------:R-:W-:Y:S01]  /*05e0*/  FADD R21, R12, R6.reuse ;  /* 0x000000060c157221 */ /* 0x100fe20000000000 */
[C-C-:B------:R-:W-:Y:S01]  /*05f0*/  FADD R12, R19.reuse, -R11.reuse ;  /* 0x8000000b130c7221 */ /* 0x140fe20000000000 */
[----:B------:R-:W-:Y:S01]  /*0600*/  FADD R18, R18, -R11 ;  /* 0x8000000b12127221 */ /* 0x000fe20000000000 */
[----:B------:R-:W-:Y:S01]  /*0610*/  FADD R19, R19, -R6 ;  /* 0x8000000613137221 */ /* 0x000fe20000000000 */
[----:B------:R0:W-:Y:S01]  /*0620*/  STG.E [R2.64+0x8000], R13 ;  /* 0x0080000d02007986 */ /* 0x0001e2000c101904 */
[--C-:B------:R-:W-:Y:S01]  /*0630*/  FADD R25, R24, -R9.reuse ;  /* 0x8000000918197221 */ /* 0x100fe20000000000 */
[--C-:B------:R-:W-:Y:S01]  /*0640*/  FADD R7, R0, R9.reuse ;  /* 0x0000000900077221 */ /* 0x100fe20000000000 */
[--C-:B------:R-:W-:Y:S01]  /*0650*/  FADD R11, R4, R9.reuse ;  /* 0x00000009040b7221 */ /* 0x100fe20000000000 */
[----:B------:R1:W-:Y:S01]  /*0660*/  STG.E [R2.64+0x18000], R15 ;  /* 0x0180000f02007986 */ /* 0x0003e2000c101904 */
[--C-:B------:R-:W-:Y:S01]  /*0670*/  FADD R23, R23, -R10.reuse ;  /* 0x8000000a17177221 */ /* 0x100fe20000000000 */
[--C-:B------:R-:W-:Y:S01]  /*0680*/  FADD R17, R17, R10.reuse ;  /* 0x0000000a11117221 */ /* 0x100fe20000000000 */
[----:B------:R-:W-:Y:S01]  /*0690*/  FADD R21, R21, R10 ;  /* 0x0000000a15157221 */ /* 0x000fe20000000000 */
[----:B------:R-:W-:Y:S01]  /*06a0*/  FADD R19, R19, R8 ;  /* 0x0000000813137221 */ /* 0x000fe20000000000 */
[--C-:B0-----:R-:W-:Y:S01]  /*06b0*/  FADD R13, R14, R9.reuse ;  /* 0x000000090e0d7221 */ /* 0x101fe20000000000 */
[----:B-1----:R-:W-:Y:S01]  /*06c0*/  FADD R15, R16, R9 ;  /* 0x00000009100f7221 */ /* 0x002fe20000000000 */
[--C-:B------:R-:W-:Y:S01]  /*06d0*/  FADD R9, R12, R5.reuse ;  /* 0x000000050c097221 */ /* 0x100fe20000000000 */
        /* <DEDUP_REMOVED lines=13> */
.L_x_91:
        /* <DEDUP_REMOVED lines=13> */
.L_x_138:


//--------------------- .text.tvmgen_default_fused_nn_conv2d_add_kernel --------------------------
	.section	.text.tvmgen_default_fused_nn_conv2d_add_kernel,"ax",@progbits
	.sectionflags	@"SHF_BARRIERS=1"
	.sectioninfo	@"SHI_REGISTERS=60"
	.align	128
        .global         tvmgen_default_fused_nn_conv2d_add_kernel
        .type           tvmgen_default_fused_nn_conv2d_add_kernel,@function
        .size           tvmgen_default_fused_nn_conv2d_add_kernel,(.L_x_139 - tvmgen_default_fused_nn_conv2d_add_kernel)
        .other          tvmgen_default_fused_nn_conv2d_add_kernel,@"STO_CUDA_ENTRY STV_DEFAULT"
tvmgen_default_fused_nn_conv2d_add_kernel:
.text.tvmgen_default_fused_nn_conv2d_add_kernel:
[----:B------:R-:W-:Y:S02]  /*0000*/  MOV R1, c[0x0][0x28] ;  /* 0x00000a0000017a02 */ /* 0x000fe40000000f00 */
[----:B------:R-:W0:Y:S01]  /*0010*/  S2R R3, SR_TID.X ;  /* 0x0000000000037919 */ /* 0x000e220000002100 */
[----:B------:R-:W-:Y:S01]  /*0020*/  MOV R2, RZ ;  /* 0x000000ff00027202 */ /* 0x000fe20000000f00 */
[----:B------:R-:W-:Y:S01]  /*0030*/  ULDC.64 UR4, c[0x0][0x118] ;  /* 0x0000460000047ab9 */ /* 0x000fe20000000a00 */
[----:B------:R-:W-:Y:S01]  /*0040*/  MOV R22, RZ ;  /* 0x000000ff00167202 */ /* 0x000fe20000000f00 */
[----:B------:R-:W1:Y:S01]  /*0050*/  S2R R21, SR_TID.Z ;  /* 0x0000000000157919 */ /* 0x000e620000002300 */
[----:B------:R-:W-:Y:S02]  /*0060*/  MOV R31, RZ ;  /* 0x000000ff001f7202 */ /* 0x000fe40000000f00 */
[----:B------:R-:W-:Y:S01]  /*0070*/  MOV R25, RZ ;  /* 0x000000ff00197202 */ /* 0x000fe20000000f00 */
[----:B------:R-:W1:Y:S01]  /*0080*/  S2R R0, SR_CTAID.Y ;  /* 0x0000000000007919 */ /* 0x000e620000002600 */
[----:B------:R-:W-:Y:S02]  /*0090*/  MOV R27, RZ ;  /* 0x000000ff001b7202 */ /* 0x000fe40000000f00 */
[----:B------:R-:W-:Y:S01]  /*00a0*/  MOV R29, RZ ;  /* 0x000000ff001d7202 */ /* 0x000fe20000000f00 */
[----:B------:R-:W2:Y:S01]  /*00b0*/  S2R R20, SR_CTAID.X ;  /* 0x0000000000147919 */ /* 0x000ea20000002500 */
[----:B------:R-:W-:-:S02]  /*00c0*/  MOV R43, RZ ;  /* 0x000000ff002b7202 */ /* 0x000fc40000000f00 */
        /* <DEDUP_REMOVED lines=8> */
[----:B------:R-:W-:Y:S02]  /*0150*/  SHF.R.U32.HI R5, RZ, 0x1f, R4 ;  /* 0x0000001fff057819 */ /* 0x000fe40000011604 */
[----:B------:R-:W-:Y:S01]  /*0160*/  MOV R47, RZ ;  /* 0x000000ff002f7202 */ /* 0x000fe20000000f00 */
[----:B-1----:R-:W-:Y:S01]  /*0170*/  IMAD R7, R21, 0xe, R0 ;  /* 0x0000000e15077824 */ /* 0x002fe200078e0200 */
[----:B------:R-:W-:Y:S02]  /*0180*/  LEA.HI.SX32 R5, R4, R5, 0x1e ;  /* 0x0000000504057211 */ /* 0x000fe400078ff2ff */
[----:B------:R-:W-:Y:S02]  /*0190*/  MOV R49, RZ ;  /* 0x000000ff00317202 */ /* 0x000fe40000000f00 */
[----:B--2---:R-:W-:Y:S01]  /*01a0*/  LEA R6, R7, R20, 0x3 ;  /* 0x0000001407067211 */ /* 0x004fe200078e18ff */
[----:B------:R-:W-:Y:S01]  /*01b0*/  IMAD R23, R5, -0x7, R3 ;  /* 0xfffffff905177824 */ /* 0x000fe200078e0203 */
[----:B------:R-:W-:-:S02]  /*01c0*/  MOV R51, RZ ;  /* 0x000000ff00337202 */ /* 0x000fc40000000f00 */
[----:B------:R-:W-:Y:S02]  /*01d0*/  LEA R6, R5, R6, 0x1 ;  /* 0x0000000605067211 */ /* 0x000fe400078e08ff */
[----:B------:R-:W-:-:S03]  /*01e0*/  MOV R53, RZ ;  /* 0x000000ff00357202 */ /* 0x000fc60000000f00 */
[----:B------:R-:W-:Y:S02]  /*01f0*/  IMAD R23, R6, 0x7, R23 ;  /* 0x0000000706177824 */ /* 0x000fe400078e0217 */
.L_x_93:
[----:B------:R-:W-:Y:S01]  /*0200*/  LEA R8, R3, R3, 0x1 ;  /* 0x0000000303087211 */ /* 0x000fe200078e08ff */
[----:B------:R-:W-:Y:S01]  /*0210*/  BAR.SYNC.DEFER_BLOCKING 0x0 ;  /* 0x0000000000007b1d */ /* 0x000fe20000010000 */
[----:B------:R-:W-:Y:S02]  /*0220*/  MOV R17, 0x4 ;  /* 0x0000000400117802 */ /* 0x000fe40000000f00 */
[C---:B------:R-:W-:Y:S02]  /*0230*/  IADD3 R6, R8.reuse, 0x1, RZ ;  /* 0x0000000108067810 */ /* 0x040fe40007ffe0ff */
[-C--:B------:R-:W-:Y:S02]  /*0240*/  LEA.HI.SX32 R4, R8, R21.reuse, 0x1a ;  /* 0x0000001508047211 */ /* 0x080fe400078fd2ff */
[----:B------:R-:W-:Y:S02]  /*0250*/  LEA.HI.SX32 R5, R6, R21, 0x1a ;  /* 0x0000001506057211 */ /* 0x000fe400078fd2ff */
[----:B------:R-:W-:-:S02]  /*0260*/  ISETP.GT.AND P0, PT, R4, 0xf, PT ;  /* 0x0000000f0400780c */ /* 0x000fc40003f04270 */
[C---:B------:R-:W-:Y:S02]  /*0270*/  IADD3 R12, R8.reuse, 0x2, RZ ;  /* 0x00000002080c7810 */ /* 0x040fe40007ffe0ff */
[----:B------:R-:W-:Y:S02]  /*0280*/  ISETP.GT.AND P1, PT, R5, 0xf, PT ;  /* 0x0000000f0500780c */ /* 0x000fe40003f24270 */
[----:B------:R-:W-:Y:S02]  /*0290*/  ISETP.GT.OR P0, PT, R8, 0x3f, P0 ;  /* 0x0000003f0800780c */ /* 0x000fe40000704670 */
[----:B------:R-:W-:Y:S02]  /*02a0*/  LEA.HI.SX32 R4, R12, R21, 0x1a ;  /* 0x000000150c047211 */ /* 0x000fe400078fd2ff */
[----:B------:R-:W-:Y:S02]  /*02b0*/  ISETP.GT.OR P1, PT, R8, 0x3e, P1 ;  /* 0x0000003e0800780c */ /* 0x000fe40000f24670 */
[----:B------:R-:W-:-:S04]  /*02c0*/  ISETP.GT.AND P2, PT, R4, 0xf, PT ;  /* 0x0000000f0400780c */ /* 0x000fc80003f44270 */
[----:B------:R-:W-:-:S03]  /*02d0*/  ISETP.GT.OR P2, PT, R8, 0x3d, P2 ;  /* 0x0000003d0800780c */ /* 0x000fc60001744670 */
[----:B------:R-:W0:Y:S04]  /*02e0*/  @!P0 S2R R4, SR_CTAID.Z ;  /* 0x0000000000048919 */ /* 0x000e280000002700 */
[----:B------:R-:W1:Y:S06]  /*02f0*/  @!P1 S2R R10, SR_CTAID.Z ;  /* 0x00000000000a9919 */ /* 0x000e6c0000002700 */
[----:B------:R-:W2:Y:S01]  /*0300*/  @!P2 S2R R16, SR_CTAID.Z ;  /* 0x000000000010a919 */ /* 0x000ea20000002700 */
[----:B0-----:R-:W-:-:S02]  /*0310*/  @!P0 LEA R5, R4, R21, 0x4 ;  /* 0x0000001504058211 */ /* 0x001fc400078e20ff */
[----:B------:R-:W-:Y:S02]  /*0320*/  @!P0 LOP3.LUT R4, R8, 0xf, RZ, 0xc0, !PT ;  /* 0x0000000f08048812 */ /* 0x000fe400078ec0ff */
[----:B-1----:R-:W-:Y:S01]  /*0330*/  @!P1 LEA R11, R10, R21, 0x4 ;  /* 0x000000150a0b9211 */ /* 0x002fe200078e20ff */
[----:B------:R-:W-:Y:S01]  /*0340*/  IMAD R10, R22, 0x3100, R23 ;  /* 0x00003100160a7824 */ /* 0x000fe200078e0217 */
[-C--:B------:R-:W-:Y:S02]  /*0350*/  @!P0 LEA R7, R5, R22.reuse, 0x4 ;  /* 0x0000001605078211 */ /* 0x080fe400078e20ff */
[----:B------:R-:W-:Y:S02]  /*0360*/  @!P1 LOP3.LUT R5, R6, 0xf, RZ, 0xc0, !PT ;  /* 0x0000000f06059812 */ /* 0x000fe400078ec0ff */
[----:B------:R-:W-:Y:S02]  /*0370*/  @!P1 LEA R14, R11, R22, 0x4 ;  /* 0x000000160b0e9211 */ /* 0x000fe400078e20ff */
[----:B------:R-:W-:-:S02]  /*0380*/  @!P0 LEA R4, R7, R4, 0x4 ;  /* 0x0000000407048211 */ /* 0x000fc400078e20ff */
[----:B--2---:R-:W-:Y:S02]  /*0390*/  @!P2 LEA R13, R16, R21, 0x4 ;  /* 0x00000015100da211 */ /* 0x004fe400078e20ff */
[----:B------:R-:W-:Y:S01]  /*03a0*/  @!P1 LEA R7, R14, R5, 0x4 ;  /* 0x000000050e079211 */ /* 0x000fe200078e20ff */
[----:B------:R-:W-:Y:S01]  /*03b0*/  @!P0 IMAD R5, R3, 0xc, RZ ;  /* 0x0000000c03058824 */ /* 0x000fe200078e02ff */
[----:B------:R-:W-:Y:S02]  /*03c0*/  @!P2 LOP3.LUT R11, R12, 0xf, RZ, 0xc0, !PT ;  /* 0x0000000f0c0ba812 */ /* 0x000fe400078ec0ff */
[----:B------:R-:W-:Y:S02]  /*03d0*/  @!P2 LEA R14, R13, R22, 0x4 ;  /* 0x000000160d0ea211 */ /* 0x000fe400078e20ff */
[----:B------:R-:W-:Y:S02]  /*03e0*/  @!P1 SHF.L.U32 R6, R6, 0x2, RZ ;  /* 0x0000000206069819 */ /* 0x000fe400000006ff */
[----:B------:R-:W-:-:S02]  /*03f0*/  @!P2 SHF.L.U32 R12, R12, 0x2, RZ ;  /* 0x000000020c0ca819 */ /* 0x000fc400000006ff */
[----:B------:R-:W-:Y:S02]  /*0400*/  @!P0 LOP3.LUT R5, R5, 0xffffffc0, RZ, 0xc0, !PT ;  /* 0xffffffc005058812 */ /* 0x000fe400078ec0ff */
[----:B------:R-:W-:Y:S02]  /*0410*/  @!P2 LEA R13, R14, R11, 0x4 ;  /* 0x0000000b0e0da211 */ /* 0x000fe400078e20ff */
[----:B------:R-:W-:Y:S02]  /*0420*/  @!P1 LOP3.LUT R6, R6, 0xffffffc0, RZ, 0xc0, !PT ;  /* 0xffffffc006069812 */ /* 0x000fe400078ec0ff */
[----:B------:R-:W-:Y:S02]  /*0430*/  @!P2 LOP3.LUT R14, R12, 0xffffffc0, RZ, 0xc0, !PT ;  /* 0xffffffc00c0ea812 */ /* 0x000fe400078ec0ff */
[----:B------:R-:W-:Y:S02]  /*0440*/  SHF.L.U32 R10, R10, 0x2, RZ ;  /* 0x000000020a0a7819 */ /* 0x000fe400000006ff */
[----:B------:R-:W-:-:S02]  /*0450*/  @!P0 IADD3 R12, R4, R5, RZ ;  /* 0x00000005040c8210 */ /* 0x000fc40007ffe0ff */
[----:B------:R-:W-:Y:S01]  /*0460*/  @!P1 IADD3 R6, R7, R6, RZ ;  /* 0x0000000607069210 */ /* 0x000fe20007ffe0ff */
[----:B------:R-:W-:Y:S01]  /*0470*/  IMAD.WIDE R10, R10, R17, c[0x0][0x168] ;  /* 0x00005a000a0a7625 */ /* 0x000fe200078e0211 */
[----:B------:R-:W-:-:S03]  /*0480*/  @!P2 IADD3 R16, R13, R14, RZ ;  /* 0x0000000e0d10a210 */ /* 0x000fc60007ffe0ff */
[-C--:B------:R-:W-:Y:S01]  /*0490*/  @!P0 IMAD.WIDE R12, R12, R17.reuse, c[0x0][0x170] ;  /* 0x00005c000c0c8625 */ /* 0x080fe200078e0211 */
[----:B------:R-:W2:Y:S03]  /*04a0*/  LDG.E.CONSTANT R4, [R10.64] ;  /* 0x000000040a047981 */ /* 0x000ea6000c1e9900 */
[-C--:B------:R-:W-:Y:S01]  /*04b0*/  @!P1 IMAD.WIDE R14, R6, R17.reuse, c[0x0][0x170] ;  /* 0x00005c00060e9625 */ /* 0x080fe200078e0211 */
[----:B------:R-:W2:Y:S03]  /*04c0*/  LDG.E.CONSTANT R5, [R10.64+0x4] ;  /* 0x000004040a057981 */ /* 0x000ea6000c1e9900 */
[----:B------:R-:W-:Y:S01]  /*04d0*/  @!P2 IMAD.WIDE R16, R16, R17, c[0x0][0x170] ;  /* 0x00005c001010a625 */ /* 0x000fe200078e0211 */
[----:B------:R-:W2:Y:S04]  /*04e0*/  LDG.E.CONSTANT R6, [R10.64+0x8] ;  /* 0x000008040a067981 */ /* 0x000ea8000c1e9900 */
[----:B------:R-:W2:Y:S04]  /*04f0*/  LDG.E.CONSTANT R7, [R10.64+0xc] ;  /* 0x00000c040a077981 */ /* 0x000ea8000c1e9900 */
[----:B------:R-:W3:Y:S04]  /*0500*/  @!P0 LDG.E.CONSTANT R12, [R12.64] ;  /* 0x000000040c0c8981 */ /* 0x000ee8000c1e9900 */
[----:B------:R-:W4:Y:S04]  /*0510*/  @!P1 LDG.E.CONSTANT R14, [R14.64] ;  /* 0x000000040e0e9981 */ /* 0x000f28000c1e9900 */
[----:B------:R-:W5:Y:S01]  /*0520*/  @!P2 LDG.E.CONSTANT R16, [R16.64] ;  /* 0x000000041010a981 */ /* 0x000f62000c1e9900 */
[----:B------:R-:W-:-:S02]  /*0530*/  SHF.L.U32 R26, R3, 0x2, RZ ;  /* 0x00000002031a7819 */ /* 0x000fc400000006ff */
[CC--:B------:R-:W-:Y:S02]  /*0540*/  @!P0 LEA R19, R21.reuse, R8.reuse, 0x6 ;  /* 0x0000000815138211 */ /* 0x0c0fe400078e30ff */
[CC--:B------:R-:W-:Y:S01]  /*0550*/  @!P1 LEA R55, R21.reuse, R8.reuse, 0x6 ;  /* 0x0000000815379211 */ /* 0x0c0fe200078e30ff */
[C---:B------:R-:W-:Y:S01]  /*0560*/  IMAD R18, R21.reuse, 0x70, R26 ;  /* 0x0000007015127824 */ /* 0x040fe200078e021a */
[C---:B------:R-:W-:Y:S02]  /*0570*/  @!P2 LEA R57, R21.reuse, R8, 0x6 ;  /* 0x000000081539a211 */ /* 0x040fe400078e30ff */
[----:B------:R-:W-:Y:S02]  /*0580*/  LEA R28, R21, 0x1c00, 0x6 ;  /* 0x00001c00151c7811 */ /* 0x000fe400078e30ff */
[----:B------:R-:W-:Y:S02]  /*0590*/  MOV R24, 0x800 ;  /* 0x0000080000187802 */ /* 0x000fe40000000f00 */
[----:B------:R-:W-:-:S02]  /*05a0*/  IADD3 R26, R26, 0x1c0, RZ ;  /* 0x000001c01a1a7810 */ /* 0x000fc40007ffe0ff */
[----:B------:R-:W-:Y:S01]  /*05b0*/  IADD3 R28, R28, 0x800, RZ ;  /* 0x000008001c1c7810 */ /* 0x000fe20007ffe0ff */
[----:B--2---:R0:W-:Y:S04]  /*05c0*/  STS.128 [R18.X4], R4 ;  /* 0x0000000412007388 */ /* 0x0041e80000004c00 */
[----:B---3--:R0:W-:Y:S04]  /*05d0*/  @!P0 STS [R19.X4+0x1c00], R12 ;  /* 0x001c000c13008388 */ /* 0x0081e80000004800 */
[----:B----4-:R0:W-:Y:S04]  /*05e0*/  @!P1 STS [R55.X4+0x1c04], R14 ;  /* 0x001c040e37009388 */ /* 0x0101e80000004800 */
[----:B-----5:R0:W-:Y:S04]  /*05f0*/  @!P2 STS [R57.X4+0x1c08], R16 ;  /* 0x001c08103900a388 */ /* 0x0201e80000004800 */
[----:B------:R-:W-:Y:S06]  /*0600*/  BAR.SYNC.DEFER_BLOCKING 0x0 ;  /* 0x0000000000007b1d */ /* 0x000fec0000010000 */
.L_x_92:
[----:B------:R-:W-:Y:S01]  /*0610*/  LDS R48, [R26+-0xe0] ;  /* 0xffff20001a307984 */ /* 0x000fe20000000800 */
[----:B------:R-:W-:-:S03]  /*0620*/  IADD3 R24, R24, 0x20, RZ ;  /* 0x0000002018187810 */ /* 0x000fc60007ffe0ff */
[----:B0-----:R-:W0:Y:S01]  /*0630*/  LDS.128 R4, [R28] ;  /* 0x000000001c047984 */ /* 0x001e220000000c00 */
[----:B------:R-:W-:-:S03]  /*0640*/  ISETP.NE.AND P0, PT, R24, 0x840, PT ;  /* 0x000008401800780c */ /* 0x000fc60003f05270 */
[----:B------:R-:W1:Y:S04]  /*0650*/  LDS.128 R12, [R28+-0x800] ;  /* 0xfff800001c0c7984 */ /* 0x000e680000000c00 */
[----:B------:R-:W2:Y:S04]  /*0660*/  LDS.128 R16, [R28+-0x400] ;  /* 0xfffc00001c107984 */ /* 0x000ea80000000c00 */
[----:B------:R-:W3:Y:S04]  /*0670*/  LDS R40, [R26+-0x150] ;  /* 0xfffeb0001a287984 */ /* 0x000ee80000000800 */
[----:B------:R-:W4:Y:S04]  /*0680*/  LDS R32, [R26+-0x1c0] ;  /* 0xfffe40001a207984 */ /* 0x000f280000000800 */
[----:B------:R-:W5:Y:S01]  /*0690*/  LDS R54, [R26+-0x70] ;  /* 0xffff90001a367984 */ /* 0x000f620000000800 */
[----:B0-----:R-:W-:-:S03]  /*06a0*/  FFMA R52, R4, R48, R9 ;  /* 0x0000003004347223 */ /* 0x001fc60000000009 */
[----:B------:R-:W0:Y:S01]  /*06b0*/  LDS.128 R8, [R28+0x400] ;  /* 0x000400001c087984 */ /* 0x000e220000000c00 */
[----:B-1----:R-:W-:-:S03]  /*06c0*/  FFMA R30, R12, R48, R49 ;  /* 0x000000300c1e7223 */ /* 0x002fc60000000031 */
[----:B------:R-:W-:Y:S01]  /*06d0*/  LDS R49, [R26+0x150] ;  /* 0x000150001a317984 */ /* 0x000fe20000000800 */
[----:B--2---:R-:W-:Y:S01]  /*06e0*/  FFMA R50, R16, R48, R37 ;  /* 0x0000003010327223 */ /* 0x004fe20000000025 */
[-C--:B---3--:R-:W-:Y:S01]  /*06f0*/  FFMA R46, R4, R40.reuse, R33 ;  /* 0x00000028042e7223 */ /* 0x088fe20000000021 */
[-C--:B------:R-:W-:Y:S01]  /*0700*/  FFMA R42, R12, R40.reuse, R51 ;  /* 0x000000280c2a7223 */ /* 0x080fe20000000033 */
[----:B------:R-:W1:Y:S01]  /*0710*/  LDS R33, [R26+0x70] ;  /* 0x000070001a217984 */ /* 0x000e620000000800 */
[----:B------:R-:W-:Y:S01]  /*0720*/  FFMA R44, R16, R40, R39 ;  /* 0x00000028102c7223 */ /* 0x000fe20000000027 */
[C---:B----4-:R-:W-:Y:S01]  /*0730*/  FFMA R36, R32.reuse, R16, R41 ;  /* 0x0000001020247223 */ /* 0x050fe20000000029 */
[C---:B------:R-:W-:Y:S01]  /*0740*/  FFMA R34, R32.reuse, R12, R53 ;  /* 0x0000000c20227223 */ /* 0x040fe20000000035 */
[----:B------:R-:W2:Y:S01]  /*0750*/  LDS R41, [R26+0xe0] ;  /* 0x0000e0001a297984 */ /* 0x000ea20000000800 */
[----:B------:R-:W-:Y:S01]  /*0760*/  FFMA R38, R32, R4, R35 ;  /* 0x0000000420267223 */ /* 0x000fe20000000023 */
[-C--:B-----5:R-:W-:Y:S01]  /*0770*/  FFMA R12, R12, R54.reuse, R47 ;  /* 0x000000360c0c7223 */ /* 0x0a0fe2000000002f */
[-C--:B------:R-:W-:Y:S01]  /*0780*/  FFMA R16, R16, R54.reuse, R45 ;  /* 0x0000003610107223 */ /* 0x080fe2000000002d */
[----:B------:R-:W-:Y:S01]  /*0790*/  FFMA R4, R4, R54, R43 ;  /* 0x0000003604047223 */ /* 0x000fe2000000002b */
[----:B------:R-:W-:Y:S04]  /*07a0*/  LDS R51, [R26+0x380] ;  /* 0x000380001a337984 */ /* 0x000fe80000000800 */
[----:B------:R-:W-:Y:S01]  /*07b0*/  LDS R53, [R26+0x460] ;  /* 0x000460001a357984 */ /* 0x000fe20000000800 */
[----:B0-----:R-:W-:Y:S01]  /*07c0*/  FFMA R48, R8, R48, R25 ;  /* 0x0000003008307223 */ /* 0x001fe20000000019 */
[----:B------:R-:W-:-:S02]  /*07d0*/  FFMA R32, R32, R8, R29 ;  /* 0x0000000820207223 */ /* 0x000fc4000000001d */
[----:B------:R-:W0:Y:S01]  /*07e0*/  LDS R25, [R26] ;  /* 0x000000001a197984 */ /* 0x000e220000000800 */
[C---:B------:R-:W-:Y:S01]  /*07f0*/  FFMA R40, R8.reuse, R40, R27 ;  /* 0x0000002808287223 */ /* 0x040fe2000000001b */
[----:B------:R-:W-:Y:S02]  /*0800*/  FFMA R8, R8, R54, R31 ;  /* 0x0000003608087223 */ /* 0x000fe4000000001f */
[----:B------:R-:W-:Y:S01]  /*0810*/  LDS R54, [R26+0x690] ;  /* 0x000690001a367984 */ /* 0x000fe20000000800 */
[C---:B-1----:R-:W-:Y:S01]  /*0820*/  FFMA R35, R33.reuse, R13, R42 ;  /* 0x0000000d21237223 */ /* 0x042fe2000000002a */
[C---:B------:R-:W-:Y:S01]  /*0830*/  FFMA R37, R33.reuse, R17, R44 ;  /* 0x0000001121257223 */ /* 0x040fe2000000002c */
[C---:B------:R-:W-:Y:S01]  /*0840*/  FFMA R39, R33.reuse, R5, R46 ;  /* 0x0000000521277223 */ /* 0x040fe2000000002e */
[----:B------:R-:W-:Y:S01]  /*0850*/  FFMA R33, R33, R9, R40 ;  /* 0x0000000921217223 */ /* 0x000fe20000000028 */
[C---:B--2---:R-:W-:Y:S01]  /*0860*/  FFMA R43, R41.reuse, R13, R30 ;  /* 0x0000000d292b7223 */ /* 0x044fe2000000001e */
[C---:B------:R-:W-:Y:S01]  /*0870*/  FFMA R45, R41.reuse, R17, R50 ;  /* 0x00000011292d7223 */ /* 0x040fe20000000032 */
[C---:B------:R-:W-:Y:S01]  /*0880*/  FFMA R47, R41.reuse, R5, R52 ;  /* 0x00000005292f7223 */ /* 0x040fe20000000034 */
[----:B------:R-:W1:Y:S01]  /*0890*/  LDS R30, [R26+0x1c0] ;  /* 0x0001c0001a1e7984 */ /* 0x000e620000000800 */
[----:B------:R-:W-:-:S03]  /*08a0*/  FFMA R41, R41, R9, R48 ;  /* 0x0000000929297223 */ /* 0x000fc60000000030 */
[----:B------:R-:W2:Y:S04]  /*08b0*/  LDS R40, [R26+0x2a0] ;  /* 0x0002a0001a287984 */ /* 0x000ea80000000800 */
[----:B------:R-:W3:Y:S01]  /*08c0*/  LDS R48, [R26+0x310] ;  /* 0x000310001a307984 */ /* 0x000ee20000000800 */
[C---:B0-----:R-:W-:Y:S01]  /*08d0*/  FFMA R27, R25.reuse, R13, R34 ;  /* 0x0000000d191b7223 */ /* 0x041fe20000000022 */
[C---:B------:R-:W-:Y:S01]  /*08e0*/  FFMA R29, R25.reuse, R17, R36 ;  /* 0x00000011191d7223 */ /* 0x040fe20000000024 */
[C---:B------:R-:W-:Y:S01]  /*08f0*/  FFMA R31, R25.reuse, R5, R38 ;  /* 0x00000005191f7223 */ /* 0x040fe20000000026 */
[----:B------:R-:W-:Y:S01]  /*0900*/  FFMA R25, R25, R9, R32 ;  /* 0x0000000919197223 */ /* 0x000fe20000000020 */
[C---:B------:R-:W-:Y:S01]  /*0910*/  FFMA R13, R49.reuse, R13, R12 ;  /* 0x0000000d310d7223 */ /* 0x040fe2000000000c */
[----:B------:R-:W0:Y:S01]  /*0920*/  LDS R32, [R26+0x230] ;  /* 0x000230001a207984 */ /* 0x000e220000000800 */
[C---:B------:R-:W-:Y:S01]  /*0930*/  FFMA R17, R49.reuse, R17, R16 ;  /* 0x0000001131117223 */ /* 0x040fe20000000010 */
[C---:B------:R-:W-:Y:S01]  /*0940*/  FFMA R5, R49.reuse, R5, R4 ;  /* 0x0000000531057223 */ /* 0x040fe20000000004 */
[----:B------:R-:W-:Y:S01]  /*0950*/  FFMA R9, R49, R9, R8 ;  /* 0x0000000931097223 */ /* 0x000fe20000000008 */
[----:B------:R-:W4:Y:S04]  /*0960*/  LDS R4, [R26+0x4d0] ;  /* 0x0004d0001a047984 */ /* 0x000f280000000800 */
[----:B------:R-:W5:Y:S01]  /*0970*/  LDS R49, [R26+0x3f0] ;  /* 0x0003f0001a317984 */ /* 0x000f620000000800 */
[C---:B-1----:R-:W-:Y:S01]  /*0980*/  FFMA R8, R30.reuse, R14, R27 ;  /* 0x0000000e1e087223 */ /* 0x042fe2000000001b */
        /* <DEDUP_REMOVED lines=8> */
[-C--:B------:R-:W-:Y:S01]  /*0a10*/  FFMA R13, R48, R14.reuse, R13 ;  /* 0x0000000e300d7223 */ /* 0x080fe2000000000d */
[C---:B------:R-:W-:Y:S01]  /*0a20*/  FFMA R29, R51.reuse, R15, R8 ;  /* 0x0000000f331d7223 */ /* 0x040fe20000000008 */
[C---:B------:R-:W-:Y:S01]  /*0a30*/  FFMA R31, R51.reuse, R19, R12 ;  /* 0x00000013331f7223 */ /* 0x040fe2000000000c */
[----:B------:R-:W-:Y:S01]  /*0a40*/  FFMA R25, R51, R11, R30 ;  /* 0x0000000b33197223 */ /* 0x000fe2000000001e */
[C---:B------:R-:W-:Y:S01]  /*0a50*/  FFMA R43, R53.reuse, R7, R46 ;  /* 0x00000007352b7223 */ /* 0x040fe2000000002e */
[----:B------:R-:W-:Y:S01]  /*0a60*/  FFMA R41, R53, R19, R44 ;  /* 0x0000001335297223 */ /* 0x000fe2000000002c */
[C---:B0-----:R-:W-:Y:S01]  /*0a70*/  FFMA R34, R32.reuse, R14, R35 ;  /* 0x0000000e20227223 */ /* 0x041fe20000000023 */
[C---:B------:R-:W-:Y:S01]  /*0a80*/  FFMA R36, R32.reuse, R18, R37 ;  /* 0x0000001220247223 */ /* 0x040fe20000000025 */
[C---:B------:R-:W-:Y:S01]  /*0a90*/  FFMA R38, R32.reuse, R6, R39 ;  /* 0x0000000620267223 */ /* 0x040fe20000000027 */
[----:B------:R-:W-:Y:S01]  /*0aa0*/  FFMA R32, R32, R10, R33 ;  /* 0x0000000a20207223 */ /* 0x000fe20000000021 */
[C---:B------:R-:W-:Y:S01]  /*0ab0*/  FFMA R18, R48.reuse, R18, R17 ;  /* 0x0000001230127223 */ /* 0x040fe20000000011 */
[----:B------:R-:W-:Y:S01]  /*0ac0*/  FFMA R10, R48, R10, R9 ;  /* 0x0000000a300a7223 */ /* 0x000fe20000000009 */
[----:B------:R-:W-:Y:S01]  /*0ad0*/  FFMA R9, R51, R7, R16 ;  /* 0x0000000733097223 */ /* 0x000fe20000000010 */
[CC--:B----4-:R-:W-:Y:S01]  /*0ae0*/  FFMA R45, R4.reuse, R15.reuse, R13 ;  /* 0x0000000f042d7223 */ /* 0x0d0fe2000000000d */
[C---:B-----5:R-:W-:Y:S01]  /*0af0*/  FFMA R33, R49.reuse, R15, R34 ;  /* 0x0000000f31217223 */ /* 0x060fe20000000022 */
[C---:B------:R-:W-:Y:S01]  /*0b00*/  FFMA R35, R49.reuse, R19, R36 ;  /* 0x0000001331237223 */ /* 0x040fe20000000024 */
[C---:B------:R-:W-:Y:S01]  /*0b10*/  FFMA R37, R49.reuse, R7, R38 ;  /* 0x0000000731257223 */ /* 0x040fe20000000026 */
[----:B------:R-:W-:Y:S01]  /*0b20*/  FFMA R27, R49, R11, R32 ;  /* 0x0000000b311b7223 */ /* 0x000fe20000000020 */
[C---:B------:R-:W-:Y:S01]  /*0b30*/  FFMA R47, R4.reuse, R19, R18 ;  /* 0x00000013042f7223 */ /* 0x040fe20000000012 */
[C---:B------:R-:W-:Y:S01]  /*0b40*/  FFMA R49, R4.reuse, R7, R5 ;  /* 0x0000000704317223 */ /* 0x040fe20000000005 */
[----:B------:R-:W-:Y:S01]  /*0b50*/  FFMA R51, R4, R11, R10 ;  /* 0x0000000b04337223 */ /* 0x000fe2000000000a */
[----:B------:R-:W-:Y:S01]  /*0b60*/  LDS R32, [R26+0x540] ;  /* 0x000540001a207984 */ /* 0x000fe20000000800 */
[C---:B------:R-:W-:Y:S01]  /*0b70*/  FFMA R39, R53.reuse, R15, R42 ;  /* 0x0000000f35277223 */ /* 0x040fe2000000002a */
[----:B------:R-:W-:-:S02]  /*0b80*/  FFMA R53, R53, R11, R40 ;  /* 0x0000000b35357223 */ /* 0x000fc40000000028 */
[----:B------:R-:W0:Y:S04]  /*0b90*/  LDS.128 R4, [R28+0x10] ;  /* 0x000010001c047984 */ /* 0x000e280000000c00 */
[----:B------:R-:W1:Y:S04]  /*0ba0*/  LDS.128 R12, [R28+-0x7f0] ;  /* 0xfff810001c0c7984 */ /* 0x000e680000000c00 */
[----:B------:R-:W2:Y:S04]  /*0bb0*/  LDS R40, [R26+0x5b0] ;  /* 0x0005b0001a287984 */ /* 0x000ea80000000800 */
[----:B------:R-:W3:Y:S04]  /*0bc0*/  LDS.128 R16, [R28+-0x3f0] ;  /* 0xfffc10001c107984 */ /* 0x000ee80000000c00 */
[----:B------:R-:W4:Y:S01]  /*0bd0*/  LDS R48, [R26+0x620] ;  /* 0x000620001a307984 */ /* 0x000f220000000800 */
[----:B0-----:R-:W-:-:S03]  /*0be0*/  FFMA R38, R32, R4, R9 ;  /* 0x0000000420267223 */ /* 0x001fc60000000009 */
[----:B------:R0:W5:Y:S01]  /*0bf0*/  LDS.128 R8, [R28+0x410] ;  /* 0x000410001c087984 */ /* 0x0001620000000c00 */
[----:B-1----:R-:W-:-:S03]  /*0c00*/  FFMA R34, R32, R12, R29 ;  /* 0x0000000c20227223 */ /* 0x002fc6000000001d */
[----:B------:R-:W1:Y:S01]  /*0c10*/  LDS R29, [R26+0x7e0] ;  /* 0x0007e0001a1d7984 */ /* 0x000e620000000800 */
[-C--:B--2---:R-:W-:Y:S01]  /*0c20*/  FFMA R42, R12, R40.reuse, R33 ;  /* 0x000000280c2a7223 */ /* 0x084fe20000000021 */
[----:B------:R-:W-:Y:S01]  /*0c30*/  FFMA R46, R4, R40, R37 ;  /* 0x00000028042e7223 */ /* 0x000fe20000000025 */
[----:B0-----:R-:W-:Y:S01]  /*0c40*/  IADD3 R28, R28, 0x20, RZ ;  /* 0x000000201c1c7810 */ /* 0x001fe20007ffe0ff */
[----:B---3--:R-:W-:Y:S01]  /*0c50*/  FFMA R36, R32, R16, R31 ;  /* 0x0000001020247223 */ /* 0x008fe2000000001f */
[----:B------:R-:W-:Y:S01]  /*0c60*/  FFMA R44, R16, R40, R35 ;  /* 0x00000028102c7223 */ /* 0x000fe20000000023 */
[----:B------:R-:W0:Y:S01]  /*0c70*/  LDS R31, [R26+0x850] ;  /* 0x000850001a1f7984 */ /* 0x000e220000000800 */
[-C--:B----4-:R-:W-:Y:S01]  /*0c80*/  FFMA R30, R12, R48.reuse, R39 ;  /* 0x000000300c1e7223 */ /* 0x090fe20000000027 */
[-C--:B------:R-:W-:Y:S01]  /*0c90*/  FFMA R50, R16, R48.reuse, R41 ;  /* 0x0000003010327223 */ /* 0x080fe20000000029 */
[----:B------:R-:W-:Y:S01]  /*0ca0*/  FFMA R52, R4, R48, R43 ;  /* 0x0000003004347223 */ /* 0x000fe2000000002b */
[-C--:B------:R-:W-:Y:S01]  /*0cb0*/  FFMA R12, R12, R54.reuse, R45 ;  /* 0x000000360c0c7223 */ /* 0x080fe2000000002d */
[-C--:B------:R-:W-:Y:S01]  /*0cc0*/  FFMA R16, R16, R54.reuse, R47 ;  /* 0x0000003610107223 */ /* 0x080fe2000000002f */
[----:B------:R-:W-:Y:S01]  /*0cd0*/  FFMA R4, R4, R54, R49 ;  /* 0x0000003604047223 */ /* 0x000fe20000000031 */
[----:B-----5:R-:W-:Y:S01]  /*0ce0*/  FFMA R32, R32, R8, R25 ;  /* 0x0000000820207223 */ /* 0x020fe20000000019 */
[C---:B------:R-:W-:Y:S01]  /*0cf0*/  FFMA R40, R8.reuse, R40, R27 ;  /* 0x0000002808287223 */ /* 0x040fe2000000001b */
[----:B------:R-:W2:Y:S01]  /*0d00*/  LDS R25, [R26+0x700] ;  /* 0x000700001a197984 */ /* 0x000ea20000000800 */
[C---:B------:R-:W-:Y:S01]  /*0d10*/  FFMA R48, R8.reuse, R48, R53 ;  /* 0x0000003008307223 */ /* 0x040fe20000000035 */
[----:B------:R-:W-:Y:S01]  /*0d20*/  FFMA R8, R8, R54, R51 ;  /* 0x0000003608087223 */ /* 0x000fe20000000033 */
[C---:B-1----:R-:W-:Y:S01]  /*0d30*/  FFMA R45, R29.reuse, R17, R50 ;  /* 0x000000111d2d7223 */ /* 0x042fe20000000032 */
[----:B------:R-:W1:Y:S01]  /*0d40*/  LDS R27, [R26+0x770] ;  /* 0x000770001a1b7984 */ /* 0x000e620000000800 */
[C---:B------:R-:W-:Y:S01]  /*0d50*/  FFMA R49, R29.reuse, R9, R48 ;  /* 0x000000091d317223 */ /* 0x040fe20000000030 */
[----:B------:R-:W-:Y:S01]  /*0d60*/  FFMA R47, R29, R5, R52 ;  /* 0x000000051d2f7223 */ /* 0x000fe20000000034 */
[C---:B0-----:R-:W-:Y:S01]  /*0d70*/  FFMA R48, R31.reuse, R13, R12 ;  /* 0x0000000d1f307223 */ /* 0x041fe2000000000c */
[C---:B------:R-:W-:Y:S01]  /*0d80*/  FFMA R51, R31.reuse, R17, R16 ;  /* 0x000000111f337223 */ /* 0x040fe20000000010 */
[----:B------:R-:W-:-:S02]  /*0d90*/  FFMA R53, R31, R5, R4 ;  /* 0x000000051f357223 */ /* 0x000fc40000000004 */
[----:B------:R-:W-:Y:S01]  /*0da0*/  LDS R4, [R26+0xbd0] ;  /* 0x000bd0001a047984 */ /* 0x000fe20000000800 */
[C---:B--2---:R-:W-:Y:S01]  /*0db0*/  FFMA R34, R25.reuse, R13, R34 ;  /* 0x0000000d19227223 */ /* 0x044fe20000000022 */
[C---:B------:R-:W-:Y:S01]  /*0dc0*/  FFMA R33, R25.reuse, R17, R36 ;  /* 0x0000001119217223 */ /* 0x040fe20000000024 */
[C---:B------:R-:W-:Y:S01]  /*0dd0*/  FFMA R35, R25.reuse, R5, R38 ;  /* 0x0000000519237223 */ /* 0x040fe20000000026 */
[-C--:B------:R-:W-:Y:S01]  /*0de0*/  FFMA R37, R25, R9.reuse, R32 ;  /* 0x0000000919257223 */ /* 0x080fe20000000020 */
[C---:B-1----:R-:W-:Y:S01]  /*0df0*/  FFMA R43, R27.reuse, R9, R40 ;  /* 0x000000091b2b7223 */ /* 0x042fe20000000028 */
[C---:B------:R-:W-:Y:S01]  /*0e00*/  FFMA R32, R27.reuse, R13, R42 ;  /* 0x0000000d1b207223 */ /* 0x040fe2000000002a */
[C---:B------:R-:W-:Y:S01]  /*0e10*/  FFMA R39, R27.reuse, R17, R44 ;  /* 0x000000111b277223 */ /* 0x040fe2000000002c */
[----:B------:R-:W-:Y:S01]  /*0e20*/  FFMA R41, R27, R5, R46 ;  /* 0x000000051b297223 */ /* 0x000fe2000000002e */
[----:B------:R-:W-:Y:S01]  /*0e30*/  FFMA R40, R29, R13, R30 ;  /* 0x0000000d1d287223 */ /* 0x000fe2000000001e */
[----:B------:R-:W0:Y:S01]  /*0e40*/  LDS R25, [R26+0x8c0] ;  /* 0x0008c0001a197984 */ /* 0x000e220000000800 */
[----:B------:R-:W-:-:S03]  /*0e50*/  FFMA R9, R31, R9, R8 ;  /* 0x000000091f097223 */ /* 0x000fc60000000008 */
[----:B------:R-:W1:Y:S04]  /*0e60*/  LDS R27, [R26+0x930] ;  /* 0x000930001a1b7984 */ /* 0x000e680000000800 */
[----:B------:R-:W2:Y:S04]  /*0e70*/  LDS R13, [R26+0x9a0] ;  /* 0x0009a0001a0d7984 */ /* 0x000ea80000000800 */
[----:B------:R-:W3:Y:S04]  /*0e80*/  LDS R17, [R26+0xa10] ;  /* 0x000a10001a117984 */ /* 0x000ee80000000800 */
[----:B------:R-:W4:Y:S04]  /*0e90*/  LDS R29, [R26+0xa80] ;  /* 0x000a80001a1d7984 */ /* 0x000f280000000800 */
[----:B------:R-:W5:Y:S04]  /*0ea0*/  LDS R31, [R26+0xb60] ;  /* 0x000b60001a1f7984 */ /* 0x000f680000000800 */
[----:B------:R0:W5:Y:S02]  /*0eb0*/  LDS R5, [R26+0xaf0] ;  /* 0x000af0001a057984 */ /* 0x0001640000000800 */
[----:B0-----:R-:W-:Y:S01]  /*0ec0*/  IADD3 R26, R26, 0xe00, RZ ;  /* 0x00000e001a1a7810 */ /* 0x001fe20007ffe0ff */
[C---:B------:R-:W-:Y:S01]  /*0ed0*/  FFMA R8, R25.reuse, R14, R34 ;  /* 0x0000000e19087223 */ /* 0x040fe20000000022 */
[C---:B------:R-:W-:Y:S01]  /*0ee0*/  FFMA R12, R25.reuse, R18, R33 ;  /* 0x00000012190c7223 */ /* 0x040fe20000000021 */
[C---:B------:R-:W-:Y:S01]  /*0ef0*/  FFMA R16, R25.reuse, R6, R35 ;  /* 0x0000000619107223 */ /* 0x040fe20000000023 */
[----:B------:R-:W-:Y:S01]  /*0f00*/  FFMA R30, R25, R10, R37 ;  /* 0x0000000a191e7223 */ /* 0x000fe20000000025 */
[C---:B-1----:R-:W-:Y:S01]  /*0f10*/  FFMA R34, R27.reuse, R18, R39 ;  /* 0x000000121b227223 */ /* 0x042fe20000000027 */
[C---:B------:R-:W-:Y:S01]  /*0f20*/  FFMA R36, R27.reuse, R6, R41 ;  /* 0x000000061b247223 */ /* 0x040fe20000000029 */
[C---:B------:R-:W-:Y:S01]  /*0f30*/  FFMA R38, R27.reuse, R10, R43 ;  /* 0x0000000a1b267223 */ /* 0x040fe2000000002b */
[-C--:B------:R-:W-:Y:S01]  /*0f40*/  FFMA R32, R27, R14.reuse, R32 ;  /* 0x0000000e1b207223 */ /* 0x080fe20000000020 */
        /* <DEDUP_REMOVED lines=16> */
[C---:B------:R-:W-:Y:S01]  /*1050*/  FFMA R51, R5.reuse, R15, R32 ;  /* 0x0000000f05337223 */ /* 0x040fe20000000020 */
[C---:B------:R-:W-:Y:S01]  /*1060*/  FFMA R39, R5.reuse, R19, R34 ;  /* 0x0000001305277223 */ /* 0x040fe20000000022 */
[C---:B------:R-:W-:Y:S01]  /*1070*/  FFMA R33, R5.reuse, R7, R36 ;  /* 0x0000000705217223 */ /* 0x040fe20000000024 */
[----:B------:R-:W-:Y:S01]  /*1080*/  FFMA R27, R5, R11, R38 ;  /* 0x0000000b051b7223 */ /* 0x000fe20000000026 */
[C---:B------:R-:W-:Y:S01]  /*1090*/  FFMA R47, R4.reuse, R15, R47 ;  /* 0x0000000f042f7223 */ /* 0x040fe2000000002f */
[C---:B------:R-:W-:Y:S01]  /*10a0*/  FFMA R45, R4.reuse, R19, R18 ;  /* 0x00000013042d7223 */ /* 0x040fe20000000012 */
[C---:B------:R-:W-:Y:S01]  /*10b0*/  FFMA R43, R4.reuse, R7, R6 ;  /* 0x00000007042b7223 */ /* 0x040fe20000000006 */
[----:B------:R-:W-:Y:S01]  /*10c0*/  FFMA R31, R4, R11, R10 ;  /* 0x0000000b041f7223 */ /* 0x000fe2000000000a */
[----:B------:R-:W-:Y:S05]  /*10d0*/  @P0 BRA `(.L_x_92) ;  /* 0xfffff53000000947 */ /* 0x000fea000383ffff */
[----:B------:R-:W-:-:S04]  /*10e0*/  IADD3 R22, R22, 0x1, RZ ;  /* 0x0000000116167810 */ /* 0x000fc80007ffe0ff */
[----:B------:R-:W-:-:S13]  /*10f0*/  ISETP.GE.U32.AND P0, PT, R22, 0x4, PT ;  /* 0x000000041600780c */ /* 0x000fda0003f06070 */
[----:B------:R-:W-:Y:S05]  /*1100*/  @!P0 BRA `(.L_x_93) ;  /* 0xfffff0f000008947 */ /* 0x000fea000383ffff */
[----:B------:R-:W0:Y:S01]  /*1110*/  S2R R7, SR_CTAID.Z ;  /* 0x0000000000077919 */ /* 0x000e220000002700 */
[----:B------:R-:W-:Y:S02]  /*1120*/  MOV R11, 0x4 ;  /* 0x00000004000b7802 */ /* 0x000fe40000000f00 */
[----:B0-----:R-:W-:-:S05]  /*1130*/  LEA R4, R7, R21, 0x6 ;  /* 0x0000001507047211 */ /* 0x001fca00078e30ff */
[----:B------:R-:W-:-:S05]  /*1140*/  IMAD.WIDE R4, R4, R11, c[0x0][0x178] ;  /* 0x00005e0004047625 */ /* 0x000fca00078e020b */
[----:B------:R-:W2:Y:S04]  /*1150*/  LDG.E.CONSTANT R6, [R4.64+0x40] ;  /* 0x0000400404067981 */ /* 0x000ea8000c1e9900 */
[----:B------:R-:W3:Y:S04]  /*1160*/  LDG.E.CONSTANT R8, [R4.64+0x80] ;  /* 0x0000800404087981 */ /* 0x000ee8000c1e9900 */
[----:B------:R-:W4:Y:S04]  /*1170*/  LDG.E.CONSTANT R10, [R4.64+0xc0] ;  /* 0x0000c004040a7981 */ /* 0x000f28000c1e9900 */
[----:B------:R-:W5:Y:S01]  /*1180*/  LDG.E.CONSTANT R12, [R4.64] ;  /* 0x00000004040c7981 */ /* 0x000f62000c1e9900 */
[----:B------:R-:W-:-:S04]  /*1190*/  IMAD R2, R21, 0xc40, R3 ;  /* 0x00000c4015027824 */ /* 0x000fc800078e0203 */
[----:B------:R-:W-:-:S04]  /*11a0*/  IMAD R3, R7, 0x31000, R2 ;  /* 0x0003100007037824 */ /* 0x000fc800078e0202 */
[----:B------:R-:W-:-:S04]  /*11b0*/  IMAD R3, R0, 0xe0, R3 ;  /* 0x000000e000037824 */ /* 0x000fc800078e0203 */
[----:B------:R-:W-:-:S04]  /*11c0*/  IMAD R3, R20, 0x1c, R3 ;  /* 0x0000001c14037824 */ /* 0x000fc800078e0203 */
        /* <DEDUP_REMOVED lines=9> */
[--C-:B----4-:R-:W-:Y:S01]  /*1260*/  FADD R29, R29, R10.reuse ;  /* 0x0000000a1d1d7221 */ /* 0x110fe20000000000 */
[--C-:B------:R-:W-:Y:S01]  /*1270*/  FADD R27, R27, R10.reuse ;  /* 0x0000000a1b1b7221 */ /* 0x100fe20000000000 */
[--C-:B------:R-:W-:Y:S01]  /*1280*/  FADD R25, R25, R10.reuse ;  /* 0x0000000a19197221 */ /* 0x100fe20000000000 */
[----:B------:R-:W-:Y:S01]  /*1290*/  FADD R31, R31, R10 ;  /* 0x0000000a1f1f7221 */ /* 0x000fe20000000000 */
[--C-:B-----5:R-:W-:Y:S01]  /*12a0*/  FADD R53, R53, R12.reuse ;  /* 0x0000000c35357221 */ /* 0x120fe20000000000 */
[--C-:B------:R-:W-:Y:S01]  /*12b0*/  FADD R51, R51, R12.reuse ;  /* 0x0000000c33337221 */ /* 0x100fe20000000000 */
        /* <DEDUP_REMOVED lines=14> */
[----:B------:R-:W-:Y:S04]  /*13a0*/  STG.E [R2.64], R53 ;  /* 0x0000003502007986 */ /* 0x000fe8000c101904 */
[----:B------:R-:W-:Y:S04]  /*13b0*/  STG.E [R2.64+0xe0], R51 ;  /* 0x0000e03302007986 */ /* 0x000fe8000c101904 */
[----:B------:R-:W-:Y:S04]  /*13c0*/  STG.E [R2.64+0x1c0], R49 ;  /* 0x0001c03102007986 */ /* 0x000fe8000c101904 */
[----:B------:R-:W-:Y:S01]  /*13d0*/  STG.E [R2.64+0x2a0], R47 ;  /* 0x0002a02f02007986 */ /* 0x000fe2000c101904 */
[----:B------:R-:W-:Y:S05]  /*13e0*/  EXIT ;  /* 0x000000000000794d */ /* 0x000fea0003800000 */
.L_x_94:
        /* <DEDUP_REMOVED lines=9> */
.L_x_139:


//--------------------- .text.tvmgen_default_fused_nn_conv2d_add_2_kernel --------------------------
	.section	.text.tvmgen_default_fused_nn_conv2d_add_2_kernel,"ax",@progbits
	.sectionflags	@"SHF_BARRIERS=1"
	.sectioninfo	@"SHI_REGISTERS=56"
	.align	128
        .global         tvmgen_default_fused_nn_conv2d_add_2_kernel
        .type           tvmgen_default_fused_nn_conv2d_add_2_kernel,@function
        .size           tvmgen_default_fused_nn_conv2d_add_2_kernel,(.L_x_140 - tvmgen_default_fused_nn_conv2d_add_2_kernel)
        .other          tvmgen_default_fused_nn_conv2d_add_2_kernel,@"STO_CUDA_ENTRY STV_DEFAULT"
tvmgen_default_fused_nn_conv2d_add_2_kernel:
.text.tvmgen_default_fused_nn_conv2d_add_2_kernel:
[----:B------:R-:W-:Y:S02]  /*0000*/  MOV R1, c[0x0][0x28] ;  /* 0x00000a0000017a02 */ /* 0x000fe40000000f00 */
[----:B------:R-:W0:Y:S01]  /*0010*/  S2R R0, SR_TID.X ;  /* 0x0000000000007919 */ /* 0x000e220000002100 */
[----:B------:R-:W-:Y:S02]  /*0020*/  MOV R34, c[0x0][0x168] ;  /* 0x00005a0000227a02 */ /* 0x000fe40000000f00 */
[----:B------:R-:W-:Y:S01]  /*0030*/  MOV R35, c[0x0][0x16c] ;  /* 0x00005b0000237a02 */ /* 0x000fe20000000f00 */
[----:B------:R-:W1:Y:S01]  /*0040*/  S2R R3, SR_TID.Z ;  /* 0x0000000000037919 */ /* 0x000e620000002300 */
[----:B------:R-:W-:Y:S02]  /*0050*/  MOV R51, RZ ;  /* 0x000000ff00337202 */ /* 0x000fe40000000f00 */
[----:B------:R-:W-:Y:S01]  /*0060*/  MOV R38, RZ ;  /* 0x000000ff00267202 */ /* 0x000fe20000000f00 */
[----:B------:R-:W1:Y:S01]  /*0070*/  S2R R2, SR_CTAID.Z ;  /* 0x0000000000027919 */ /* 0x000e620000002700 */
[----:B------:R-:W-:Y:S02]  /*0080*/  MOV R53, RZ ;  /* 0x000000ff00357202 */ /* 0x000fe40000000f00 */
[----:B------:R-:W-:-:S02]  /*0090*/  MOV R40, RZ ;  /* 0x000000ff00287202 */ /* 0x000fc40000000f00 */
[----:B------:R-:W-:Y:S02]  /*00a0*/  MOV R27, RZ ;  /* 0x000000ff001b7202 */ /* 0x000fe40000000f00 */
[----:B------:R-:W-:Y:S02]  /*00b0*/  MOV R28, RZ ;  /* 0x000000ff001c7202 */ /* 0x000fe40000000f00 */
[----:B------:R-:W-:Y:S02]  /*00c0*/  MOV R25, RZ ;  /* 0x000000ff00197202 */ /* 0x000fe40000000f00 */
[----:B------:R-:W-:Y:S02]  /*00d0*/  MOV R42, RZ ;  /* 0x000000ff002a7202 */ /* 0x000fe40000000f00 */
[----:B------:R-:W-:Y:S01]  /*00e0*/  MOV R31, RZ ;  /* 0x000000ff001f7202 */ /* 0x000fe20000000f00 */
[C---:B0-----:R-:W-:Y:S01]  /*00f0*/  IMAD R5, R0.reuse, 0xc0, RZ ;  /* 0x000000c000057824 */ /* 0x041fe200078e02ff */
[C---:B------:R-:W-:Y:S01]  /*0100*/  LEA R23, R0.reuse, R0, 0x1 ;  /* 0x0000000000177211 */ /* 0x040fe200078e08ff */
[C---:B------:R-:W-:Y:S01]  /*0110*/  IMAD R12, R0.reuse, 0x6, RZ ;  /* 0x00000006000c7824 */ /* 0x040fe200078e02ff */
[----:B------:R-:W-:-:S02]  /*0120*/  SHF.L.U32 R4, R0, 0x1, RZ ;  /* 0x0000000100047819 */ /* 0x000fc400000006ff */
[----:B------:R-:W-:Y:S01]  /*0130*/  LOP3.LUT R7, R5, 0xfffffe00, RZ, 0xc0, !PT ;  /* 0xfffffe0005077812 */ /* 0x000fe200078ec0ff */
[C---:B------:R-:W-:Y:S01]  /*0140*/  IMAD.HI R5, R12.reuse, 0x4bda12f7, RZ ;  /* 0x4bda12f70c057827 */ /* 0x040fe200078e02ff */
[----:B------:R-:W-:Y:S02]  /*0150*/  IADD3 R9, R12, 0x1, RZ ;  /* 0x000000010c097810 */ /* 0x000fe40007ffe0ff */
[----:B-1----:R-:W-:Y:S01]  /*0160*/  LEA R8, R2, R3, 0x3 ;  /* 0x0000000302087211 */ /* 0x002fe200078e18ff */
[----:B------:R-:W-:Y:S01]  /*0170*/  IMAD.HI R43, R4, 0x38e38e39, RZ ;  /* 0x38e38e39042b7827 */ /* 0x000fe200078e02ff */
[----:B------:R-:W-:Y:S02]  /*0180*/  SHF.R.U32.HI R10, RZ, 0x1f, R5 ;  /* 0x0000001fff0a7819 */ /* 0x000fe40000011605 */
[----:B------:R-:W-:Y:S01]  /*0190*/  SHF.L.U32 R8, R8, 0xb, RZ ;  /* 0x0000000b08087819 */ /* 0x000fe200000006ff */
[----:B------:R-:W-:Y:S01]  /*01a0*/  IMAD.HI R13, R9, 0x4bda12f7, RZ ;  /* 0x4bda12f7090d7827 */ /* 0x000fe200078e02ff */
[----:B------:R-:W-:-:S02]  /*01b0*/  LEA.HI.SX32 R5, R5, R10, 0x1d ;  /* 0x0000000a05057211 */ /* 0x000fc400078feaff */
[----:B------:R-:W-:Y:S02]  /*01c0*/  IADD3 R10, R12, 0x2, RZ ;  /* 0x000000020c0a7810 */ /* 0x000fe40007ffe0ff */
[----:B------:R-:W-:Y:S02]  /*01d0*/  SHF.R.U32.HI R14, RZ, 0x1f, R13 ;  /* 0x0000001fff0e7819 */ /* 0x000fe4000001160d */
[----:B------:R-:W-:Y:S02]  /*01e0*/  LOP3.LUT R6, R23, 0x7, RZ, 0xc0, !PT ;  /* 0x0000000717067812 */ /* 0x000fe400078ec0ff */
[----:B------:R-:W-:Y:S01]  /*01f0*/  LEA.HI.SX32 R14, R13, R14, 0x1d ;  /* 0x0000000e0d0e7211 */ /* 0x000fe200078feaff */
[----:B------:R-:W-:Y:S01]  /*0200*/  IMAD.HI R13, R10, 0x4bda12f7, RZ ;  /* 0x4bda12f70a0d7827 */ /* 0x000fe200078e02ff */
[----:B------:R-:W-:Y:S02]  /*0210*/  IADD3 R11, R12, 0x3, RZ ;  /* 0x000000030c0b7810 */ /* 0x000fe40007ffe0ff */
[----:B------:R-:W-:Y:S01]  /*0220*/  IADD3 R32, R6, R8, R7 ;  /* 0x0000000806207210 */ /* 0x000fe20007ffe007 */
[----:B------:R-:W-:Y:S01]  /*0230*/  IMAD R14, R14, -0x1b, R9 ;  /* 0xffffffe50e0e7824 */ /* 0x000fe200078e0209 */
[----:B------:R-:W-:Y:S01]  /*0240*/  IADD3 R7, R12, 0x4, RZ ;  /* 0x000000040c077810 */ /* 0x000fe20007ffe0ff */
[----:B------:R-:W-:Y:S01]  /*0250*/  IMAD.HI R16, R11, 0x4bda12f7, RZ ;  /* 0x4bda12f70b107827 */ /* 0x000fe200078e02ff */
[----:B------:R-:W-:-:S02]  /*0260*/  IADD3 R15, R4, 0x1, RZ ;  /* 0x00000001040f7810 */ /* 0x000fc40007ffe0ff */
[----:B------:R-:W-:Y:S01]  /*0270*/  SHF.R.U32.HI R4, RZ, 0x1f, R13 ;  /* 0x0000001fff047819 */ /* 0x000fe2000001160d */
[----:B------:R-:W-:Y:S01]  /*0280*/  IMAD.HI R18, R7, 0x4bda12f7, RZ ;  /* 0x4bda12f707127827 */ /* 0x000fe200078e02ff */
[----:B------:R-:W-:Y:S02]  /*0290*/  SHF.R.S32.HI R6, RZ, 0x1, R43 ;  /* 0x00000001ff067819 */ /* 0x000fe4000001142b */
[----:B------:R-:W-:Y:S01]  /*02a0*/  LEA.HI.SX32 R13, R13, R4, 0x1d ;  /* 0x000000040d0d7211 */ /* 0x000fe200078feaff */
[----:B------:R-:W-:Y:S01]  /*02b0*/  IMAD.HI R4, R15, 0x4bda12f7, RZ ;  /* 0x4bda12f70f047827 */ /* 0x000fe200078e02ff */
[----:B------:R-:W-:Y:S02]  /*02c0*/  SHF.R.U32.HI R17, RZ, 0x1f, R16 ;  /* 0x0000001fff117819 */ /* 0x000fe40000011610 */
[----:B------:R-:W-:Y:S01]  /*02d0*/  LEA.HI R43, R43, R6, RZ, 0x1 ;  /* 0x000000062b2b7211 */ /* 0x000fe200078f08ff */
[----:B------:R-:W-:Y:S01]  /*02e0*/  IMAD.HI R49, R15, 0x38e38e39, RZ ;  /* 0x38e38e390f317827 */ /* 0x000fe200078e02ff */
[----:B------:R-:W-:-:S02]  /*02f0*/  IADD3 R23, R23, 0x2, RZ ;  /* 0x0000000217177810 */ /* 0x000fc40007ffe0ff */
[----:B------:R-:W-:Y:S01]  /*0300*/  IADD3 R6, R12, 0x5, RZ ;  /* 0x000000050c067810 */ /* 0x000fe20007ffe0ff */
[----:B------:R-:W-:Y:S01]  /*0310*/  IMAD R12, R5, -0x1b, R12 ;  /* 0xffffffe5050c7824 */ /* 0x000fe200078e020c */
[----:B------:R-:W-:Y:S01]  /*0320*/  SHF.R.U32.HI R19, RZ, 0x1f, R18 ;  /* 0x0000001fff137819 */ /* 0x000fe20000011612 */
[----:B------:R-:W-:Y:S01]  /*0330*/  IMAD R14, R3, 0x310, R14 ;  /* 0x00000310030e7824 */ /* 0x000fe200078e020e */
[----:B------:R-:W-:Y:S01]  /*0340*/  LEA.HI.SX32 R20, R16, R17, 0x1d ;  /* 0x0000001110147211 */ /* 0x000fe200078feaff */
[----:B------:R-:W-:Y:S01]  /*0350*/  IMAD.HI R21, R6, 0x4bda12f7, RZ ;  /* 0x4bda12f706157827 */ /* 0x000fe200078e02ff */
[----:B------:R-:W-:Y:S02]  /*0360*/  SHF.R.U32.HI R17, RZ, 0x1f, R4 ;  /* 0x0000001fff117819 */ /* 0x000fe40000011604 */
[----:B------:R-:W-:Y:S01]  /*0370*/  SHF.L.U32 R5, R23, 0x6, RZ ;  /* 0x0000000617057819 */ /* 0x000fe200000006ff */
[----:B------:R-:W-:Y:S01]  /*0380*/  IMAD R20, R20, -0x1b, R11 ;  /* 0xffffffe514147824 */ /* 0x000fe200078e020b */
[----:B------:R-:W-:Y:S01]  /*0390*/  LEA.HI.SX32 R22, R18, R19, 0x1d ;  /* 0x0000001312167211 */ /* 0x000fe200078feaff */
[C---:B------:R-:W-:Y:S01]  /*03a0*/  IMAD R12, R3.reuse, 0x310, R12 ;  /* 0x00000310030c7824 */ /* 0x040fe200078e020c */
[----:B------:R-:W-:Y:S01]  /*03b0*/  LEA.HI.SX32 R18, R4, R17, 0x1d ;  /* 0x0000001104127211 */ /* 0x000fe200078feaff */
[----:B------:R-:W-:Y:S01]  /*03c0*/  IMAD R20, R3, 0x310, R20 ;  /* 0x0000031003147824 */ /* 0x000fe200078e0214 */
[----:B------:R-:W-:Y:S01]  /*03d0*/  LOP3.LUT R17, R5, 0xfffffe00, RZ, 0xc0, !PT ;  /* 0xfffffe0005117812 */ /* 0x000fe200078ec0ff */
[----:B------:R-:W-:Y:S01]  /*03e0*/  IMAD R22, R22, -0x1b, R7 ;  /* 0xffffffe516167824 */ /* 0x000fe200078e0207 */
[----:B------:R-:W0:Y:S01]  /*03f0*/  S2R R5, SR_CTAID.Y ;  /* 0x0000000000057919 */ /* 0x000e220000002600 */
[----:B------:R-:W-:-:S02]  /*0400*/  SHF.R.U32.HI R16, RZ, 0x1f, R21 ;  /* 0x0000001fff107819 */ /* 0x000fc40000011615 */
[----:B------:R-:W-:Y:S01]  /*0410*/  IADD3 R4, R15, R0, RZ ;  /* 0x000000000f047210 */ /* 0x000fe20007ffe0ff */
[----:B------:R-:W-:Y:S01]  /*0420*/  IMAD R22, R3, 0x310, R22 ;  /* 0x0000031003167824 */ /* 0x000fe200078e0216 */
[----:B------:R-:W-:Y:S02]  /*0430*/  LEA.HI.SX32 R21, R21, R16, 0x1d ;  /* 0x0000001015157211 */ /* 0x000fe400078feaff */
[----:B------:R-:W-:Y:S02]  /*0440*/  SHF.R.S32.HI R16, RZ, 0x1, R49 ;  /* 0x00000001ff107819 */ /* 0x000fe40000011431 */
[C---:B------:R-:W-:Y:S01]  /*0450*/  SHF.L.U32 R15, R4.reuse, 0x6, RZ ;  /* 0x00000006040f7819 */ /* 0x040fe200000006ff */
[----:B------:R-:W-:Y:S01]  /*0460*/  IMAD R24, R21, -0x1b, R6 ;  /* 0xffffffe515187824 */ /* 0x000fe200078e0206 */
[----:B------:R-:W-:Y:S02]  /*0470*/  LEA.HI R49, R49, R16, RZ, 0x1 ;  /* 0x0000001031317211 */ /* 0x000fe400078f08ff */
[----:B------:R-:W-:Y:S01]  /*0480*/  LOP3.LUT R23, R23, 0x7, RZ, 0xc0, !PT ;  /* 0x0000000717177812 */ /* 0x000fe200078ec0ff */
[----:B------:R-:W-:Y:S01]  /*0490*/  IMAD R24, R3, 0x310, R24 ;  /* 0x0000031003187824 */ /* 0x000fe200078e0218 */
[----:B------:R-:W-:-:S02]  /*04a0*/  LOP3.LUT R16, R4, 0x7, RZ, 0xc0, !PT ;  /* 0x0000000704107812 */ /* 0x000fc400078ec0ff */
[----:B------:R-:W-:Y:S02]  /*04b0*/  LOP3.LUT R15, R15, 0xfffffe00, RZ, 0xc0, !PT ;  /* 0xfffffe000f0f7812 */ /* 0x000fe400078ec0ff */
[-C--:B------:R-:W-:Y:S02]  /*04c0*/  IADD3 R17, R23, R8.reuse, R17 ;  /* 0x0000000817117210 */ /* 0x080fe40007ffe011 */
[----:B------:R-:W-:Y:S01]  /*04d0*/  IADD3 R8, R16, R8, R15 ;  /* 0x0000000810087210 */ /* 0x000fe20007ffe00f */
[----:B------:R-:W-:Y:S01]  /*04e0*/  IMAD R16, R13, -0x1b, R10 ;  /* 0xffffffe50d107824 */ /* 0x000fe200078e020a */
[----:B------:R-:W-:Y:S01]  /*04f0*/  MOV R19, 0x4 ;  /* 0x0000000400137802 */ /* 0x000fe20000000f00 */
[----:B0-----:R-:W-:Y:S01]  /*0500*/  IMAD R12, R5, 0x70, R12 ;  /* 0x00000070050c7824 */ /* 0x001fe200078e020c */
[----:B------:R-:W-:Y:S01]  /*0510*/  IADD3 R18, R18, R3, RZ ;  /* 0x0000000312127210 */ /* 0x000fe20007ffe0ff */
[----:B------:R-:W-:Y:S02]  /*0520*/  IMAD R16, R3, 0x310, R16 ;  /* 0x0000031003107824 */ /* 0x000fe400078e0210 */
[----:B------:R-:W-:Y:S01]  /*0530*/  IMAD.WIDE R32, R32, R19, c[0x0][0x170] ;  /* 0x00005c0020207625 */ /* 0x000fe200078e0213 */
[----:B------:R-:W-:-:S03]  /*0540*/  ISETP.GE.AND P0, PT, R18, 0x8, PT ;  /* 0x000000081200780c */ /* 0x000fc60003f06270 */
[----:B------:R-:W-:Y:S01]  /*0550*/  IMAD.WIDE R10, R17, R19, c[0x0][0x170] ;  /* 0x00005c00110a7625 */ /* 0x000fe200078e0213 */
[----:B------:R-:W-:Y:S02]  /*0560*/  MOV R37, R33 ;  /* 0x0000002100257202 */ /* 0x000fe40000000f00 */
[----:B------:R-:W-:Y:S01]  /*0570*/  ISETP.LT.AND P0, PT, R0, 0xd, !P0 ;  /* 0x0000000d0000780c */ /* 0x000fe20004701270 */
[----:B------:R-:W-:Y:S01]  /*0580*/  IMAD.WIDE R8, R8, R19, c[0x0][0x170] ;  /* 0x00005c0008087625 */ /* 0x000fe200078e0213 */
[----:B------:R-:W-:Y:S02]  /*0590*/  MOV R6, R10 ;  /* 0x0000000a00067202 */ /* 0x000fe40000000f00 */
[----:B------:R-:W-:Y:S01]  /*05a0*/  MOV R7, R11 ;  /* 0x0000000b00077202 */ /* 0x000fe20000000f00 */
[C---:B------:R-:W-:Y:S01]  /*05b0*/  IMAD R16, R5.reuse, 0x70, R16 ;  /* 0x0000007005107824 */ /* 0x040fe200078e0210 */
[----:B------:R-:W-:Y:S01]  /*05c0*/  MOV R36, R8 ;  /* 0x0000000800247202 */ /* 0x000fe20000000f00 */
[C---:B------:R-:W-:Y:S01]  /*05d0*/  IMAD R24, R5.reuse, 0x70, R24 ;  /* 0x0000007005187824 */ /* 0x040fe200078e0218 */
[----:B------:R-:W-:Y:S01]  /*05e0*/  MOV R33, R9 ;  /* 0x0000000900217202 */ /* 0x000fe20000000f00 */
[----:B------:R-:W-:-:S02]  /*05f0*/  IMAD R22, R5, 0x70, R22 ;  /* 0x0000007005167824 */ /* 0x000fc400078e0216 */
[C---:B------:R-:W-:Y:S02]  /*0600*/  IMAD R14, R5.reuse, 0x70, R14 ;  /* 0x00000070050e7824 */ /* 0x040fe400078e020e */
[----:B------:R-:W-:Y:S02]  /*0610*/  IMAD R20, R5, 0x70, R20 ;  /* 0x0000007005147824 */ /* 0x000fe400078e0214 */
[C---:B------:R-:W-:Y:S02]  /*0620*/  IMAD R39, R43.reuse, 0x1c, R12 ;  /* 0x0000001c2b277824 */ /* 0x040fe400078e020c */
[----:B------:R-:W-:Y:S02]  /*0630*/  IMAD R41, R43, 0x1c, R16 ;  /* 0x0000001c2b297824 */ /* 0x000fe400078e0210 */
[C---:B------:R-:W-:Y:S02]  /*0640*/  IMAD R45, R49.reuse, 0x1c, R24 ;  /* 0x0000001c312d7824 */ /* 0x040fe400078e0218 */
[----:B------:R-:W-:-:S02]  /*0650*/  IMAD R47, R49, 0x1c, R22 ;  /* 0x0000001c312f7824 */ /* 0x000fc400078e0216 */
[----:B------:R-:W-:Y:S02]  /*0660*/  IMAD R43, R43, 0x1c, R14 ;  /* 0x0000001c2b2b7824 */ /* 0x000fe400078e020e */
[----:B------:R-:W-:Y:S02]  /*0670*/  IMAD R49, R49, 0x1c, R20 ;  /* 0x0000001c31317824 */ /* 0x000fe400078e0214 */
.L_x_95:
[C---:B------:R-:W-:Y:S01]  /*0680*/  LEA R8, R0.reuse, R0, 0x1 ;  /* 0x0000000000087211 */ /* 0x040fe200078e08ff */
[----:B------:R-:W-:Y:S01]  /*0690*/  ULDC.64 UR4, c[0x0][0x118] ;  /* 0x0000460000047ab9 */ /* 0x000fe20000000a00 */
[----:B------:R-:W-:Y:S01]  /*06a0*/  ISETP.GT.AND P1, PT, R0, 0xa, PT ;  /* 0x0000000a0000780c */ /* 0x000fe20003f24270 */
[--C-:B------:R-:W-:Y:S01]  /*06b0*/  IMAD.WIDE R18, R39, 0x4, R34.reuse ;  /* 0x0000000427127825 */ /* 0x100fe200078e0222 */
[-C--:B------:R-:W-:Y:S01]  /*06c0*/  LEA.HI.SX32 R10, R4, R3.reuse, 0x1b ;  /* 0x00000003040a7211 */ /* 0x080fe200078fdaff */
[----:B------:R-:W-:Y:S01]  /*06d0*/  BAR.SYNC.DEFER_BLOCKING 0x0 ;  /* 0x0000000000007b1d */ /* 0x000fe20000010000 */
[C---:B------:R-:W-:Y:S01]  /*06e0*/  LEA.HI.SX32 R9, R8.reuse, R3, 0x1b ;  /* 0x0000000308097211 */ /* 0x040fe200078fdaff */
[----:B------:R-:W-:Y:S01]  /*06f0*/  IMAD.WIDE R16, R43, 0x4, R34 ;  /* 0x000000042b107825 */ /* 0x000fe200078e0222 */
[----:B------:R-:W-:-:S02]  /*0700*/  IADD3 R8, R8, 0x2, RZ ;  /* 0x0000000208087810 */ /* 0x000fc40007ffe0ff */
[----:B------:R-:W-:Y:S01]  /*0710*/  ISETP.GT.OR P3, PT, R10, 0x7, P1 ;  /* 0x000000070a00780c */ /* 0x000fe20000f64670 */
[--C-:B------:R-:W-:Y:S01]  /*0720*/  IMAD.WIDE R14, R41, 0x4, R34.reuse ;  /* 0x00000004290e7825 */ /* 0x100fe200078e0222 */
[----:B------:R-:W-:Y:S01]  /*0730*/  ISETP.GT.OR P1, PT, R9, 0x7, P1 ;  /* 0x000000070900780c */ /* 0x000fe20000f24670 */
[----:B------:R0:W2:Y:S01]  /*0740*/  LDG.E.CONSTANT R18, [R18.64] ;  /* 0x0000000412127981 */ /* 0x0000a2000c1e9900 */
[----:B------:R-:W-:Y:S01]  /*0750*/  LEA.HI.SX32 R8, R8, R3, 0x1b ;  /* 0x0000000308087211 */ /* 0x000fe200078fdaff */
[--C-:B------:R-:W-:Y:S02]  /*0760*/  @P0 IMAD.WIDE R12, R49, 0x4, R34.reuse ;  /* 0x00000004310c0825 */ /* 0x100fe400078e0222 */
[----:B------:R1:W3:Y:S01]  /*0770*/  LDG.E.CONSTANT R16, [R16.64] ;  /* 0x0000000410107981 */ /* 0x0002e2000c1e9900 */
[----:B------:R-:W-:Y:S01]  /*0780*/  ISETP.GT.AND P2, PT, R8, 0x7, PT ;  /* 0x000000070800780c */ /* 0x000fe20003f44270 */
[----:B------:R-:W-:Y:S02]  /*0790*/  @P0 IMAD.WIDE R8, R45, 0x4, R34 ;  /* 0x000000042d080825 */ /* 0x000fe400078e0222 */
[----:B------:R-:W4:Y:S01]  /*07a0*/  LDG.E.CONSTANT R14, [R14.64] ;  /* 0x000000040e0e7981 */ /* 0x000f22000c1e9900 */
[----:B------:R-:W-:-:S03]  /*07b0*/  ISETP.GT.OR P2, PT, R0, 0x9, P2 ;  /* 0x000000090000780c */ /* 0x000fc60001744670 */
[----:B------:R5:W4:Y:S01]  /*07c0*/  @P0 LDG.E.CONSTANT R21, [R8.64] ;  /* 0x0000000408150981 */ /* 0x000b22000c1e9900 */
[----:B------:R-:W-:-:S03]  /*07d0*/  @P0 IMAD.WIDE R10, R47, 0x4, R34 ;  /* 0x000000042f0a0825 */ /* 0x000fc600078e0222 */
[----:B------:R0:W4:Y:S04]  /*07e0*/  @P0 LDG.E.CONSTANT R12, [R12.64] ;  /* 0x000000040c0c0981 */ /* 0x000128000c1e9900 */
[----:B------:R1:W4:Y:S01]  /*07f0*/  @P0 LDG.E.CONSTANT R20, [R10.64] ;  /* 0x000000040a140981 */ /* 0x000322000c1e9900 */
[----:B-----5:R-:W-:Y:S02]  /*0800*/  @!P1 MOV R8, R32 ;  /* 0x0000002000089202 */ /* 0x020fe40000000f00 */
[----:B------:R-:W-:Y:S01]  /*0810*/  @!P1 MOV R9, R37 ;  /* 0x0000002500099202 */ /* 0x000fe20000000f00 */
[----:B------:R5:W4:Y:S04]  /*0820*/  @!P2 LDG.E.CONSTANT R44, [R6.64] ;  /* 0x00000004062ca981 */ /* 0x000b28000c1e9900 */
[----:B0-----:R0:W4:Y:S02]  /*0830*/  @!P1 LDG.E.CONSTANT R19, [R8.64] ;  /* 0x0000000408139981 */ /* 0x001124000c1e9900 */
[----:B0-----:R-:W-:-:S02]  /*0840*/  @!P3 MOV R8, R36 ;  /* 0x000000240008b202 */ /* 0x001fc40000000f00 */
[----:B------:R-:W-:-:S05]  /*0850*/  @!P3 MOV R9, R33 ;  /* 0x000000210009b202 */ /* 0x000fca0000000f00 */
[----:B------:R0:W4:Y:S01]  /*0860*/  @!P3 LDG.E.CONSTANT R29, [R8.64] ;  /* 0x00000004081db981 */ /* 0x000122000c1e9900 */
[C---:B------:R-:W-:Y:S01]  /*0870*/  IMAD R22, R0.reuse, 0x6, RZ ;  /* 0x0000000600167824 */ /* 0x040fe200078e02ff */
[C---:B-1----:R-:W-:Y:S02]  /*0880*/  @!P1 SHF.L.U32 R11, R3.reuse, 0x5, RZ ;  /* 0x00000005030b9819 */ /* 0x042fe400000006ff */
[C---:B------:R-:W-:Y:S01]  /*0890*/  @!P3 SHF.L.U32 R13, R3.reuse, 0x5, RZ ;  /* 0x00000005030db819 */ /* 0x040fe200000006ff */
[C---:B------:R-:W-:Y:S02]  /*08a0*/  IMAD R17, R3.reuse, 0x51, R22 ;  /* 0x0000005103117824 */ /* 0x040fe400078e0216 */
[C---:B------:R-:W-:Y:S01]  /*08b0*/  @!P1 IMAD R22, R0.reuse, 0x3, R11 ;  /* 0x0000000300169824 */ /* 0x040fe200078e020b */
[----:B0-----:R-:W-:Y:S01]  /*08c0*/  @!P2 SHF.L.U32 R9, R3, 0x5, RZ ;  /* 0x000000050309a819 */ /* 0x001fe200000006ff */
[----:B------:R-:W-:-:S04]  /*08d0*/  @!P3 IMAD R46, R0, 0x3, R13 ;  /* 0x00000003002eb824 */ /* 0x000fc800078e020d */
[----:B------:R-:W-:Y:S01]  /*08e0*/  @!P2 IMAD R50, R0, 0x3, R9 ;  /* 0x000000030032a824 */ /* 0x000fe200078e0209 */
[----:B------:R-:W-:Y:S02]  /*08f0*/  LEA R52, R3, 0xa20, 0x6 ;  /* 0x00000a2003347811 */ /* 0x000fe400078e30ff */
[----:B------:R-:W-:Y:S02]  /*0900*/  IADD3 R38, R38, 0x1, RZ ;  /* 0x0000000126267810 */ /* 0x000fe40007ffe0ff */
[----:B-----5:R-:W-:-:S04]  /*0910*/  IADD3 R6, P4, R6, 0x20, RZ ;  /* 0x0000002006067810 */ /* 0x020fc80007f9e0ff */
[----:B------:R-:W-:Y:S01]  /*0920*/  IADD3.X R7, RZ, R7, RZ, P4, !PT ;  /* 0x00000007ff077210 */ /* 0x000fe200027fe4ff */
[----:B--2---:R-:W-:Y:S04]  /*0930*/  STS [R17.X4], R18 ;  /* 0x0000001211007388 */ /* 0x004fe80000004800 */
[----:B---3--:R-:W-:Y:S04]  /*0940*/  STS [R17.X4+0x4], R16 ;  /* 0x0000041011007388 */ /* 0x008fe80000004800 */
[----:B----4-:R-:W-:Y:S04]  /*0950*/  STS [R17.X4+0x8], R14 ;  /* 0x0000080e11007388 */ /* 0x010fe80000004800 */
[----:B------:R-:W-:Y:S04]  /*0960*/  @P0 STS [R17.X4+0x14], R21 ;  /* 0x0000141511000388 */ /* 0x000fe80000004800 */
[----:B------:R-:W-:Y:S04]  /*0970*/  @P0 STS [R17.X4+0xc], R12 ;  /* 0x00000c0c11000388 */ /* 0x000fe80000004800 */
[----:B------:R-:W-:Y:S04]  /*0980*/  @P0 STS [R17.X4+0x10], R20 ;  /* 0x0000101411000388 */ /* 0x000fe80000004800 */
[----:B------:R-:W-:Y:S04]  /*0990*/  @!P1 STS [R22.X4+0xa20], R19 ;  /* 0x000a201316009388 */ /* 0x000fe80000004800 */
[----:B------:R-:W-:Y:S04]  /*09a0*/  @!P3 STS [R46.X4+0xa24], R29 ;  /* 0x000a241d2e00b388 */ /* 0x000fe80000004800 */
[----:B------:R-:W-:Y:S04]  /*09b0*/  @!P2 STS [R50.X4+0xa28], R44 ;  /* 0x000a282c3200a388 */ /* 0x000fe80000004800 */
[----:B------:R-:W-:Y:S06]  /*09c0*/  BAR.SYNC.DEFER_BLOCKING 0x0 ;  /* 0x0000000000007b1d */ /* 0x000fec0000010000 */
[----:B------:R-:W-:Y:S04]  /*09d0*/  LDS R26, [R0.X8] ;  /* 0x00000000001a7984 */ /* 0x000fe80000008800 */
[----:B------:R-:W0:Y:S04]  /*09e0*/  LDS.128 R8, [R52] ;  /* 0x0000000034087984 */ /* 0x000e280000000c00 */
[----:B------:R-:W1:Y:S04]  /*09f0*/  LDS R30, [R0.X8+0xd8] ;  /* 0x0000d800001e7984 */ /* 0x000e680000008800 */
[----:B------:R-:W2:Y:S04]  /*0a00*/  LDS.128 R12, [R52+0x200] ;  /* 0x00020000340c7984 */ /* 0x000ea80000000c00 */
[----:B------:R-:W3:Y:S04]  /*0a10*/  LDS R24, [R0.X8+0x144] ;  /* 0x0001440000187984 */ /* 0x000ee80000008800 */
[----:B------:R-:W4:Y:S04]  /*0a20*/  LDS R48, [R0.X8+0x21c] ;  /* 0x00021c0000307984 */ /* 0x000f280000008800 */
[----:B------:R-:W5:Y:S04]  /*0a30*/  LDS.128 R16, [R52+0x20] ;  /* 0x0000200034107984 */ /* 0x000f680000000c00 */
[----:B------:R-:W5:Y:S04]  /*0a40*/  LDS.128 R20, [R52+0x220] ;  /* 0x0002200034147984 */ /* 0x000f680000000c00 */
[----:B------:R-:W5:Y:S01]  /*0a50*/  LDS R29, [R0.X8+0x288] ;  /* 0x00028800001d7984 */ /* 0x000f620000008800 */
[C---:B0-----:R-:W-:Y:S01]  /*0a60*/  FFMA R51, R8.reuse, R26, R51 ;  /* 0x0000001a08337223 */ /* 0x041fe20000000033 */
[----:B-1----:R-:W-:Y:S01]  /*0a70*/  FFMA R40, R8, R30, R40 ;  /* 0x0000001e08287223 */ /* 0x002fe20000000028 */
[----:B--2---:R-:W-:Y:S01]  /*0a80*/  FFMA R8, R26, R12, R28 ;  /* 0x0000000c1a087223 */ /* 0x004fe2000000001c */
[----:B------:R-:W-:Y:S01]  /*0a90*/  FFMA R12, R12, R30, R42 ;  /* 0x0000001e0c0c7223 */ /* 0x000fe2000000002a */
[----:B---3--:R-:W-:-:S02]  /*0aa0*/  FFMA R28, R24, R9, R51 ;  /* 0x00000009181c7223 */ /* 0x008fc40000000033 */
[----:B------:R-:W0:Y:S01]  /*0ab0*/  LDS R51, [R0.X8+0x360] ;  /* 0x0003600000337984 */ /* 0x000e220000008800 */
[----:B----4-:R-:W-:Y:S01]  /*0ac0*/  FFMA R42, R48, R9, R40 ;  /* 0x00000009302a7223 */ /* 0x010fe20000000028 */
[-C--:B------:R-:W-:Y:S02]  /*0ad0*/  FFMA R9, R24, R13.reuse, R8 ;  /* 0x0000000d18097223 */ /* 0x080fe40000000008 */
[----:B------:R-:W1:Y:S01]  /*0ae0*/  LDS R8, [R0.X8+0x3cc] ;  /* 0x0003cc0000087984 */ /* 0x000e620000008800 */
[-C--:B-----5:R-:W-:Y:S01]  /*0af0*/  FFMA R53, R26, R16.reuse, R53 ;  /* 0x000000101a357223 */ /* 0x0a0fe20000000035 */
[----:B------:R-:W-:Y:S01]  /*0b00*/  FFMA R27, R30, R16, R27 ;  /* 0x000000101e1b7223 */ /* 0x000fe2000000001b */
[----:B------:R-:W-:Y:S01]  /*0b10*/  LEA R16, R3, 0xa20, 0x6 ;  /* 0x00000a2003107811 */ /* 0x000fe200078e30ff */
[-C--:B------:R-:W-:Y:S01]  /*0b20*/  FFMA R26, R26, R20.reuse, R25 ;  /* 0x000000141a1a7223 */ /* 0x080fe20000000019 */
[----:B------:R-:W-:Y:S01]  /*0b30*/  FFMA R13, R48, R13, R12 ;  /* 0x0000000d300d7223 */ /* 0x000fe2000000000c */
[----:B------:R-:W-:Y:S01]  /*0b40*/  FFMA R20, R30, R20, R31 ;  /* 0x000000141e147223 */ /* 0x000fe2000000001f */
[----:B------:R-:W2:Y:S01]  /*0b50*/  LDS R12, [R0.X8+0x4a4] ;  /* 0x0004a400000c7984 */ /* 0x000ea20000008800 */
[-C--:B------:R-:W-:Y:S01]  /*0b60*/  FFMA R31, R24, R17.reuse, R53 ;  /* 0x00000011181f7223 */ /* 0x080fe20000000035 */
[----:B------:R-:W-:Y:S01]  /*0b70*/  FFMA R44, R48, R17, R27 ;  /* 0x00000011302c7223 */ /* 0x000fe2000000001b */
[-C--:B------:R-:W-:Y:S01]  /*0b80*/  FFMA R40, R24, R21.reuse, R26 ;  /* 0x0000001518287223 */ /* 0x080fe2000000001a */
[----:B------:R-:W-:Y:S04]  /*0b90*/  LDS R17, [R0.X8+0x510] ;  /* 0x0005100000117984 */ /* 0x000fe80000008800 */
[----:B------:R-:W3:Y:S01]  /*0ba0*/  LDS.128 R24, [R16+0x10] ;  /* 0x0000100010187984 */ /* 0x000ee20000000c00 */
[----:B------:R-:W-:Y:S01]  /*0bb0*/  FFMA R48, R48, R21, R20 ;  /* 0x0000001530307223 */ /* 0x000fe20000000014 */
[C---:B------:R-:W-:Y:S01]  /*0bc0*/  FFMA R53, R29.reuse, R10, R28 ;  /* 0x0000000a1d357223 */ /* 0x040fe2000000001c */
[C---:B------:R-:W-:Y:S01]  /*0bd0*/  FFMA R46, R29.reuse, R14, R9 ;  /* 0x0000000e1d2e7223 */ /* 0x040fe20000000009 */
[C---:B------:R-:W-:Y:S01]  /*0be0*/  FFMA R20, R29.reuse, R18, R31 ;  /* 0x000000121d147223 */ /* 0x040fe2000000001f */
[----:B------:R-:W-:Y:S01]  /*0bf0*/  FFMA R40, R29, R22, R40 ;  /* 0x000000161d287223 */ /* 0x000fe20000000028 */
[----:B------:R-:W4:Y:S04]  /*0c00*/  LDS R21, [R0.X8+0x5e8] ;  /* 0x0005e80000157984 */ /* 0x000f280000008800 */
[----:B------:R-:W5:Y:S01]  /*0c10*/  LDS.128 R28, [R16+0x210] ;  /* 0x00021000101c7984 */ /* 0x000f620000000c00 */
[C---:B0-----:R-:W-:Y:S01]  /*0c20*/  FFMA R9, R51.reuse, R10, R42 ;  /* 0x0000000a33097223 */ /* 0x041fe2000000002a */
[C---:B------:R-:W-:Y:S01]  /*0c30*/  FFMA R10, R51.reuse, R14, R13 ;  /* 0x0000000e330a7223 */ /* 0x040fe2000000000d */
[C---:B------:R-:W-:Y:S01]  /*0c40*/  FFMA R14, R51.reuse, R18, R44 ;  /* 0x00000012330e7223 */ /* 0x040fe2000000002c */
[----:B------:R-:W-:Y:S01]  /*0c50*/  FFMA R44, R51, R22, R48 ;  /* 0x00000016332c7223 */ /* 0x000fe20000000030 */
[----:B------:R-:W0:Y:S01]  /*0c60*/  LDS R42, [R0.X8+0x72c] ;  /* 0x00072c00002a7984 */ /* 0x000e220000008800 */
[C---:B-1----:R-:W-:Y:S01]  /*0c70*/  FFMA R13, R8.reuse, R11, R53 ;  /* 0x0000000b080d7223 */ /* 0x042fe20000000035 */
[C---:B------:R-:W-:Y:S01]  /*0c80*/  FFMA R18, R8.reuse, R15, R46 ;  /* 0x0000000f08127223 */ /* 0x040fe2000000002e */
[C---:B------:R-:W-:Y:S01]  /*0c90*/  FFMA R22, R8.reuse, R23, R40 ;  /* 0x0000001708167223 */ /* 0x040fe20000000028 */
[----:B------:R-:W-:Y:S01]  /*0ca0*/  FFMA R20, R8, R19, R20 ;  /* 0x0000001308147223 */ /* 0x000fe20000000014 */
[----:B------:R-:W1:Y:S01]  /*0cb0*/  LDS R40, [R0.X8+0x654] ;  /* 0x0006540000287984 */ /* 0x000e620000008800 */
[C---:B--2---:R-:W-:Y:S01]  /*0cc0*/  FFMA R46, R12.reuse, R11, R9 ;  /* 0x0000000b0c2e7223 */ /* 0x044fe20000000009 */
[C---:B------:R-:W-:Y:S01]  /*0cd0*/  FFMA R51, R12.reuse, R15, R10 ;  /* 0x0000000f0c337223 */ /* 0x040fe2000000000a */
[C---:B------:R-:W-:Y:S01]  /*0ce0*/  FFMA R48, R12.reuse, R19, R14 ;  /* 0x000000130c307223 */ /* 0x040fe2000000000e */
[----:B------:R-:W2:Y:S01]  /*0cf0*/  LDS.128 R8, [R16+0x30] ;  /* 0x0000300010087984 */ /* 0x000ea20000000c00 */
[----:B------:R-:W-:-:S03]  /*0d00*/  FFMA R44, R12, R23, R44 ;  /* 0x000000170c2c7223 */ /* 0x000fc6000000002c */
[----:B------:R-:W-:Y:S01]  /*0d10*/  LDS R23, [R0.X8+0x870] ;  /* 0x0008700000177984 */ /* 0x000fe20000008800 */
[----:B---3--:R-:W-:-:S03]  /*0d20*/  FFMA R19, R24, R17, R13 ;  /* 0x0000001118137223 */ /* 0x008fc6000000000d */
[----:B------:R-:W3:Y:S01]  /*0d30*/  LDS.128 R12, [R16+0x230] ;  /* 0x00023000100c7984 */ /* 0x000ee20000000c00 */
[----:B----4-:R-:W-:-:S03]  /*0d40*/  FFMA R53, R24, R21, R46 ;  /* 0x0000001518357223 */ /* 0x010fc6000000002e */
[----:B------:R-:W-:Y:S01]  /*0d50*/  LDS R24, [R0.X8+0x8dc] ;  /* 0x0008dc0000187984 */ /* 0x000fe20000008800 */
[----:B-----5:R-:W-:-:S03]  /*0d60*/  FFMA R52, R28, R21, R51 ;  /* 0x000000151c347223 */ /* 0x020fc60000000033 */
[----:B------:R-:W4:Y:S01]  /*0d70*/  LDS R51, [R0.X8+0x798] ;  /* 0x0007980000337984 */ /* 0x000f220000008800 */
[----:B------:R-:W-:-:S03]  /*0d80*/  FFMA R46, R17, R28, R18 ;  /* 0x0000001c112e7223 */ /* 0x000fc60000000012 */
[----:B------:R-:W5:Y:S01]  /*0d90*/  LDS R18, [R0.X8+0x9b4] ;  /* 0x0009b40000127984 */ /* 0x000f620000008800 */
[----:B------:R-:W-:-:S04]  /*0da0*/  IADD3 R34, P1, R34, 0x6200, RZ ;  /* 0x0000620022227810 */ /* 0x000fc80007f3e0ff */
[----:B------:R-:W-:Y:S01]  /*0db0*/  IADD3.X R35, RZ, R35, RZ, P1, !PT ;  /* 0x00000023ff237210 */ /* 0x000fe20000ffe4ff */
[-C--:B0-----:R-:W-:Y:S01]  /*0dc0*/  FFMA R50, R42, R25.reuse, R53 ;  /* 0x000000192a327223 */ /* 0x081fe20000000035 */
[----:B------:R-:W-:Y:S01]  /*0dd0*/  ISETP.NE.AND P1, PT, R38, 0x40, PT ;  /* 0x000000402600780c */ /* 0x000fe20003f25270 */
[C---:B-1----:R-:W-:Y:S01]  /*0de0*/  FFMA R28, R40.reuse, R25, R19 ;  /* 0x00000019281c7223 */ /* 0x042fe20000000013 */
[-C--:B------:R-:W-:Y:S01]  /*0df0*/  FFMA R19, R40, R29.reuse, R46 ;  /* 0x0000001d28137223 */ /* 0x080fe2000000002e */
[-C--:B--2---:R-:W-:Y:S01]  /*0e00*/  FFMA R25, R17, R8.reuse, R20 ;  /* 0x0000000811197223 */ /* 0x084fe20000000014 */
[----:B------:R-:W-:Y:S01]  /*0e10*/  FFMA R53, R21, R8, R48 ;  /* 0x0000000815357223 */ /* 0x000fe20000000030 */
[----:B------:R-:W-:Y:S02]  /*0e20*/  FFMA R29, R42, R29, R52 ;  /* 0x0000001d2a1d7223 */ /* 0x000fe40000000034 */
[-C--:B------:R-:W-:Y:S01]  /*0e30*/  FFMA R25, R40, R9.reuse, R25 ;  /* 0x0000000928197223 */ /* 0x080fe20000000019 */
[----:B------:R-:W-:Y:S01]  /*0e40*/  FFMA R53, R42, R9, R53 ;  /* 0x000000092a357223 */ /* 0x000fe20000000035 */
[-C--:B---3--:R-:W-:Y:S01]  /*0e50*/  FFMA R22, R17, R12.reuse, R22 ;  /* 0x0000000c11167223 */ /* 0x088fe20000000016 */
[----:B------:R-:W-:-:S03]  /*0e60*/  FFMA R44, R21, R12, R44 ;  /* 0x0000000c152c7223 */ /* 0x000fc6000000002c */
[-C--:B------:R-:W-:Y:S01]  /*0e70*/  FFMA R9, R40, R13.reuse, R22 ;  /* 0x0000000d28097223 */ /* 0x080fe20000000016 */
[----:B------:R-:W-:Y:S01]  /*0e80*/  FFMA R13, R42, R13, R44 ;  /* 0x0000000d2a0d7223 */ /* 0x000fe2000000002c */
[----:B------:R-:W-:Y:S01]  /*0e90*/  FFMA R29, R23, R30, R29 ;  /* 0x0000001e171d7223 */ /* 0x000fe2000000001d */
[----:B------:R-:W-:Y:S01]  /*0ea0*/  IADD3 R36, P3, R36, 0x20, RZ ;  /* 0x0000002024247810 */ /* 0x000fe20007f7e0ff */
[C---:B----4-:R-:W-:Y:S01]  /*0eb0*/  FFMA R17, R51.reuse, R26, R28 ;  /* 0x0000001a33117223 */ /* 0x050fe2000000001c */
[C---:B------:R-:W-:Y:S01]  /*0ec0*/  FFMA R12, R51.reuse, R14, R9 ;  /* 0x0000000e330c7223 */ /* 0x040fe20000000009 */
[C---:B------:R-:W-:Y:S01]  /*0ed0*/  FFMA R28, R51.reuse, R30, R19 ;  /* 0x0000001e331c7223 */ /* 0x040fe20000000013 */
[----:B------:R-:W-:Y:S01]  /*0ee0*/  FFMA R8, R51, R10, R25 ;  /* 0x0000000a33087223 */ /* 0x000fe20000000019 */
[C---:B------:R-:W-:Y:S01]  /*0ef0*/  FFMA R9, R23.reuse, R26, R50 ;  /* 0x0000001a17097223 */ /* 0x040fe20000000032 */
[C---:B------:R-:W-:Y:S01]  /*0f00*/  FFMA R10, R23.reuse, R10, R53 ;  /* 0x0000000a170a7223 */ /* 0x040fe20000000035 */
[----:B------:R-:W-:Y:S01]  /*0f10*/  FFMA R14, R23, R14, R13 ;  /* 0x0000000e170e7223 */ /* 0x000fe2000000000d */
[----:B------:R-:W-:Y:S01]  /*0f20*/  IADD3 R32, P2, R32, 0x20, RZ ;  /* 0x0000002020207810 */ /* 0x000fe20007f5e0ff */
[C---:B------:R-:W-:Y:S01]  /*0f30*/  FFMA R51, R24.reuse, R27, R17 ;  /* 0x0000001b18337223 */ /* 0x040fe20000000011 */
[----:B------:R-:W-:Y:S01]  /*0f40*/  FFMA R28, R24, R31, R28 ;  /* 0x0000001f181c7223 */ /* 0x000fe2000000001c */
[C---:B-----5:R-:W-:Y:S01]  /*0f50*/  FFMA R40, R18.reuse, R27, R9 ;  /* 0x0000001b12287223 */ /* 0x060fe20000000009 */
[----:B------:R-:W-:Y:S01]  /*0f60*/  FFMA R42, R18, R31, R29 ;  /* 0x0000001f122a7223 */ /* 0x000fe2000000001d */
[C---:B------:R-:W-:Y:S01]  /*0f70*/  FFMA R53, R24.reuse, R11, R8 ;  /* 0x0000000b18357223 */ /* 0x040fe20000000008 */
[----:B------:R-:W-:Y:S01]  /*0f80*/  FFMA R25, R24, R15, R12 ;  /* 0x0000000f18197223 */ /* 0x000fe2000000000c */
[C---:B------:R-:W-:Y:S01]  /*0f90*/  FFMA R27, R18.reuse, R11, R10 ;  /* 0x0000000b121b7223 */ /* 0x040fe2000000000a */
[----:B------:R-:W-:Y:S01]  /*0fa0*/  FFMA R31, R18, R15, R14 ;  /* 0x0000000f121f7223 */ /* 0x000fe2000000000e */
[----:B------:R-:W-:-:S02]  /*0fb0*/  IADD3.X R33, RZ, R33, RZ, P3, !PT ;  /* 0x00000021ff217210 */ /* 0x000fc40001ffe4ff */
[----:B------:R-:W-:Y:S01]  /*0fc0*/  IADD3.X R37, RZ, R37, RZ, P2, !PT ;  /* 0x00000025ff257210 */ /* 0x000fe200017fe4ff */
[----:B------:R-:W-:Y:S05]  /*0fd0*/  @P1 BRA `(.L_x_95) ;  /* 0xfffff6a000001947 */ /* 0x000fea000383ffff */
[----:B------:R-:W-:Y:S01]  /*0fe0*/  LEA R6, R2, R3, 0x4 ;  /* 0x0000000302067211 */ /* 0x000fe200078e20ff */
[----:B------:R-:W-:Y:S01]  /*0ff0*/  ULDC.64 UR4, c[0x0][0x118] ;  /* 0x0000460000047ab9 */ /* 0x000fe20000000a00 */
[----:B------:R-:W-:Y:S02]  /*1000*/  MOV R11, 0x4 ;  /* 0x00000004000b7802 */ /* 0x000fe40000000f00 */
[----:B------:R-:W-:-:S05]  /*1010*/  SHF.L.U32 R6, R6, 0x1, RZ ;  /* 0x0000000106067819 */ /* 0x000fca00000006ff */
[----:B------:R-:W-:-:S05]  /*1020*/  IMAD.WIDE R6, R6, R11, c[0x0][0x178] ;  /* 0x00005e0006067625 */ /* 0x000fca00078e020b */
[----:B------:R-:W2:Y:S04]  /*1030*/  LDG.E.CONSTANT R9, [R6.64+0x40] ;  /* 0x0000400406097981 */ /* 0x000ea8000c1e9900 */
[----:B------:R-:W3:Y:S04]  /*1040*/  LDG.E.CONSTANT R4, [R6.64] ;  /* 0x0000000406047981 */ /* 0x000ee8000c1e9900 */
[----:B------:R-:W4:Y:S04]  /*1050*/  LDG.E.CONSTANT R8, [R6.64+0x4] ;  /* 0x0000040406087981 */ /* 0x000f28000c1e9900 */
[----:B------:R-:W5:Y:S01]  /*1060*/  LDG.E.CONSTANT R10, [R6.64+0x44] ;  /* 0x00004404060a7981 */ /* 0x000f62000c1e9900 */
[----:B------:R-:W-:-:S04]  /*1070*/  IMAD R3, R3, 0x188, R0 ;  /* 0x0000018803037824 */ /* 0x000fc800078e0200 */
[----:B------:R-:W-:-:S04]  /*1080*/  IMAD R2, R2, 0x1880, R3 ;  /* 0x0000188002027824 */ /* 0x000fc800078e0203 */
[----:B------:R-:W-:-:S04]  /*1090*/  IMAD R2, R5, 0x1c, R2 ;  /* 0x0000001c05027824 */ /* 0x000fc800078e0202 */
[----:B------:R-:W-:Y:S01]  /*10a0*/  IMAD.WIDE R2, R2, R11, c[0x0][0x160] ;  /* 0x0000580002027625 */ /* 0x000fe200078e020b */
        /* <DEDUP_REMOVED lines=17> */
.L_x_96:
        /* <DEDUP_REMOVED lines=12> */
.L_x_140:


//--------------------- .text.tvmgen_default_fused_nn_contrib_conv2d_winograd_without_weight_transform_add_nn_relu_2_kernel_1 --------------------------
	.section	.text.tvmgen_default_fused_nn_contrib_conv2d_winograd_without_weight_transform_add_nn_relu_2_kernel_1,"ax",@progbits
	.sectionflags	@"SHF_BARRIERS=1"
	.sectioninfo	@"SHI_REGISTERS=64"
	.align	128
        .global         tvmgen_default_fused_nn_contrib_conv2d_winograd_without_weight_transform_add_nn_relu_2_kernel_1
        .type           tvmgen_default_fused_nn_contrib_conv2d_winograd_without_weight_transform_add_nn_relu_2_kernel_1,@function
        .size           tvmgen_default_fused_nn_contrib_conv2d_winograd_without_weight_transform_add_nn_relu_2_kernel_1,(.L_x_141 - tvmgen_default_fused_nn_contrib_conv2d_winograd_without_weight_transform_add_nn_relu_2_kernel_1)
        .other          tvmgen_default_fused_nn_contrib_conv2d_winograd_without_weight_transform_add_nn_relu_2_kernel_1,@"STO_CUDA_ENTRY STV_DEFAULT"
tvmgen_default_fused_nn_contrib_conv2d_winograd_without_weight_transform_add_nn_relu_2_kernel_1:
.text.tvmgen_default_fused_nn_contrib_conv2d_winograd_without_weight_transform_add_nn_relu_2_kernel_1:
[----:B------:R-:W-:Y:S02]  /*0000*/  MOV R1, c[0x0][0x28] ;  /* 0x00000a0000017a02 */ /* 0x000fe40000000f00 */
[----:B------:R-:W0:Y:S01]  /*0010*/  S2R R0, SR_TID.X ;  /* 0x0000000000007919 */ /* 0x000e220000002100 */
[----:B------:R-:W-:Y:S01]  /*0020*/  MOV R8, 0x4 ;  /* 0x0000000400087802 */ /* 0x000fe20000000f00 */
[----:B------:R-:W-:Y:S01]  /*0030*/  CS2R R50, SRZ ;  /* 0x0000000000327805 */ /* 0x000fe2000001ff00 */
[----:B------:R-:W-:Y:S01]  /*0040*/  MOV R41, RZ ;  /* 0x000000ff00297202 */ /* 0x000fe20000000f00 */
[----:B------:R-:W1:Y:S01]  /*0050*/  S2R R43, SR_CTAID.Z ;  /* 0x00000000002b7919 */ /* 0x000e620000002700 */
[----:B------:R-:W-:Y:S01]  /*0060*/  MOV R42, RZ ;  /* 0x000000ff002a7202 */ /* 0x000fe20000000f00 */
[----:B------:R-:W-:Y:S01]  /*0070*/  CS2R R48, SRZ ;  /* 0x0000000000307805 */ /* 0x000fe2000001ff00 */
[----:B------:R-:W-:Y:S01]  /*0080*/  MOV R37, RZ ;  /* 0x000000ff00257202 */ /* 0x000fe20000000f00 */
[----:B------:R-:W2:Y:S01]  /*0090*/  S2R R40, SR_CTAID.Y ;  /* 0x0000000000287919 */ /* 0x000ea20000002600 */
[----:B------:R-:W-:Y:S01]  /*00a0*/  CS2R R52, SRZ ;  /* 0x0000000000347805 */ /* 0x000fe2000001ff00 */
[----:B------:R-:W-:Y:S01]  /*00b0*/  CS2R R54, SRZ ;  /* 0x0000000000367805 */ /* 0x000fe2000001ff00 */
[----:B------:R-:W-:Y:S01]  /*00c0*/  MOV R57, RZ ;  /* 0x000000ff00397202 */ /* 0x000fe20000000f00 */
[----:B------:R-:W-:Y:S01]  /*00d0*/  CS2R R46, SRZ ;  /* 0x00000000002e7805 */ /* 0x000fe2000001ff00 */
[----:B------:R-:W-:Y:S01]  /*00e0*/  CS2R R44, SRZ ;  /* 0x00000000002c7805 */ /* 0x000fe2000001ff00 */
[----:B------:R-:W-:Y:S01]  /*00f0*/  MOV R59, RZ ;  /* 0x000000ff003b7202 */ /* 0x000fe20000000f00 */
[----:B------:R-:W-:-:S02]  /*0100*/  ULDC.64 UR4, c[0x0][0x118] ;  /* 0x0000460000047ab9 */ /* 0x000fc40000000a00 */
[----:B------:R-:W-:Y:S01]  /*0110*/  ULDC.64 UR6, c[0x0][0x168] ;  /* 0x00005a0000067ab9 */ /* 0x000fe20000000a00 */
[----:B0-----:R-:W-:-:S04]  /*0120*/  SHF.L.U32 R2, R0, 0x4, RZ ;  /* 0x0000000400027819 */ /* 0x001fc800000006ff */
[C---:B------:R-:W-:Y:S02]  /*0130*/  LOP3.LUT R3, R2.reuse, 0xffffff00, RZ, 0xc0, !PT ;  /* 0xffffff0002037812 */ /* 0x040fe400078ec0ff */
[C---:B------:R-:W-:Y:S02]  /*0140*/  IADD3 R4, R2.reuse, 0x620, RZ ;  /* 0x0000062002047810 */ /* 0x040fe40007ffe0ff */
[----:B-1----:R-:W-:Y:S02]  /*0150*/  LEA R5, R43, R3, 0x10 ;  /* 0x000000032b057211 */ /* 0x002fe400078e80ff */
[----:B------:R-:W-:Y:S02]  /*0160*/  IADD3 R2, R2, 0x310, RZ ;  /* 0x0000031002027810 */ /* 0x000fe40007ffe0ff */
[----:B------:R-:W-:Y:S02]  /*0170*/  LOP3.LUT R3, R0, 0xf, RZ, 0xc0, !PT ;  /* 0x0000000f00037812 */ /* 0x000fe400078ec0ff */
[----:B--2---:R-:W-:-:S02]  /*0180*/  LEA R6, R40, R5, 0x4 ;  /* 0x0000000528067211 */ /* 0x004fc400078e20ff */
[----:B------:R-:W-:Y:S02]  /*0190*/  LOP3.LUT R4, R4, 0xffffff00, RZ, 0xc0, !PT ;  /* 0xffffff0004047812 */ /* 0x000fe400078ec0ff */
[----:B------:R-:W-:Y:S02]  /*01a0*/  LOP3.LUT R2, R2, 0xffffff00, RZ, 0xc0, !PT ;  /* 0xffffff0002027812 */ /* 0x000fe400078ec0ff */
[----:B------:R-:W-:Y:S02]  /*01b0*/  IADD3 R6, R3, R6, RZ ;  /* 0x0000000603067210 */ /* 0x000fe40007ffe0ff */
[C---:B------:R-:W-:Y:S02]  /*01c0*/  IADD3 R5, R0.reuse, 0x2, RZ ;  /* 0x0000000200057810 */ /* 0x040fe40007ffe0ff */
[----:B------:R-:W-:Y:S02]  /*01d0*/  LEA R7, R43, R4, 0x10 ;  /* 0x000000042b077211 */ /* 0x000fe400078e80ff */
[----:B------:R-:W-:-:S02]  /*01e0*/  IADD3 R3, R0, 0x1, RZ ;  /* 0x0000000100037810 */ /* 0x000fc40007ffe0ff */
[C---:B------:R-:W-:Y:S01]  /*01f0*/  LEA R9, R43.reuse, R2, 0x10 ;  /* 0x000000022b097211 */ /* 0x040fe200078e80ff */
[----:B------:R-:W-:Y:S01]  /*0200*/  IMAD R43, R43, 0x3100, R0 ;  /* 0x000031002b2b7824 */ /* 0x000fe200078e0200 */
[----:B------:R-:W-:Y:S02]  /*0210*/  LOP3.LUT R5, R5, 0xf, RZ, 0xc0, !PT ;  /* 0x0000000f05057812 */ /* 0x000fe400078ec0ff */
[----:B------:R-:W-:Y:S01]  /*0220*/  LEA R2, R40, R7, 0x4 ;  /* 0x0000000728027211 */ /* 0x000fe200078e20ff */
[----:B------:R-:W-:Y:S01]  /*0230*/  IMAD.WIDE R6, R6, R8, c[0x0][0x170] ;  /* 0x00005c0006067625 */ /* 0x000fe200078e0208 */
[----:B------:R-:W-:Y:S02]  /*0240*/  LOP3.LUT R3, R3, 0xf, RZ, 0xc0, !PT ;  /* 0x0000000f03037812 */ /* 0x000fe400078ec0ff */
[----:B------:R-:W-:Y:S02]  /*0250*/  LEA R4, R40, R9, 0x4 ;  /* 0x0000000928047211 */ /* 0x000fe400078e20ff */
[----:B------:R-:W-:-:S02]  /*0260*/  IADD3 R5, R5, R2, RZ ;  /* 0x0000000205057210 */ /* 0x000fc40007ffe0ff */
[----:B------:R-:W-:-:S03]  /*0270*/  IADD3 R3, R3, R4, RZ ;  /* 0x0000000403037210 */ /* 0x000fc60007ffe0ff */
[----:B------:R-:W-:-:S04]  /*0280*/  IMAD.WIDE R4, R5, R8, c[0x0][0x170] ;  /* 0x00005c0005047625 */ /* 0x000fc800078e0208 */
[----:B------:R-:W-:-:S04]  /*0290*/  IMAD.WIDE R2, R3, R8, c[0x0][0x170] ;  /* 0x00005c0003027625 */ /* 0x000fc800078e0208 */
.L_x_97:
[----:B------:R-:W-:Y:S01]  /*02a0*/  BAR.SYNC.DEFER_BLOCKING 0x0 ;  /* 0x0000000000007b1d */ /* 0x000fe20000010000 */
[C---:B------:R-:W-:Y:S02]  /*02b0*/  ISETP.GT.AND P2, PT, R0.reuse, 0x7f, PT ;  /* 0x0000007f0000780c */ /* 0x040fe40003f44270 */
[C---:B------:R-:W-:Y:S02]  /*02c0*/  ISETP.GT.AND P0, PT, R0.reuse, 0x4e, PT ;  /* 0x0000004e0000780c */ /* 0x040fe40003f04270 */
[----:B------:R-:W-:Y:S02]  /*02d0*/  ISETP.GT.AND P1, PT, R0, 0x1d, PT ;  /* 0x0000001d0000780c */ /* 0x000fe40003f24270 */
[----:B------:R-:W-:Y:S02]  /*02e0*/  MOV R8, UR6 ;  /* 0x0000000600087c02 */ /* 0x000fe40008000f00 */
[----:B------:R-:W-:-:S05]  /*02f0*/  MOV R9, UR7 ;  /* 0x0000000700097c02 */ /* 0x000fca0008000f00 */
[----:B------:R-:W-:Y:S01]  /*0300*/  IMAD.WIDE R8, R43, 0x4, R8 ;  /* 0x000000042b087825 */ /* 0x000fe200078e0208 */
[----:B------:R0:W2:Y:S04]  /*0310*/  @!P2 LDG.E.CONSTANT R17, [R6.64] ;  /* 0x000000040611a981 */ /* 0x0000a8000c1e9900 */
[----:B------:R-:W3:Y:S04]  /*0320*/  LDG.E.CONSTANT R11, [R8.64] ;  /* 0x00000004080b7981 */ /* 0x000ee8000c1e9900 */
[----:B------:R-:W4:Y:S04]  /*0330*/  LDG.E.CONSTANT R13, [R8.64+0xc4] ;  /* 0x0000c404080d7981 */ /* 0x000f28000c1e9900 */
[----:B------:R-:W5:Y:S04]  /*0340*/  LDG.E.CONSTANT R15, [R8.64+0x188] ;  /* 0x00018804080f7981 */ /* 0x000f68000c1e9900 */
[----:B------:R-:W5:Y:S04]  /*0350*/  LDG.E.CONSTANT R25, [R8.64+0x24c] ;  /* 0x00024c0408197981 */ /* 0x000f68000c1e9900 */
[----:B------:R-:W5:Y:S04]  /*0360*/  LDG.E.CONSTANT R27, [R8.64+0x310] ;  /* 0x00031004081b7981 */ /* 0x000f68000c1e9900 */
[----:B------:R-:W5:Y:S04]  /*0370*/  LDG.E.CONSTANT R61, [R8.64+0x3d4] ;  /* 0x0003d404083d7981 */ /* 0x000f68000c1e9900 */
[----:B------:R-:W5:Y:S04]  /*0380*/  LDG.E.CONSTANT R12, [R8.64+0x498] ;  /* 0x00049804080c7981 */ /* 0x000f68000c1e9900 */
[----:B------:R-:W5:Y:S04]  /*0390*/  LDG.E.CONSTANT R14, [R8.64+0x55c] ;  /* 0x00055c04080e7981 */ /* 0x000f68000c1e9900 */
[----:B------:R1:W5:Y:S04]  /*03a0*/  @!P0 LDG.E.CONSTANT R19, [R2.64] ;  /* 0x0000000402138981 */ /* 0x000368000c1e9900 */
[----:B------:R-:W5:Y:S01]  /*03b0*/  @!P1 LDG.E.CONSTANT R39, [R4.64] ;  /* 0x0000000404279981 */ /* 0x000f62000c1e9900 */
[----:B------:R-:W-:Y:S01]  /*03c0*/  IADD3 R41, R41, 0x1, RZ ;  /* 0x0000000129297810 */ /* 0x000fe20007ffe0ff */
[----:B------:R-:W-:Y:S01]  /*03d0*/  UIADD3 UR6, UP0, UR6, 0x620, URZ ;  /* 0x0000062006067890 */ /* 0x000fe2000ff1e03f */
[----:B0-----:R-:W-:-:S03]  /*03e0*/  IADD3 R6, P3, R6, 0x2000, RZ ;  /* 0x0000200006067810 */ /* 0x001fc60007f7e0ff */
[----:B------:R-:W-:Y:S01]  /*03f0*/  UIADD3.X UR7, URZ, UR7, URZ, UP0, !UPT ;  /* 0x000000073f077290 */ /* 0x000fe200087fe43f */
[----:B------:R-:W-:Y:S01]  /*0400*/  IADD3.X R7, RZ, R7, RZ, P3, !PT ;  /* 0x00000007ff077210 */ /* 0x000fe20001ffe4ff */
[----:B--2---:R-:W-:Y:S01]  /*0410*/  @!P2 STS [R0.X4], R17 ;  /* 0x000000110000a388 */ /* 0x004fe20000004800 */
[----:B-1----:R-:W-:-:S03]  /*0420*/  IADD3 R2, P2, R2, 0x2000, RZ ;  /* 0x0000200002027810 */ /* 0x002fc60007f5e0ff */
[----:B---3--:R-:W-:Y:S01]  /*0430*/  STS [R0.X4+0x200], R11 ;  /* 0x0002000b00007388 */ /* 0x008fe20000004800 */
[----:B------:R-:W-:-:S03]  /*0440*/  IADD3.X R3, RZ, R3, RZ, P2, !PT ;  /* 0x00000003ff037210 */ /* 0x000fc600017fe4ff */
[----:B----4-:R-:W-:Y:S04]  /*0450*/  STS [R0.X4+0x2c4], R13 ;  /* 0x0002c40d00007388 */ /* 0x010fe80000004800 */
[----:B-----5:R-:W-:Y:S04]  /*0460*/  STS [R0.X4+0x388], R15 ;  /* 0x0003880f00007388 */ /* 0x020fe80000004800 */
[----:B------:R-:W-:Y:S04]  /*0470*/  STS [R0.X4+0x44c], R25 ;  /* 0x00044c1900007388 */ /* 0x000fe80000004800 */
[----:B------:R-:W-:Y:S04]  /*0480*/  STS [R0.X4+0x510], R27 ;  /* 0x0005101b00007388 */ /* 0x000fe80000004800 */
[----:B------:R-:W-:Y:S04]  /*0490*/  STS [R0.X4+0x5d4], R61 ;  /* 0x0005d43d00007388 */ /* 0x000fe80000004800 */
[----:B------:R-:W-:Y:S04]  /*04a0*/  STS [R0.X4+0x698], R12 ;  /* 0x0006980c00007388 */ /* 0x000fe80000004800 */
[----:B------:R-:W-:Y:S04]  /*04b0*/  STS [R0.X4+0x75c], R14 ;  /* 0x00075c0e00007388 */ /* 0x000fe80000004800 */
[----:B------:R-:W-:Y:S01]  /*04c0*/  @!P0 STS [R0.X4+0xc4], R19 ;  /* 0x0000c41300008388 */ /* 0x000fe20000004800 */
[----:B------:R-:W-:-:S03]  /*04d0*/  ISETP.NE.AND P0, PT, R41, 0x20, PT ;  /* 0x000000202900780c */ /* 0x000fc60003f05270 */
[----:B------:R-:W-:Y:S04]  /*04e0*/  @!P1 STS [R0.X4+0x188], R39 ;  /* 0x0001882700009388 */ /* 0x000fe80000004800 */
[----:B------:R-:W-:Y:S01]  /*04f0*/  BAR.SYNC.DEFER_BLOCKING 0x0 ;  /* 0x0000000000007b1d */ /* 0x000fe20000010000 */
[----:B------:R-:W-:-:S04]  /*0500*/  IADD3 R4, P1, R4, 0x2000, RZ ;  /* 0x0000200004047810 */ /* 0x000fc80007f3e0ff */
[----:B------:R-:W-:Y:S01]  /*0510*/  IADD3.X R5, RZ, R5, RZ, P1, !PT ;  /* 0x00000005ff057210 */ /* 0x000fe20000ffe4ff */
[----:B------:R-:W-:Y:S04]  /*0520*/  LDS R38, [R0.X4+0x200] ;  /* 0x0002000000267984 */ /* 0x000fe80000004800 */
[----:B------:R-:W0:Y:S04]  /*0530*/  LDS.128 R20, [RZ] ;  /* 0x00000000ff147984 */ /* 0x000e280000000c00 */
[----:B------:R-:W1:Y:S04]  /*0540*/  LDS.128 R28, [0x20] ;  /* 0x00002000ff1c7984 */ /* 0x000e680000000c00 */
[----:B------:R-:W2:Y:S04]  /*0550*/  LDS.128 R32, [0x10] ;  /* 0x00001000ff207984 */ /* 0x000ea80000000c00 */
[----:B------:R-:W3:Y:S04]  /*0560*/  LDS.128 R8, [0x30] ;  /* 0x00003000ff087984 */ /* 0x000ee80000000c00 */
[----:B------:R-:W-:Y:S04]  /*0570*/  LDS R56, [R0.X4+0x2c4] ;  /* 0x0002c40000387984 */ /* 0x000fe80000004800 */
[----:B------:R-:W4:Y:S04]  /*0580*/  LDS.128 R12, [0x40] ;  /* 0x00004000ff0c7984 */ /* 0x000f280000000c00 */
[----:B------:R-:W5:Y:S04]  /*0590*/  LDS.128 R24, [0x60] ;  /* 0x00006000ff187984 */ /* 0x000f680000000c00 */
[----:B------:R-:W5:Y:S04]  /*05a0*/  LDS.128 R16, [0x50] ;  /* 0x00005000ff107984 */ /* 0x000f680000000c00 */
[----:B------:R-:W-:Y:S01]  /*05b0*/  LDS R36, [R0.X4+0x388] ;  /* 0x0003880000247984 */ /* 0x000fe20000004800 */
[----:B0-----:R-:W-:Y:S01]  /*05c0*/  FFMA R59, R20, R38, R59 ;  /* 0x00000026143b7223 */ /* 0x001fe2000000003b */
[C---:B------:R-:W-:Y:S01]  /*05d0*/  FFMA R47, R38.reuse, R21, R47 ;  /* 0x00000015262f7223 */ /* 0x040fe2000000002f */
[C---:B------:R-:W-:Y:S01]  /*05e0*/  FFMA R45, R38.reuse, R22, R45 ;  /* 0x00000016262d7223 */ /* 0x040fe2000000002d */
[C---:B------:R-:W-:Y:S01]  /*05f0*/  FFMA R44, R38.reuse, R23, R44 ;  /* 0x00000017262c7223 */ /* 0x040fe2000000002c */
[C---:B-1----:R-:W-:Y:S01]  /*0600*/  FFMA R57, R38.reuse, R28, R57 ;  /* 0x0000001c26397223 */ /* 0x042fe20000000039 */
[----:B------:R-:W0:Y:S01]  /*0610*/  LDS.128 R20, [0x70] ;  /* 0x00007000ff147984 */ /* 0x000e220000000c00 */
[C---:B------:R-:W-:Y:S01]  /*0620*/  FFMA R54, R38.reuse, R29, R54 ;  /* 0x0000001d26367223 */ /* 0x040fe20000000036 */
[C---:B------:R-:W-:Y:S01]  /*0630*/  FFMA R53, R38.reuse, R30, R53 ;  /* 0x0000001e26357223 */ /* 0x040fe20000000035 */
[C---:B------:R-:W-:Y:S01]  /*0640*/  FFMA R52, R38.reuse, R31, R52 ;  /* 0x0000001f26347223 */ /* 0x040fe20000000034 */
[C---:B--2---:R-:W-:Y:S01]  /*0650*/  FFMA R55, R38.reuse, R32, R55 ;  /* 0x0000002026377223 */ /* 0x044fe20000000037 */
[C---:B------:R-:W-:Y:S01]  /*0660*/  FFMA R48, R38.reuse, R33, R48 ;  /* 0x0000002126307223 */ /* 0x040fe20000000030 */
[C---:B------:R-:W-:Y:S01]  /*0670*/  FFMA R51, R38.reuse, R34, R51 ;  /* 0x0000002226337223 */ /* 0x040fe20000000033 */
[C---:B------:R-:W-:Y:S01]  /*0680*/  FFMA R46, R38.reuse, R35, R46 ;  /* 0x00000023262e7223 */ /* 0x040fe2000000002e */
[C---:B---3--:R-:W-:Y:S01]  /*0690*/  FFMA R49, R38.reuse, R8, R49 ;  /* 0x0000000826317223 */ /* 0x048fe20000000031 */
[C---:B------:R-:W-:Y:S01]  /*06a0*/  FFMA R50, R38.reuse, R9, R50 ;  /* 0x0000000926327223 */ /* 0x040fe20000000032 */
[C---:B------:R-:W-:Y:S01]  /*06b0*/  FFMA R39, R38.reuse, R10, R37 ;  /* 0x0000000a26277223 */ /* 0x040fe20000000025 */
[----:B------:R-:W1:Y:S01]  /*06c0*/  LDS.128 R28, [0x80] ;  /* 0x00008000ff1c7984 */ /* 0x000e620000000c00 */
[----:B------:R-:W-:-:S03]  /*06d0*/  FFMA R38, R38, R11, R42 ;  /* 0x0000000b26267223 */ /* 0x000fc6000000002a */
[----:B------:R-:W2:Y:S01]  /*06e0*/  LDS.128 R32, [0xa0] ;  /* 0x0000a000ff207984 */ /* 0x000ea20000000c00 */
[----:B----4-:R-:W-:Y:S01]  /*06f0*/  FFMA R59, R12, R56, R59 ;  /* 0x000000380c3b7223 */ /* 0x010fe2000000003b */
[C---:B------:R-:W-:Y:S01]  /*0700*/  FFMA R47, R56.reuse, R13, R47 ;  /* 0x0000000d382f7223 */ /* 0x040fe2000000002f */
[C---:B------:R-:W-:Y:S01]  /*0710*/  FFMA R45, R56.reuse, R14, R45 ;  /* 0x0000000e382d7223 */ /* 0x040fe2000000002d */
[----:B------:R-:W3:Y:S01]  /*0720*/  LDS.128 R8, [0x90] ;  /* 0x00009000ff087984 */ /* 0x000ee20000000c00 */
[C---:B------:R-:W-:Y:S01]  /*0730*/  FFMA R44, R56.reuse, R15, R44 ;  /* 0x0000000f382c7223 */ /* 0x040fe2000000002c */
[C---:B-----5:R-:W-:Y:S01]  /*0740*/  FFMA R57, R56.reuse, R24, R57 ;  /* 0x0000001838397223 */ /* 0x060fe20000000039 */
[C---:B------:R-:W-:Y:S01]  /*0750*/  FFMA R54, R56.reuse, R25, R54 ;  /* 0x0000001938367223 */ /* 0x040fe20000000036 */
[C---:B------:R-:W-:Y:S01]  /*0760*/  FFMA R53, R56.reuse, R26, R53 ;  /* 0x0000001a38357223 */ /* 0x040fe20000000035 */
[C---:B------:R-:W-:Y:S01]  /*0770*/  FFMA R52, R56.reuse, R27, R52 ;  /* 0x0000001b38347223 */ /* 0x040fe20000000034 */
[----:B------:R-:W4:Y:S01]  /*0780*/  LDS.128 R12, [0xb0] ;  /* 0x0000b000ff0c7984 */ /* 0x000f220000000c00 */
[C---:B------:R-:W-:Y:S01]  /*0790*/  FFMA R55, R56.reuse, R16, R55 ;  /* 0x0000001038377223 */ /* 0x040fe20000000037 */
[C---:B------:R-:W-:Y:S01]  /*07a0*/  FFMA R48, R56.reuse, R17, R48 ;  /* 0x0000001138307223 */ /* 0x040fe20000000030 */
[C---:B------:R-:W-:Y:S01]  /*07b0*/  FFMA R51, R56.reuse, R18, R51 ;  /* 0x0000001238337223 */ /* 0x040fe20000000033 */
[----:B------:R-:W-:Y:S01]  /*07c0*/  LDS R37, [R0.X4+0x44c] ;  /* 0x00044c0000257984 */ /* 0x000fe20000004800 */
[----:B------:R-:W-:-:S03]  /*07d0*/  FFMA R46, R56, R19, R46 ;  /* 0x00000013382e7223 */ /* 0x000fc6000000002e */
[----:B------:R-:W5:Y:S04]  /*07e0*/  LDS.128 R24, [0xc0] ;  /* 0x0000c000ff187984 */ /* 0x000f680000000c00 */
[----:B------:R-:W5:Y:S01]  /*07f0*/  LDS.128 R16, [0xe0] ;  /* 0x0000e000ff107984 */ /* 0x000f620000000c00 */
[C---:B0-----:R-:W-:Y:S01]  /*0800*/  FFMA R49, R56.reuse, R20, R49 ;  /* 0x0000001438317223 */ /* 0x041fe20000000031 */
[C---:B------:R-:W-:Y:S01]  /*0810*/  FFMA R50, R56.reuse, R21, R50 ;  /* 0x0000001538327223 */ /* 0x040fe20000000032 */
[C---:B------:R-:W-:Y:S01]  /*0820*/  FFMA R39, R56.reuse, R22, R39 ;  /* 0x0000001638277223 */ /* 0x040fe20000000027 */
[----:B------:R-:W-:Y:S02]  /*0830*/  FFMA R56, R56, R23, R38 ;  /* 0x0000001738387223 */ /* 0x000fe40000000026 */
[----:B------:R-:W0:Y:S04]  /*0840*/  LDS.128 R20, [0xd0] ;  /* 0x0000d000ff147984 */ /* 0x000e280000000c00 */
[----:B------:R-:W-:Y:S01]  /*0850*/  LDS R38, [R0.X4+0x510] ;  /* 0x0005100000267984 */ /* 0x000fe20000004800 */
[----:B-1----:R-:W-:Y:S01]  /*0860*/  FFMA R59, R28, R36, R59 ;  /* 0x000000241c3b7223 */ /* 0x002fe2000000003b */
[C---:B------:R-:W-:Y:S01]  /*0870*/  FFMA R42, R36.reuse, R29, R47 ;  /* 0x0000001d242a7223 */ /* 0x040fe2000000002f */
[C---:B------:R-:W-:Y:S01]  /*0880*/  FFMA R45, R36.reuse, R30, R45 ;  /* 0x0000001e242d7223 */ /* 0x040fe2000000002d */
[C---:B------:R-:W-:Y:S01]  /*0890*/  FFMA R44, R36.reuse, R31, R44 ;  /* 0x0000001f242c7223 */ /* 0x040fe2000000002c */
[C---:B--2---:R-:W-:Y:S01]  /*08a0*/  FFMA R57, R36.reuse, R32, R57 ;  /* 0x0000002024397223 */ /* 0x044fe20000000039 */
[----:B------:R-:W1:Y:S01]  /*08b0*/  LDS.128 R28, [0xf0] ;  /* 0x0000f000ff1c7984 */ /* 0x000e620000000c00 */
[C---:B------:R-:W-:Y:S01]  /*08c0*/  FFMA R54, R36.reuse, R33, R54 ;  /* 0x0000002124367223 */ /* 0x040fe20000000036 */
[C---:B------:R-:W-:Y:S01]  /*08d0*/  FFMA R53, R36.reuse, R34, R53 ;  /* 0x0000002224357223 */ /* 0x040fe20000000035 */
[C---:B------:R-:W-:Y:S01]  /*08e0*/  FFMA R52, R36.reuse, R35, R52 ;  /* 0x0000002324347223 */ /* 0x040fe20000000034 */
[C---:B---3--:R-:W-:Y:S01]  /*08f0*/  FFMA R55, R36.reuse, R8, R55 ;  /* 0x0000000824377223 */ /* 0x048fe20000000037 */
[C---:B------:R-:W-:Y:S01]  /*0900*/  FFMA R48, R36.reuse, R9, R48 ;  /* 0x0000000924307223 */ /* 0x040fe20000000030 */
[C---:B------:R-:W-:Y:S01]  /*0910*/  FFMA R51, R36.reuse, R10, R51 ;  /* 0x0000000a24337223 */ /* 0x040fe20000000033 */
[C---:B------:R-:W-:Y:S01]  /*0920*/  FFMA R46, R36.reuse, R11, R46 ;  /* 0x0000000b242e7223 */ /* 0x040fe2000000002e */
[----:B------:R-:W2:Y:S01]  /*0930*/  LDS.128 R32, [0x100] ;  /* 0x00010000ff207984 */ /* 0x000ea20000000c00 */
[C---:B----4-:R-:W-:Y:S01]  /*0940*/  FFMA R49, R36.reuse, R12, R49 ;  /* 0x0000000c24317223 */ /* 0x050fe20000000031 */
[C---:B------:R-:W-:Y:S01]  /*0950*/  FFMA R50, R36.reuse, R13, R50 ;  /* 0x0000000d24327223 */ /* 0x040fe20000000032 */
[C---:B------:R-:W-:Y:S01]  /*0960*/  FFMA R39, R36.reuse, R14, R39 ;  /* 0x0000000e24277223 */ /* 0x040fe20000000027 */
[----:B------:R-:W3:Y:S01]  /*0970*/  LDS.128 R8, [0x120] ;  /* 0x00012000ff087984 */ /* 0x000ee20000000c00 */
[----:B------:R-:W-:-:S03]  /*0980*/  FFMA R56, R36, R15, R56 ;  /* 0x0000000f24387223 */ /* 0x000fc60000000038 */
[----:B------:R-:W4:Y:S01]  /*0990*/  LDS.128 R12, [0x110] ;  /* 0x00011000ff0c7984 */ /* 0x000f220000000c00 */
[----:B-----5:R-:W-:Y:S01]  /*09a0*/  FFMA R59, R24, R37, R59 ;  /* 0x00000025183b7223 */ /* 0x020fe2000000003b */
[C---:B------:R-:W-:Y:S01]  /*09b0*/  FFMA R47, R37.reuse, R25, R42 ;  /* 0x00000019252f7223 */ /* 0x040fe2000000002a */
[C---:B------:R-:W-:Y:S01]  /*09c0*/  FFMA R45, R37.reuse, R26, R45 ;  /* 0x0000001a252d7223 */ /* 0x040fe2000000002d */
[C---:B------:R-:W-:Y:S01]  /*09d0*/  FFMA R44, R37.reuse, R27, R44 ;  /* 0x0000001b252c7223 */ /* 0x040fe2000000002c */
[C---:B------:R-:W-:Y:S01]  /*09e0*/  FFMA R57, R37.reuse, R16, R57 ;  /* 0x0000001025397223 */ /* 0x040fe20000000039 */
[C---:B------:R-:W-:Y:S01]  /*09f0*/  FFMA R54, R37.reuse, R17, R54 ;  /* 0x0000001125367223 */ /* 0x040fe20000000036 */
[C---:B------:R-:W-:Y:S01]  /*0a00*/  FFMA R53, R37.reuse, R18, R53 ;  /* 0x0000001225357223 */ /* 0x040fe20000000035 */
[C---:B------:R-:W-:Y:S01]  /*0a10*/  FFMA R52, R37.reuse, R19, R52 ;  /* 0x0000001325347223 */ /* 0x040fe20000000034 */
[----:B------:R-:W5:Y:S01]  /*0a20*/  LDS.128 R24, [0x130] ;  /* 0x00013000ff187984 */ /* 0x000f620000000c00 */
[C---:B0-----:R-:W-:Y:S01]  /*0a30*/  FFMA R55, R37.reuse, R20, R55 ;  /* 0x0000001425377223 */ /* 0x041fe20000000037 */
[C---:B------:R-:W-:Y:S01]  /*0a40*/  FFMA R48, R37.reuse, R21, R48 ;  /* 0x0000001525307223 */ /* 0x040fe20000000030 */
[C---:B------:R-:W-:Y:S01]  /*0a50*/  FFMA R51, R37.reuse, R22, R51 ;  /* 0x0000001625337223 */ /* 0x040fe20000000033 */
[----:B------:R-:W-:Y:S01]  /*0a60*/  LDS R36, [R0.X4+0x5d4] ;  /* 0x0005d40000247984 */ /* 0x000fe20000004800 */
[----:B------:R-:W-:-:S03]  /*0a70*/  FFMA R46, R37, R23, R46 ;  /* 0x00000017252e7223 */ /* 0x000fc6000000002e */
[----:B------:R-:W0:Y:S04]  /*0a80*/  LDS.128 R16, [0x140] ;  /* 0x00014000ff107984 */ /* 0x000e280000000c00 */
[----:B------:R-:W0:Y:S01]  /*0a90*/  LDS.128 R20, [0x160] ;  /* 0x00016000ff147984 */ /* 0x000e220000000c00 */
[C---:B-1----:R-:W-:Y:S01]  /*0aa0*/  FFMA R49, R37.reuse, R28, R49 ;  /* 0x0000001c25317223 */ /* 0x042fe20000000031 */
[C---:B------:R-:W-:Y:S01]  /*0ab0*/  FFMA R50, R37.reuse, R29, R50 ;  /* 0x0000001d25327223 */ /* 0x040fe20000000032 */
[C---:B------:R-:W-:Y:S01]  /*0ac0*/  FFMA R39, R37.reuse, R30, R39 ;  /* 0x0000001e25277223 */ /* 0x040fe20000000027 */
[----:B------:R-:W-:Y:S01]  /*0ad0*/  FFMA R56, R37, R31, R56 ;  /* 0x0000001f25387223 */ /* 0x000fe20000000038 */
[----:B------:R-:W-:Y:S01]  /*0ae0*/  LDS R42, [R0.X4+0x698] ;  /* 0x00069800002a7984 */ /* 0x000fe20000004800 */
[----:B--2---:R-:W-:Y:S01]  /*0af0*/  FFMA R37, R32, R38, R59 ;  /* 0x0000002620257223 */ /* 0x004fe2000000003b */
[C---:B------:R-:W-:Y:S01]  /*0b00*/  FFMA R47, R38.reuse, R33, R47 ;  /* 0x00000021262f7223 */ /* 0x040fe2000000002f */
[C---:B------:R-:W-:Y:S01]  /*0b10*/  FFMA R45, R38.reuse, R34, R45 ;  /* 0x00000022262d7223 */ /* 0x040fe2000000002d */
[C---:B------:R-:W-:Y:S01]  /*0b20*/  FFMA R44, R38.reuse, R35, R44 ;  /* 0x00000023262c7223 */ /* 0x040fe2000000002c */
[C---:B---3--:R-:W-:Y:S01]  /*0b30*/  FFMA R57, R38.reuse, R8, R57 ;  /* 0x0000000826397223 */ /* 0x048fe20000000039 */
[C---:B------:R-:W-:Y:S01]  /*0b40*/  FFMA R54, R38.reuse, R9, R54 ;  /* 0x0000000926367223 */ /* 0x040fe20000000036 */
[C---:B------:R-:W-:Y:S01]  /*0b50*/  FFMA R53, R38.reuse, R10, R53 ;  /* 0x0000000a26357223 */ /* 0x040fe20000000035 */
[C---:B------:R-:W-:Y:S01]  /*0b60*/  FFMA R52, R38.reuse, R11, R52 ;  /* 0x0000000b26347223 */ /* 0x040fe20000000034 */
[----:B------:R-:W1:Y:S01]  /*0b70*/  LDS.128 R28, [0x150] ;  /* 0x00015000ff1c7984 */ /* 0x000e620000000c00 */
[C---:B----4-:R-:W-:Y:S01]  /*0b80*/  FFMA R55, R38.reuse, R12, R55 ;  /* 0x0000000c26377223 */ /* 0x050fe20000000037 */
[C---:B------:R-:W-:Y:S01]  /*0b90*/  FFMA R48, R38.reuse, R13, R48 ;  /* 0x0000000d26307223 */ /* 0x040fe20000000030 */
[C---:B------:R-:W-:Y:S01]  /*0ba0*/  FFMA R51, R38.reuse, R14, R51 ;  /* 0x0000000e26337223 */ /* 0x040fe20000000033 */
[----:B------:R-:W2:Y:S01]  /*0bb0*/  LDS.128 R32, [0x170] ;  /* 0x00017000ff207984 */ /* 0x000ea20000000c00 */
[----:B------:R-:W-:-:S03]  /*0bc0*/  FFMA R46, R38, R15, R46 ;  /* 0x0000000f262e7223 */ /* 0x000fc6000000002e */
[----:B------:R-:W3:Y:S01]  /*0bd0*/  LDS.128 R8, [0x180] ;  /* 0x00018000ff087984 */ /* 0x000ee20000000c00 */
[C---:B-----5:R-:W-:Y:S01]  /*0be0*/  FFMA R49, R38.reuse, R24, R49 ;  /* 0x0000001826317223 */ /* 0x060fe20000000031 */
[C---:B------:R-:W-:Y:S01]  /*0bf0*/  FFMA R50, R38.reuse, R25, R50 ;  /* 0x0000001926327223 */ /* 0x040fe20000000032 */
[C---:B------:R-:W-:Y:S01]  /*0c00*/  FFMA R39, R38.reuse, R26, R39 ;  /* 0x0000001a26277223 */ /* 0x040fe20000000027 */
[----:B------:R-:W-:Y:S01]  /*0c10*/  FFMA R38, R38, R27, R56 ;  /* 0x0000001b26267223 */ /* 0x000fe20000000038 */
[----:B------:R-:W4:Y:S04]  /*0c20*/  LDS.128 R12, [0x1a0] ;  /* 0x0001a000ff0c7984 */ /* 0x000f280000000c00 */
[----:B------:R-:W-:Y:S01]  /*0c30*/  LDS R56, [R0.X4+0x75c] ;  /* 0x00075c0000387984 */ /* 0x000fe20000004800 */
[----:B0-----:R-:W-:Y:S01]  /*0c40*/  FFMA R37, R16, R36, R37 ;  /* 0x0000002410257223 */ /* 0x001fe20000000025 */
[C---:B------:R-:W-:Y:S01]  /*0c50*/  FFMA R47, R36.reuse, R17, R47 ;  /* 0x00000011242f7223 */ /* 0x040fe2000000002f */
[C---:B------:R-:W-:Y:S01]  /*0c60*/  FFMA R45, R36.reuse, R18, R45 ;  /* 0x00000012242d7223 */ /* 0x040fe2000000002d */
[C---:B------:R-:W-:Y:S01]  /*0c70*/  FFMA R44, R36.reuse, R19, R44 ;  /* 0x00000013242c7223 */ /* 0x040fe2000000002c */
[C---:B------:R-:W-:Y:S01]  /*0c80*/  FFMA R57, R36.reuse, R20, R57 ;  /* 0x0000001424397223 */ /* 0x040fe20000000039 */
[C---:B------:R-:W-:Y:S01]  /*0c90*/  FFMA R54, R36.reuse, R21, R54 ;  /* 0x0000001524367223 */ /* 0x040fe20000000036 */
[C---:B------:R-:W-:Y:S01]  /*0ca0*/  FFMA R53, R36.reuse, R22, R53 ;  /* 0x0000001624357223 */ /* 0x040fe20000000035 */
[C---:B------:R-:W-:Y:S01]  /*0cb0*/  FFMA R52, R36.reuse, R23, R52 ;  /* 0x0000001724347223 */ /* 0x040fe20000000034 */
[----:B------:R-:W0:Y:S04]  /*0cc0*/  LDS.128 R16, [0x190] ;  /* 0x00019000ff107984 */ /* 0x000e280000000c00 */
[----:B------:R-:W5:Y:S04]  /*0cd0*/  LDS.128 R20, [0x1b0] ;  /* 0x0001b000ff147984 */ /* 0x000f680000000c00 */
[----:B------:R-:W5:Y:S01]  /*0ce0*/  LDS.128 R24, [0x1c0] ;  /* 0x0001c000ff187984 */ /* 0x000f620000000c00 */
[C---:B-1----:R-:W-:Y:S01]  /*0cf0*/  FFMA R55, R36.reuse, R28, R55 ;  /* 0x0000001c24377223 */ /* 0x042fe20000000037 */
[C---:B------:R-:W-:Y:S01]  /*0d00*/  FFMA R48, R36.reuse, R29, R48 ;  /* 0x0000001d24307223 */ /* 0x040fe20000000030 */
[C---:B------:R-:W-:Y:S01]  /*0d10*/  FFMA R51, R36.reuse, R30, R51 ;  /* 0x0000001e24337223 */ /* 0x040fe20000000033 */
[C---:B------:R-:W-:Y:S01]  /*0d20*/  FFMA R46, R36.reuse, R31, R46 ;  /* 0x0000001f242e7223 */ /* 0x040fe2000000002e */
[C---:B--2---:R-:W-:Y:S01]  /*0d30*/  FFMA R49, R36.reuse, R32, R49 ;  /* 0x0000002024317223 */ /* 0x044fe20000000031 */
[C---:B------:R-:W-:Y:S01]  /*0d40*/  FFMA R50, R36.reuse, R33, R50 ;  /* 0x0000002124327223 */ /* 0x040fe20000000032 */
[C---:B------:R-:W-:Y:S01]  /*0d50*/  FFMA R59, R36.reuse, R34, R39 ;  /* 0x00000022243b7223 */ /* 0x040fe20000000027 */
[----:B------:R-:W-:Y:S01]  /*0d60*/  FFMA R58, R36, R35, R38 ;  /* 0x00000023243a7223 */ /* 0x000fe20000000026 */
[----:B---3--:R-:W-:Y:S01]  /*0d70*/  FFMA R61, R8, R42, R37 ;  /* 0x0000002a083d7223 */ /* 0x008fe20000000025 */
[----:B------:R-:W1:Y:S01]  /*0d80*/  LDS.128 R28, [0x1e0] ;  /* 0x0001e000ff1c7984 */ /* 0x000e620000000c00 */
        /* <DEDUP_REMOVED lines=8> */
[C---:B------:R-:W-:Y:S01]  /*0e10*/  FFMA R52, R42.reuse, R15, R52 ;  /* 0x0000000f2a347223 */ /* 0x040fe20000000034 */
[C---:B0-----:R-:W-:Y:S01]  /*0e20*/  FFMA R55, R42.reuse, R16, R55 ;  /* 0x000000102a377223 */ /* 0x041fe20000000037 */
[C---:B------:R-:W-:Y:S01]  /*0e30*/  FFMA R48, R42.reuse, R17, R48 ;  /* 0x000000112a307223 */ /* 0x040fe20000000030 */
[C---:B------:R-:W-:Y:S01]  /*0e40*/  FFMA R51, R42.reuse, R18, R51 ;  /* 0x000000122a337223 */ /* 0x040fe20000000033 */
[C---:B------:R-:W-:Y:S01]  /*0e50*/  FFMA R46, R42.reuse, R19, R46 ;  /* 0x000000132a2e7223 */ /* 0x040fe2000000002e */
[C---:B-----5:R-:W-:Y:S01]  /*0e60*/  FFMA R49, R42.reuse, R20, R49 ;  /* 0x000000142a317223 */ /* 0x060fe20000000031 */
[C---:B------:R-:W-:Y:S01]  /*0e70*/  FFMA R50, R42.reuse, R21, R50 ;  /* 0x000000152a327223 */ /* 0x040fe20000000032 */
[C---:B------:R-:W-:Y:S01]  /*0e80*/  FFMA R9, R42.reuse, R22, R59 ;  /* 0x000000162a097223 */ /* 0x040fe2000000003b */
[----:B------:R-:W-:Y:S01]  /*0e90*/  FFMA R42, R42, R23, R58 ;  /* 0x000000172a2a7223 */ /* 0x000fe2000000003a */
[----:B------:R-:W-:Y:S01]  /*0ea0*/  FFMA R59, R24, R56, R61 ;  /* 0x00000038183b7223 */ /* 0x000fe2000000003d */
        /* <DEDUP_REMOVED lines=14> */
[----:B------:R-:W-:Y:S01]  /*0f90*/  FFMA R46, R56, R35, R46 ;  /* 0x00000023382e7223 */ /* 0x000fe2000000002e */
[----:B------:R-:W-:Y:S05]  /*0fa0*/  @P0 BRA `(.L_x_97) ;  /* 0xfffff2f000000947 */ /* 0x000fea000383ffff */
[----:B------:R-:W-:Y:S01]  /*0fb0*/  MOV R3, 0x4 ;  /* 0x0000000400037802 */ /* 0x000fe20000000f00 */
        /* <DEDUP_REMOVED lines=19> */
.L_x_98:
        /* <DEDUP_REMOVED lines=9> */
.L_x_141:


//--------------------- .text.tvmgen_default_fused_nn_conv2d_add_3_kernel --------------------------
	.section	.text.tvmgen_default_fused_nn_conv2d_add_3_kernel,"ax",@progbits
	.sectionflags	@"SHF_BARRIERS=1"
	.sectioninfo	@"SHI_REGISTERS=40"
	.align	128
        .global         tvmgen_default_fused_nn_conv2d_add_3_kernel
        .type           tvmgen_default_fused_nn_conv2d_add_3_kernel,@function
        .size           tvmgen_default_fused_nn_conv2d_add_3_kernel,(.L_x_142 - tvmgen_default_fused_nn_conv2d_add_3_kernel)
        .other          tvmgen_default_fused_nn_conv2d_add_3_kernel,@"STO_CUDA_ENTRY STV_DEFAULT"
tvmgen_default_fused_nn_conv2d_add_3_kernel:
.text.tvmgen_default_fused_nn_conv2d_add_3_kernel:
[----:B------:R-:W-:Y:S02]  /*0000*/  MOV R1, c[0x0][0x28] ;  /* 0x00000a0000017a02 */ /* 0x000fe40000000f00 */
[----:B------:R-:W0:Y:S01]  /*0010*/  S2R R35, SR_TID.X ;  /* 0x0000000000237919 */ /* 0x000e220000002100 */
[----:B------:R-:W-:Y:S01]  /*0020*/  CS2R R16, SRZ ;  /* 0x0000000000107805 */ /* 0x000fe2000001ff00 */
[----:B------:R-:W-:Y:S01]  /*0030*/  MOV R20, RZ ;  /* 0x000000ff00147202 */ /* 0x000fe20000000f00 */
[----:B------:R-:W-:Y:S01]  /*0040*/  IMAD.MOV.U32 R31, RZ, RZ, RZ ;  /* 0x000000ffff1f7224 */ /* 0x000fe200078e00ff */
[----:B------:R-:W1:Y:S01]  /*0050*/  S2R R32, SR_TID.Z ;  /* 0x0000000000207919 */ /* 0x000e620000002300 */
[----:B------:R-:W-:-:S03]  /*0060*/  ULDC.64 UR4, c[0x0][0x118] ;  /* 0x0000460000047ab9 */ /* 0x000fc60000000a00 */
[----:B------:R-:W2:Y:S04]  /*0070*/  S2R R37, SR_CTAID.Z ;  /* 0x0000000000257919 */ /* 0x000ea80000002700 */
[----:B------:R-:W3:Y:S01]  /*0080*/  S2R R14, SR_CTAID.Y ;  /* 0x00000000000e7919 */ /* 0x000ee20000002600 */
[C---:B0-----:R-:W-:Y:S01]  /*0090*/  IMAD R2, R35.reuse, 0x280, RZ ;  /* 0x0000028023027824 */ /* 0x041fe200078e02ff */
[C---:B------:R-:W-:Y:S01]  /*00a0*/  ISETP.GE.AND P0, PT, R35.reuse, 0x6, PT ;  /* 0x000000062300780c */ /* 0x040fe20003f06270 */
[C---:B------:R-:W-:Y:S01]  /*00b0*/  IMAD R9, R35.reuse, 0x5, RZ ;  /* 0x0000000523097824 */ /* 0x040fe200078e02ff */
[----:B-1----:R-:W-:Y:S02]  /*00c0*/  LEA.HI.SX32 R4, R35, R32, 0x1e ;  /* 0x0000002023047211 */ /* 0x002fe400078ff2ff */
[----:B------:R-:W-:-:S02]  /*00d0*/  LOP3.LUT R3, R2, 0xfffffc00, RZ, 0xc0, !PT ;  /* 0xfffffc0002037812 */ /* 0x000fc400078ec0ff */
[----:B--2---:R-:W-:Y:S02]  /*00e0*/  LEA R0, R37, R32, 0x5 ;  /* 0x0000002025007211 */ /* 0x004fe400078e28ff */
[C---:B------:R-:W-:Y:S02]  /*00f0*/  LOP3.LUT R2, R9.reuse, 0x7, RZ, 0xc0, !PT ;  /* 0x0000000709027812 */ /* 0x040fe400078ec0ff */
[C---:B------:R-:W-:Y:S01]  /*0100*/  IADD3 R7, R9.reuse, 0x2, RZ ;  /* 0x0000000209077810 */ /* 0x040fe20007ffe0ff */
[----:B------:R-:W-:Y:S01]  /*0110*/  IMAD.SHL.U32 R0, R0, 0x1000, RZ ;  /* 0x0000100000007824 */ /* 0x000fe200078e00ff */
[C---:B------:R-:W-:Y:S02]  /*0120*/  IADD3 R11, R9.reuse, 0x3, RZ ;  /* 0x00000003090b7810 */ /* 0x040fe40007ffe0ff */
[----:B------:R-:W-:Y:S02]  /*0130*/  IADD3 R13, R9, 0x4, RZ ;  /* 0x00000004090d7810 */ /* 0x000fe40007ffe0ff */
[----:B------:R-:W-:-:S02]  /*0140*/  IADD3 R29, R2, R0, R3 ;  /* 0x00000000021d7210 */ /* 0x000fc40007ffe003 */
[----:B------:R-:W-:Y:S02]  /*0150*/  LEA R36, R32, R35, 0x2 ;  /* 0x0000002320247211 */ /* 0x000fe400078e10ff */
[----:B------:R-:W-:Y:S02]  /*0160*/  IADD3 R3, R9, 0x1, RZ ;  /* 0x0000000109037810 */ /* 0x000fe40007ffe0ff */
[-C--:B------:R-:W-:Y:S01]  /*0170*/  LEA.HI.SX32 R5, R7, R32.reuse, 0x1b ;  /* 0x0000002007057211 */ /* 0x080fe200078fdaff */
[----:B------:R-:W-:Y:S01]  /*0180*/  IMAD.HI R2, R36, 0x4ec4ec4f, RZ ;  /* 0x4ec4ec4f24027827 */ /* 0x000fe200078e02ff */
[-C--:B------:R-:W-:Y:S02]  /*0190*/  LEA.HI.SX32 R8, R11, R32.reuse, 0x1b ;  /* 0x000000200b087211 */ /* 0x080fe400078fdaff */
[----:B------:R-:W-:Y:S02]  /*01a0*/  ISETP.GE.AND P1, PT, R4, 0x1a, PT ;  /* 0x0000001a0400780c */ /* 0x000fe40003f26270 */
[----:B------:R-:W-:-:S02]  /*01b0*/  LEA.HI.SX32 R10, R13, R32, 0x1b ;  /* 0x000000200d0a7211 */ /* 0x000fc400078fdaff */
[----:B------:R-:W-:Y:S02]  /*01c0*/  SHF.L.U32 R4, R3, 0x7, RZ ;  /* 0x0000000703047819 */ /* 0x000fe400000006ff */
[----:B------:R-:W-:Y:S02]  /*01d0*/  ISETP.LT.AND P2, PT, R5, 0x20, !P0 ;  /* 0x000000200500780c */ /* 0x000fe40004741270 */
[----:B------:R-:W-:Y:S01]  /*01e0*/  ISETP.LT.AND P3, PT, R8, 0x20, !P0 ;  /* 0x000000200800780c */ /* 0x000fe20004761270 */
[----:B------:R-:W-:Y:S01]  /*01f0*/  IMAD.SHL.U32 R8, R11, 0x80, RZ ;  /* 0x000000800b087824 */ /* 0x000fe200078e00ff */
[----:B------:R-:W-:Y:S02]  /*0200*/  ISETP.LT.AND P0, PT, R10, 0x20, !P0 ;  /* 0x000000200a00780c */ /* 0x000fe40004701270 */
[----:B------:R-:W-:Y:S02]  /*0210*/  LOP3.LUT R6, R3, 0x7, RZ, 0xc0, !PT ;  /* 0x0000000703067812 */ /* 0x000fe400078ec0ff */
[----:B------:R-:W-:-:S02]  /*0220*/  LOP3.LUT R5, R4, 0xfffffc00, RZ, 0xc0, !PT ;  /* 0xfffffc0004057812 */ /* 0x000fc400078ec0ff */
[----:B------:R-:W-:Y:S02]  /*0230*/  SHF.L.U32 R10, R13, 0x7, RZ ;  /* 0x000000070d0a7819 */ /* 0x000fe400000006ff */
[----:B------:R-:W-:Y:S02]  /*0240*/  SHF.R.U32.HI R3, RZ, 0x1f, R2 ;  /* 0x0000001fff037819 */ /* 0x000fe40000011602 */
[----:B------:R-:W-:Y:S02]  /*0250*/  SHF.L.U32 R4, R7, 0x7, RZ ;  /* 0x0000000707047819 */ /* 0x000fe400000006ff */
[----:B------:R-:W-:Y:S02]  /*0260*/  LOP3.LUT R12, R13, 0x7, RZ, 0xc0, !PT ;  /* 0x000000070d0c7812 */ /* 0x000fe400078ec0ff */
[----:B------:R-:W-:Y:S02]  /*0270*/  IADD3 R5, R6, R0, R5 ;  /* 0x0000000006057210 */ /* 0x000fe40007ffe005 */
[----:B------:R-:W-:-:S02]  /*0280*/  LOP3.LUT R13, R10, 0xfffffc00, RZ, 0xc0, !PT ;  /* 0xfffffc000a0d7812 */ /* 0x000fc400078ec0ff */
[----:B------:R-:W-:Y:S02]  /*0290*/  LOP3.LUT R6, R7, 0x7, RZ, 0xc0, !PT ;  /* 0x0000000707067812 */ /* 0x000fe400078ec0ff */
[----:B------:R-:W-:Y:S02]  /*02a0*/  LOP3.LUT R10, R11, 0x7, RZ, 0xc0, !PT ;  /* 0x000000070b0a7812 */ /* 0x000fe400078ec0ff */
[----:B------:R-:W-:Y:S01]  /*02b0*/  LEA.HI.SX32 R3, R2, R3, 0x1e ;  /* 0x0000000302037211 */ /* 0x000fe200078ff2ff */
[----:B------:R-:W-:Y:S01]  /*02c0*/  IMAD.MOV.U32 R2, RZ, RZ, 0x4 ;  /* 0x00000004ff027424 */ /* 0x000fe200078e00ff */
[----:B------:R-:W-:Y:S02]  /*02d0*/  LOP3.LUT R7, R4, 0xfffffc00, RZ, 0xc0, !PT ;  /* 0xfffffc0004077812 */ /* 0x000fe400078ec0ff */
[----:B------:R-:W-:Y:S01]  /*02e0*/  LOP3.LUT R11, R8, 0xfffffc00, RZ, 0xc0, !PT ;  /* 0xfffffc00080b7812 */ /* 0x000fe200078ec0ff */
[----:B------:R-:W-:Y:S01]  /*02f0*/  IMAD.WIDE R28, R29, R2, c[0x0][0x170] ;  /* 0x00005c001d1c7625 */ /* 0x000fe200078e0202 */
[----:B------:R-:W-:-:S02]  /*0300*/  IADD3 R13, R12, R0, R13 ;  /* 0x000000000c0d7210 */ /* 0x000fc40007ffe00d */
[----:B------:R-:W-:Y:S01]  /*0310*/  IADD3 R27, R6, R0, R7 ;  /* 0x00000000061b7210 */ /* 0x000fe20007ffe007 */
[----:B------:R-:W-:Y:S01]  /*0320*/  IMAD.WIDE R4, R5, R2, c[0x0][0x170] ;  /* 0x00005c0005047625 */ /* 0x000fe200078e0202 */
[----:B------:R-:W-:Y:S02]  /*0330*/  IADD3 R11, R10, R0, R11 ;  /* 0x000000000a0b7210 */ /* 0x000fe40007ffe00b */
[----:B------:R-:W-:Y:S01]  /*0340*/  MOV R30, R28 ;  /* 0x0000001c001e7202 */ /* 0x000fe20000000f00 */
[----:B------:R-:W-:Y:S01]  /*0350*/  IMAD R0, R3, -0xd, R36 ;  /* 0xfffffff303007824 */ /* 0x000fe200078e0224 */
[----:B------:R-:W-:Y:S01]  /*0360*/  MOV R28, R4 ;  /* 0x00000004001c7202 */ /* 0x000fe20000000f00 */
[-C--:B------:R-:W-:Y:S01]  /*0370*/  IMAD.WIDE R6, R13, R2.reuse, c[0x0][0x170] ;  /* 0x00005c000d067625 */ /* 0x080fe200078e0202 */
[----:B------:R-:W-:Y:S02]  /*0380*/  ISETP.LT.AND P1, PT, R35, 0x4, !P1 ;  /* 0x000000042300780c */ /* 0x000fe40004f21270 */
[----:B------:R-:W-:Y:S01]  /*0390*/  MOV R4, RZ ;  /* 0x000000ff00047202 */ /* 0x000fe20000000f00 */
[----:B------:R-:W-:Y:S01]  /*03a0*/  IMAD R3, R3, 0xc4, R0 ;  /* 0x000000c403037824 */ /* 0x000fe200078e0200 */
[----:B------:R-:W-:Y:S01]  /*03b0*/  MOV R0, R7 ;  /* 0x0000000700007202 */ /* 0x000fe20000000f00 */
[----:B------:R-:W-:-:S04]  /*03c0*/  IMAD.WIDE R24, R11, R2, c[0x0][0x170] ;  /* 0x00005c000b187625 */ /* 0x000fc800078e0202 */
[----:B------:R-:W-:-:S04]  /*03d0*/  IMAD.WIDE R26, R27, R2, c[0x0][0x170] ;  /* 0x00005c001b1a7625 */ /* 0x000fc800078e0202 */
[----:B---3--:R-:W-:Y:S02]  /*03e0*/  IMAD R3, R14, 0x1c, R3 ;  /* 0x0000001c0e037824 */ /* 0x008fe400078e0203 */
[----:B------:R-:W-:Y:S01]  /*03f0*/  IMAD.MOV.U32 R7, RZ, RZ, R25 ;  /* 0x000000ffff077224 */ /* 0x000fe200078e0019 */
[----:B------:R-:W-:Y:S01]  /*0400*/  MOV R25, R27 ;  /* 0x0000001b00197202 */ /* 0x000fe20000000f00 */
[----:B------:R-:W-:Y:S01]  /*0410*/  IMAD.MOV.U32 R27, RZ, RZ, R5 ;  /* 0x000000ffff1b7224 */ /* 0x000fe200078e0005 */
[C---:B------:R-:W-:Y:S01]  /*0420*/  LEA R5, R32.reuse, R9, 0x5 ;  /* 0x0000000920057211 */ /* 0x040fe200078e28ff */
[----:B------:R-:W-:Y:S01]  /*0430*/  IMAD.WIDE R2, R3, R2, c[0x0][0x168] ;  /* 0x00005a0003027625 */ /* 0x000fe200078e0202 */
[----:B------:R-:W-:-:S03]  /*0440*/  SHF.L.U32 R32, R32, 0x5, RZ ;  /* 0x0000000520207819 */ /* 0x000fc600000006ff */
.L_x_99:
[----:B------:R-:W-:Y:S01]  /*0450*/  IMAD.MOV.U32 R8, RZ, RZ, R30 ;  /* 0x000000ffff087224 */ /* 0x000fe200078e001e */
[----:B------:R-:W-:Y:S01]  /*0460*/  MOV R9, R29 ;  /* 0x0000001d00097202 */ /* 0x000fe20000000f00 */
[----:B------:R-:W-:Y:S01]  /*0470*/  IMAD.MOV.U32 R11, RZ, RZ, R27 ;  /* 0x000000ffff0b7224 */ /* 0x000fe200078e001b */
[----:B------:R-:W-:Y:S01]  /*0480*/  MOV R10, R28 ;  /* 0x0000001c000a7202 */ /* 0x000fe20000000f00 */
[----:B------:R0:W2:Y:S04]  /*0490*/  @P1 LDG.E.CONSTANT R19, [R2.64] ;  /* 0x0000000402131981 */ /* 0x0000a8000c1e9900 */
[----:B------:R1:W3:Y:S04]  /*04a0*/  LDG.E.CONSTANT R18, [R8.64] ;  /* 0x0000000408127981 */ /* 0x0002e8000c1e9900 */
[----:B------:R-:W4:Y:S04]  /*04b0*/  LDG.E.CONSTANT R22, [R10.64] ;  /* 0x000000040a167981 */ /* 0x000f28000c1e9900 */
[----:B------:R-:W-:Y:S01]  /*04c0*/  BAR.SYNC.DEFER_BLOCKING 0x0 ;  /* 0x0000000000007b1d */ /* 0x000fe20000010000 */
[----:B-1----:R-:W-:-:S02]  /*04d0*/  @P2 MOV R8, R26 ;  /* 0x0000001a00082202 */ /* 0x002fc40000000f00 */
[----:B------:R-:W-:-:S05]  /*04e0*/  @P2 MOV R9, R25 ;  /* 0x0000001900092202 */ /* 0x000fca0000000f00 */
[----:B------:R1:W5:Y:S02]  /*04f0*/  @P2 LDG.E.CONSTANT R21, [R8.64] ;  /* 0x0000000408152981 */ /* 0x000364000c1e9900 */
[----:B-1----:R-:W-:Y:S01]  /*0500*/  @P3 IMAD.MOV.U32 R8, RZ, RZ, R24 ;  /* 0x000000ffff083224 */ /* 0x002fe200078e0018 */
[----:B------:R-:W-:-:S05]  /*0510*/  @P3 MOV R9, R7 ;  /* 0x0000000700093202 */ /* 0x000fca0000000f00 */
[----:B------:R1:W5:Y:S02]  /*0520*/  @P3 LDG.E.CONSTANT R23, [R8.64] ;  /* 0x0000000408173981 */ /* 0x000364000c1e9900 */
[----:B-1----:R-:W-:Y:S01]  /*0530*/  @P0 MOV R8, R6 ;  /* 0x0000000600080202 */ /* 0x002fe20000000f00 */
[----:B------:R-:W-:-:S05]  /*0540*/  @P0 IMAD.MOV.U32 R9, RZ, RZ, R0 ;  /* 0x000000ffff090224 */ /* 0x000fca00078e0000 */
[----:B------:R-:W5:Y:S01]  /*0550*/  @P0 LDG.E.CONSTANT R14, [R8.64] ;  /* 0x00000004080e0981 */ /* 0x000f62000c1e9900 */
[----:B------:R-:W-:Y:S02]  /*0560*/  IADD3 R30, P6, R30, 0x20, RZ ;  /* 0x000000201e1e7810 */ /* 0x000fe40007fde0ff */
[----:B------:R-:W-:Y:S02]  /*0570*/  IADD3 R4, R4, 0x1, RZ ;  /* 0x0000000104047810 */ /* 0x000fe40007ffe0ff */
[----:B------:R-:W-:Y:S02]  /*0580*/  IADD3.X R29, RZ, R29, RZ, P6, !PT ;  /* 0x0000001dff1d7210 */ /* 0x000fe400037fe4ff */
[----:B0-----:R-:W-:Y:S02]  /*0590*/  IADD3 R2, P5, R2, 0x1880, RZ ;  /* 0x0000188002027810 */ /* 0x001fe40007fbe0ff */
[----:B------:R-:W-:Y:S02]  /*05a0*/  ISETP.NE.AND P6, PT, R4, 0x80, PT ;  /* 0x000000800400780c */ /* 0x000fe40003fc5270 */
[----:B------:R-:W-:-:S02]  /*05b0*/  IADD3.X R3, RZ, R3, RZ, P5, !PT ;  /* 0x00000003ff037210 */ /* 0x000fc40002ffe4ff */
[----:B------:R-:W-:Y:S02]  /*05c0*/  IADD3 R28, P4, R28, 0x20, RZ ;  /* 0x000000201c1c7810 */ /* 0x000fe40007f9e0ff */
[----:B------:R-:W-:-:S03]  /*05d0*/  IADD3 R26, P5, R26, 0x20, RZ ;  /* 0x000000201a1a7810 */ /* 0x000fc60007fbe0ff */
[----:B------:R-:W-:Y:S01]  /*05e0*/  IMAD.X R27, RZ, RZ, R27, P4 ;  /* 0x000000ffff1b7224 */ /* 0x000fe200020e061b */
[----:B------:R-:W-:Y:S02]  /*05f0*/  IADD3.X R25, RZ, R25, RZ, P5, !PT ;  /* 0x00000019ff197210 */ /* 0x000fe40002ffe4ff */
[----:B------:R-:W-:Y:S02]  /*0600*/  IADD3 R6, P5, R6, 0x20, RZ ;  /* 0x0000002006067810 */ /* 0x000fe40007fbe0ff */
[----:B------:R-:W-:-:S03]  /*0610*/  IADD3 R24, P4, R24, 0x20, RZ ;  /* 0x0000002018187810 */ /* 0x000fc60007f9e0ff */
[----:B------:R-:W-:Y:S01]  /*0620*/  IMAD.X R0, RZ, RZ, R0, P5 ;  /* 0x000000ffff007224 */ /* 0x000fe200028e0600 */
[----:B------:R-:W-:Y:S01]  /*0630*/  IADD3.X R7, RZ, R7, RZ, P4, !PT ;  /* 0x00000007ff077210 */ /* 0x000fe200027fe4ff */
[----:B--2---:R-:W-:Y:S04]  /*0640*/  @P1 STS [R36.X4], R19 ;  /* 0x0000001324001388 */ /* 0x004fe80000004800 */
[----:B---3--:R-:W-:Y:S04]  /*0650*/  STS [R5.X4+0x1a0], R18 ;  /* 0x0001a01205007388 */ /* 0x008fe80000004800 */
[----:B----4-:R-:W-:Y:S04]  /*0660*/  STS [R5.X4+0x1a4], R22 ;  /* 0x0001a41605007388 */ /* 0x010fe80000004800 */
[----:B-----5:R-:W-:Y:S04]  /*0670*/  @P2 STS [R5.X4+0x1a8], R21 ;  /* 0x0001a81505002388 */ /* 0x020fe80000004800 */
[----:B------:R-:W-:Y:S04]  /*0680*/  @P3 STS [R5.X4+0x1ac], R23 ;  /* 0x0001ac1705003388 */ /* 0x000fe80000004800 */
[----:B------:R-:W-:Y:S04]  /*0690*/  @P0 STS [R5.X4+0x1b0], R14 ;  /* 0x0001b00e05000388 */ /* 0x000fe80000004800 */
[----:B------:R-:W-:Y:S06]  /*06a0*/  BAR.SYNC.DEFER_BLOCKING 0x0 ;  /* 0x0000000000007b1d */ /* 0x000fec0000010000 */
[----:B------:R-:W-:Y:S04]  /*06b0*/  LDS R33, [R35.X8] ;  /* 0x0000000023217984 */ /* 0x000fe80000008800 */
[----:B------:R-:W0:Y:S04]  /*06c0*/  LDS.128 R8, [R32+0x1a0] ;  /* 0x0001a00020087984 */ /* 0x000e280000000c00 */
[----:B------:R-:W1:Y:S04]  /*06d0*/  LDS.128 R12, [R32+0x5a0] ;  /* 0x0005a000200c7984 */ /* 0x000e680000000c00 */
[----:B------:R-:W2:Y:S01]  /*06e0*/  LDS R34, [R35.X8+0x34] ;  /* 0x0000340023227984 */ /* 0x000ea20000008800 */
[----:B0-----:R-:W-:Y:S01]  /*06f0*/  FFMA R19, R8, R33, R16 ;  /* 0x0000002108137223 */ /* 0x001fe20000000010 */
[----:B-1----:R-:W-:-:S03]  /*0700*/  FFMA R8, R33, R12, R17 ;  /* 0x0000000c21087223 */ /* 0x002fc60000000011 */
[C---:B--2---:R-:W-:Y:S01]  /*0710*/  FFMA R12, R34.reuse, R9, R19 ;  /* 0x00000009220c7223 */ /* 0x044fe20000000013 */
[----:B------:R-:W-:Y:S01]  /*0720*/  FFMA R21, R34, R13, R8 ;  /* 0x0000000d22157223 */ /* 0x000fe20000000008 */
[----:B------:R-:W0:Y:S04]  /*0730*/  LDS.128 R16, [R32+0x9a0] ;  /* 0x0009a00020107984 */ /* 0x000e280000000c00 */
[----:B------:R-:W1:Y:S01]  /*0740*/  LDS R9, [R35.X8+0x68] ;  /* 0x0000680023097984 */ /* 0x000e620000008800 */
[----:B0-----:R-:W-:Y:S01]  /*0750*/  FFMA R13, R33, R16, R20 ;  /* 0x00000010210d7223 */ /* 0x001fe20000000014 */
[----:B-1----:R-:W-:-:S03]  /*0760*/  FFMA R14, R9, R14, R21 ;  /* 0x0000000e090e7223 */ /* 0x002fc60000000015 */
[C---:B------:R-:W-:Y:S01]  /*0770*/  FFMA R8, R34.reuse, R17, R13 ;  /* 0x0000001122087223 */ /* 0x040fe2000000000d */
[----:B------:R-:W0:Y:S01]  /*0780*/  LDS.128 R20, [R32+0xda0] ;  /* 0x000da00020147984 */ /* 0x000e220000000c00 */
[C---:B------:R-:W-:Y:S02]  /*0790*/  FFMA R10, R9.reuse, R10, R12 ;  /* 0x0000000a090a7223 */ /* 0x040fe4000000000c */
[----:B------:R-:W-:Y:S01]  /*07a0*/  FFMA R8, R9, R18, R8 ;  /* 0x0000001209087223 */ /* 0x000fe20000000008 */
[----:B0-----:R-:W-:Y:S02]  /*07b0*/  FFMA R33, R33, R20, R31 ;  /* 0x0000001421217223 */ /* 0x001fe4000000001f */
[----:B------:R-:W0:Y:S02]  /*07c0*/  LDS R31, [R35.X8+0x9c] ;  /* 0x00009c00231f7984 */ /* 0x000e240000008800 */
[----:B------:R-:W-:Y:S02]  /*07d0*/  FFMA R21, R34, R21, R33 ;  /* 0x0000001522157223 */ /* 0x000fe40000000021 */
[----:B------:R-:W-:Y:S02]  /*07e0*/  LDS R33, [R35.X8+0xd0] ;  /* 0x0000d00023217984 */ /* 0x000fe40000008800 */
[----:B------:R-:W-:-:S02]  /*07f0*/  FFMA R22, R9, R22, R21 ;  /* 0x0000001609167223 */ /* 0x000fc40000000015 */
[----:B------:R-:W-:Y:S01]  /*0800*/  LDS R34, [R35.X8+0x104] ;  /* 0x0001040023227984 */ /* 0x000fe20000008800 */
[C---:B0-----:R-:W-:Y:S01]  /*0810*/  FFMA R17, R31.reuse, R11, R10 ;  /* 0x0000000b1f117223 */ /* 0x041fe2000000000a */
[C---:B------:R-:W-:Y:S01]  /*0820*/  FFMA R20, R31.reuse, R19, R8 ;  /* 0x000000131f147223 */ /* 0x040fe20000000008 */
[C---:B------:R-:W-:Y:S01]  /*0830*/  FFMA R16, R31.reuse, R15, R14 ;  /* 0x0000000f1f107223 */ /* 0x040fe2000000000e */
[----:B------:R-:W0:Y:S01]  /*0840*/  LDS.128 R8, [R32+0x1b0] ;  /* 0x0001b00020087984 */ /* 0x000e220000000c00 */
[----:B------:R-:W-:-:S03]  /*0850*/  FFMA R31, R31, R23, R22 ;  /* 0x000000171f1f7223 */ /* 0x000fc60000000016 */
[----:B------:R-:W1:Y:S01]  /*0860*/  LDS.128 R12, [R32+0x5b0] ;  /* 0x0005b000200c7984 */ /* 0x000e620000000c00 */
[----:B0-----:R-:W-:Y:S01]  /*0870*/  FFMA R17, R8, R33, R17 ;  /* 0x0000002108117223 */ /* 0x001fe20000000011 */
[----:B-1----:R-:W-:-:S03]  /*0880*/  FFMA R12, R33, R12, R16 ;  /* 0x0000000c210c7223 */ /* 0x002fc60000000010 */
[C---:B------:R-:W-:Y:S02]  /*0890*/  FFMA R8, R34.reuse, R9, R17 ;  /* 0x0000000922087223 */ /* 0x040fe40000000011 */
[----:B------:R-:W0:Y:S01]  /*08a0*/  LDS R9, [R35.X8+0x138] ;  /* 0x0001380023097984 */ /* 0x000e220000008800 */
[----:B------:R-:W-:-:S03]  /*08b0*/  FFMA R21, R34, R13, R12 ;  /* 0x0000000d22157223 */ /* 0x000fc6000000000c */
[----:B------:R-:W1:Y:S01]  /*08c0*/  LDS.128 R16, [R32+0x9b0] ;  /* 0x0009b00020107984 */ /* 0x000e620000000c00 */
[C---:B0-----:R-:W-:Y:S01]  /*08d0*/  FFMA R14, R9.reuse, R14, R21 ;  /* 0x0000000e090e7223 */ /* 0x041fe20000000015 */
[----:B------:R-:W-:Y:S01]  /*08e0*/  FFMA R10, R9, R10, R8 ;  /* 0x0000000a090a7223 */ /* 0x000fe20000000008 */
[----:B-1----:R-:W-:Y:S02]  /*08f0*/  FFMA R13, R33, R16, R20 ;  /* 0x00000010210d7223 */ /* 0x002fe40000000014 */
[----:B------:R-:W0:Y:S02]  /*0900*/  LDS.128 R20, [R32+0xdb0] ;  /* 0x000db00020147984 */ /* 0x000e240000000c00 */
[----:B------:R-:W-:-:S04]  /*0910*/  FFMA R8, R34, R17, R13 ;  /* 0x0000001122087223 */ /* 0x000fc8000000000d */
[----:B------:R-:W-:Y:S01]  /*0920*/  FFMA R8, R9, R18, R8 ;  /* 0x0000001209087223 */ /* 0x000fe20000000008 */
[----:B0-----:R-:W-:Y:S02]  /*0930*/  FFMA R33, R33, R20, R31 ;  /* 0x0000001421217223 */ /* 0x001fe4000000001f */
[----:B------:R-:W0:Y:S02]  /*0940*/  LDS R31, [R35.X8+0x16c] ;  /* 0x00016c00231f7984 */ /* 0x000e240000008800 */
[----:B------:R-:W-:-:S04]  /*0950*/  FFMA R21, R34, R21, R33 ;  /* 0x0000001522157223 */ /* 0x000fc80000000021 */
[----:B------:R-:W-:Y:S01]  /*0960*/  FFMA R22, R9, R22, R21 ;  /* 0x0000001609167223 */ /* 0x000fe20000000015 */
[C---:B0-----:R-:W-:Y:S01]  /*0970*/  FFMA R16, R31.reuse, R11, R10 ;  /* 0x0000000b1f107223 */ /* 0x041fe2000000000a */
[C---:B------:R-:W-:Y:S01]  /*0980*/  FFMA R17, R31.reuse, R15, R14 ;  /* 0x0000000f1f117223 */ /* 0x040fe2000000000e */
[C---:B------:R-:W-:Y:S01]  /*0990*/  FFMA R20, R31.reuse, R19, R8 ;  /* 0x000000131f147223 */ /* 0x040fe20000000008 */
[----:B------:R-:W-:Y:S01]  /*09a0*/  FFMA R31, R31, R23, R22 ;  /* 0x000000171f1f7223 */ /* 0x000fe20000000016 */
[----:B------:R-:W-:Y:S05]  /*09b0*/  @P6 BRA `(.L_x_99) ;  /* 0xfffffa9000006947 */ /* 0x000fea000383ffff */
[----:B------:R-:W0:Y:S01]  /*09c0*/  S2R R0, SR_TID.Z ;  /* 0x0000000000007919 */ /* 0x000e220000002300 */
[----:B------:R-:W-:Y:S02]  /*09d0*/  MOV R11, 0x4 ;  /* 0x00000004000b7802 */ /* 0x000fe40000000f00 */
[----:B0-----:R-:W-:-:S05]  /*09e0*/  LEA R2, R37, R0, 0x7 ;  /* 0x0000000025027211 */ /* 0x001fca00078e38ff */
[----:B------:R-:W-:-:S05]  /*09f0*/  IMAD.WIDE R2, R2, R11, c[0x0][0x178] ;  /* 0x00005e0002027625 */ /* 0x000fca00078e020b */
[----:B------:R-:W2:Y:S04]  /*0a00*/  LDG.E.CONSTANT R5, [R2.64] ;  /* 0x0000000402057981 */ /* 0x000ea8000c1e9900 */
[----:B------:R-:W3:Y:S04]  /*0a10*/  LDG.E.CONSTANT R6, [R2.64+0x80] ;  /* 0x0000800402067981 */ /* 0x000ee8000c1e9900 */
[----:B------:R-:W4:Y:S04]  /*0a20*/  LDG.E.CONSTANT R9, [R2.64+0x100] ;  /* 0x0001000402097981 */ /* 0x000f28000c1e9900 */
[----:B------:R-:W5:Y:S04]  /*0a30*/  LDG.E.CONSTANT R8, [R2.64+0x180] ;  /* 0x0001800402087981 */ /* 0x000f68000c1e9900 */
[----:B------:R-:W0:Y:S01]  /*0a40*/  S2R R12, SR_CTAID.Y ;  /* 0x00000000000c7919 */ /* 0x000e220000002600 */
[----:B------:R-:W-:-:S04]  /*0a50*/  IMAD R0, R0, 0x31, R35 ;  /* 0x0000003100007824 */ /* 0x000fc800078e0223 */
[----:B------:R-:W-:-:S04]  /*0a60*/  IMAD R0, R37, 0x1880, R0 ;  /* 0x0000188025007824 */ /* 0x000fc800078e0200 */
[----:B0-----:R-:W-:Y:S01]  /*0a70*/  IMAD R0, R12, 0x7, R0 ;  /* 0x000000070c007824 */ /* 0x001fe200078e0200 */
[----:B--2---:R-:W-:-:S03]  /*0a80*/  FADD R7, R16, R5 ;  /* 0x0000000510077221 */ /* 0x004fc60000000000 */
[----:B------:R-:W-:Y:S01]  /*0a90*/  IMAD.WIDE R4, R0, R11, c[0x0][0x160] ;  /* 0x0000580000047625 */ /* 0x000fe200078e020b */
[----:B---3--:R-:W-:Y:S01]  /*0aa0*/  FADD R17, R17, R6 ;  /* 0x0000000611117221 */ /* 0x008fe20000000000 */
[----:B----4-:R-:W-:Y:S01]  /*0ab0*/  FADD R9, R20, R9 ;  /* 0x0000000914097221 */ /* 0x010fe20000000000 */
[----:B-----5:R-:W-:Y:S02]  /*0ac0*/  FADD R31, R31, R8 ;  /* 0x000000081f1f7221 */ /* 0x020fe40000000000 */
[----:B------:R-:W-:Y:S04]  /*0ad0*/  STG.E [R4.64], R7 ;  /* 0x0000000704007986 */ /* 0x000fe8000c101904 */
[----:B------:R-:W-:Y:S04]  /*0ae0*/  STG.E [R4.64+0x1880], R17 ;  /* 0x0018801104007986 */ /* 0x000fe8000c101904 */
[----:B------:R-:W-:Y:S04]  /*0af0*/  STG.E [R4.64+0x3100], R9 ;  /* 0x0031000904007986 */ /* 0x000fe8000c101904 */
[----:B------:R-:W-:Y:S01]  /*0b00*/  STG.E [R4.64+0x4980], R31 ;  /* 0x0049801f04007986 */ /* 0x000fe2000c101904 */
[----:B------:R-:W-:Y:S05]  /*0b10*/  EXIT ;  /* 0x000000000000794d */ /* 0x000fea0003800000 */
.L_x_100:
        /* <DEDUP_REMOVED lines=14> */
.L_x_142:


//--------------------- .text.tvmgen_default_fused_nn_conv2d_add_nn_relu_3_kernel --------------------------
	.section	.text.tvmgen_default_fused_nn_conv2d_add_nn_relu_3_kernel,"ax",@progbits
	.sectionflags	@"SHF_BARRIERS=1"
	.sectioninfo	@"SHI_REGISTERS=56"
	.align	128
        .global         tvmgen_default_fused_nn_conv2d_add_nn_relu_3_kernel
        .type           tvmgen_default_fused_nn_conv2d_add_nn_relu_3_kernel,@function
        .size           tvmgen_default_fused_nn_conv2d_add_nn_relu_3_kernel,(.L_x_143 - tvmgen_default_fused_nn_conv2d_add_nn_relu_3_kernel)
        .other          tvmgen_default_fused_nn_conv2d_add_nn_relu_3_kernel,@"STO_CUDA_ENTRY STV_DEFAULT"
tvmgen_default_fused_nn_conv2d_add_nn_relu_3_kernel:
.text.tvmgen_default_fused_nn_conv2d_add_nn_relu_3_kernel:
        /* <DEDUP_REMOVED lines=8> */
[----:B------:R-:W-:Y:S01]  /*0080*/  CS2R R40, SRZ ;  /* 0x0000000000287805 */ /* 0x000fe2000001ff00 */
[----:B------:R-:W2:Y:S01]  /*0090*/  S2R R32, SR_CTAID.Y ;  /* 0x0000000000207919 */ /* 0x000ea20000002600 */
[----:B------:R-:W-:Y:S01]  /*00a0*/  MOV R39, RZ ;  /* 0x000000ff00277202 */ /* 0x000fe20000000f00 */
[----:B------:R-:W-:Y:S01]  /*00b0*/  CS2R R24, SRZ ;  /* 0x0000000000187805 */ /* 0x000fe2000001ff00 */
[----:B------:R-:W-:Y:S01]  /*00c0*/  CS2R R22, SRZ ;  /* 0x0000000000167805 */ /* 0x000fe2000001ff00 */
[----:B------:R-:W3:Y:S01]  /*00d0*/  S2R R2, SR_CTAID.X ;  /* 0x0000000000027919 */ /* 0x000ee20000002500 */
[----:B------:R-:W-:Y:S01]  /*00e0*/  MOV R49, RZ ;  /* 0x000000ff00317202 */ /* 0x000fe20000000f00 */
[----:B------:R-:W-:Y:S01]  /*00f0*/  ULDC.64 UR4, c[0x0][0x118] ;  /* 0x0000460000047ab9 */ /* 0x000fe20000000a00 */
[----:B------:R-:W-:-:S02]  /*0100*/  MOV R51, RZ ;  /* 0x000000ff00337202 */ /* 0x000fc40000000f00 */
[----:B------:R-:W-:Y:S02]  /*0110*/  MOV R53, RZ ;  /* 0x000000ff00357202 */ /* 0x000fe40000000f00 */
[----:B0-----:R-:W-:Y:S02]  /*0120*/  MOV R5, R34 ;  /* 0x0000002200057202 */ /* 0x001fe40000000f00 */
[C---:B------:R-:W-:Y:S02]  /*0130*/  SHF.L.U32 R35, R34.reuse, 0x1, RZ ;  /* 0x0000000122237819 */ /* 0x040fe400000006ff */
[C---:B-1----:R-:W-:Y:S01]  /*0140*/  LEA.HI.SX32 R6, R34.reuse, R33, 0x1c ;  /* 0x0000002122067211 */ /* 0x042fe200078fe2ff */
[----:B------:R-:W-:Y:S01]  /*0150*/  IMAD.HI R0, R34, -0x6db6db6d, R4 ;  /* 0x9249249322007827 */ /* 0x000fe200078e0204 */
[C---:B------:R-:W-:Y:S02]  /*0160*/  SHF.L.U32 R36, R33.reuse, 0x5, RZ ;  /* 0x0000000521247819 */ /* 0x040fe400000006ff */
[----:B------:R-:W-:Y:S01]  /*0170*/  ISETP.GT.AND P0, PT, R6, 0x7, PT ;  /* 0x000000070600780c */ /* 0x000fe20003f04270 */
[----:B--2---:R-:W-:Y:S01]  /*0180*/  IMAD R5, R33, 0xe, R32 ;  /* 0x0000000e21057824 */ /* 0x004fe200078e0220 */
[----:B------:R-:W-:-:S02]  /*0190*/  SHF.R.U32.HI R3, RZ, 0x1f, R0 ;  /* 0x0000001fff037819 */ /* 0x000fc40000011600 */
[----:B------:R-:W-:Y:S02]  /*01a0*/  ISETP.GT.OR P0, PT, R34, 0xf, P0 ;  /* 0x0000000f2200780c */ /* 0x000fe40000704670 */
[----:B---3--:R-:W-:Y:S02]  /*01b0*/  LEA R4, R5, R2, 0x3 ;  /* 0x0000000205047211 */ /* 0x008fe400078e18ff */
[----:B------:R-:W-:Y:S02]  /*01c0*/  LEA.HI.SX32 R3, R0, R3, 0x1e ;  /* 0x0000000300037211 */ /* 0x000fe400078ff2ff */
[----:B------:R-:W-:Y:S02]  /*01d0*/  IADD3 R38, R35, R36, RZ ;  /* 0x0000002423267210 */ /* 0x000fe40007ffe0ff */
[C---:B------:R-:W-:Y:S01]  /*01e0*/  LEA R5, R3.reuse, R4, 0x1 ;  /* 0x0000000403057211 */ /* 0x040fe200078e08ff */
[----:B------:R-:W-:Y:S01]  /*01f0*/  IMAD R0, R3, -0x7, R34 ;  /* 0xfffffff903007824 */ /* 0x000fe200078e0222 */
[----:B------:R-:W-:-:S02]  /*0200*/  SHF.L.U32 R4, R34, 0x2, RZ ;  /* 0x0000000222047819 */ /* 0x000fc400000006ff */
[----:B------:R-:W-:Y:S01]  /*0210*/  MOV R3, RZ ;  /* 0x000000ff00037202 */ /* 0x000fe20000000f00 */
[----:B------:R-:W-:Y:S02]  /*0220*/  IMAD R0, R5, 0x7, R0 ;  /* 0x0000000705007824 */ /* 0x000fe400078e0200 */
[----:B------:R-:W-:Y:S02]  /*0230*/  IMAD R37, R33, 0x70, R4 ;  /* 0x0000007021257824 */ /* 0x000fe400078e0204 */
.L_x_101:
[----:B------:R-:W0:Y:S01]  /*0240*/  @!P0 S2R R6, SR_CTAID.Z ;  /* 0x0000000000068919 */ /* 0x000e220000002700 */
[----:B------:R-:W-:Y:S01]  /*0250*/  @!P0 SHF.L.U32 R4, R34, 0x6, RZ ;  /* 0x0000000622048819 */ /* 0x000fe200000006ff */
[----:B------:R-:W-:Y:S01]  /*0260*/  IMAD R7, R3, 0x1880, R0 ;  /* 0x0000188003077824 */ /* 0x000fe200078e0200 */
[----:B------:R-:W-:Y:S01]  /*0270*/  MOV R9, 0x4 ;  /* 0x0000000400097802 */ /* 0x000fe20000000f00 */
[----:B------:R-:W-:Y:S01]  /*0280*/  BAR.SYNC.DEFER_BLOCKING 0x0 ;  /* 0x0000000000007b1d */ /* 0x000fe20000010000 */
[----:B------:R-:W-:Y:S02]  /*0290*/  @!P0 LOP3.LUT R4, R4, 0xffffff00, RZ, 0xc0, !PT ;  /* 0xffffff0004048812 */ /* 0x000fe400078ec0ff */
[----:B0-----:R-:W-:-:S02]  /*02a0*/  @!P0 LEA R5, R6, R33, 0x3 ;  /* 0x0000002106058211 */ /* 0x001fc400078e18ff */
[----:B------:R-:W-:Y:S02]  /*02b0*/  @!P0 LOP3.LUT R6, R35, 0x6, RZ, 0xc0, !PT ;  /* 0x0000000623068812 */ /* 0x000fe400078ec0ff */
[----:B------:R-:W-:Y:S02]  /*02c0*/  @!P0 LEA R5, R5, R4, 0xa ;  /* 0x0000000405058211 */ /* 0x000fe400078e50ff */
[----:B------:R-:W-:Y:S02]  /*02d0*/  SHF.L.U32 R4, R7, 0x2, RZ ;  /* 0x0000000207047819 */ /* 0x000fe400000006ff */
[----:B------:R-:W-:-:S03]  /*02e0*/  @!P0 IADD3 R6, R5, R6, RZ ;  /* 0x0000000605068210 */ /* 0x000fc60007ffe0ff */
[----:B------:R-:W-:Y:S01]  /*02f0*/  IMAD.WIDE R4, R4, R9, c[0x0][0x168] ;  /* 0x00005a0004047625 */ /* 0x000fe200078e0209 */
[----:B------:R-:W-:-:S04]  /*0300*/  @!P0 LEA R6, R3, R6, 0x3 ;  /* 0x0000000603068211 */ /* 0x000fc800078e18ff */
[----:B------:R-:W2:Y:S01]  /*0310*/  LDG.E.CONSTANT R16, [R4.64] ;  /* 0x0000000404107981 */ /* 0x000ea2000c1e9900 */
[----:B------:R-:W-:-:S03]  /*0320*/  @!P0 IMAD.WIDE R8, R6, R9, c[0x0][0x170] ;  /* 0x00005c0006088625 */ /* 0x000fc600078e0209 */
[----:B------:R-:W2:Y:S04]  /*0330*/  LDG.E.CONSTANT R17, [R4.64+0x4] ;  /* 0x0000040404117981 */ /* 0x000ea8000c1e9900 */
[----:B------:R-:W2:Y:S04]  /*0340*/  LDG.E.CONSTANT R18, [R4.64+0x8] ;  /* 0x0000080404127981 */ /* 0x000ea8000c1e9900 */
[----:B------:R-:W2:Y:S04]  /*0350*/  LDG.E.CONSTANT R19, [R4.64+0xc] ;  /* 0x00000c0404137981 */ /* 0x000ea8000c1e9900 */
[----:B------:R-:W3:Y:S04]  /*0360*/  @!P0 LDG.E.CONSTANT R20, [R8.64] ;  /* 0x0000000408148981 */ /* 0x000ee8000c1e9900 */
[----:B------:R-:W3:Y:S01]  /*0370*/  @!P0 LDG.E.CONSTANT R21, [R8.64+0x4] ;  /* 0x0000040408158981 */ /* 0x000ee2000c1e9900 */
[----:B------:R-:W-:-:S04]  /*0380*/  IADD3 R3, R3, 0x1, RZ ;  /* 0x0000000103037810 */ /* 0x000fc80007ffe0ff */
[----:B------:R-:W-:Y:S01]  /*0390*/  ISETP.GE.U32.AND P1, PT, R3, 0x20, PT ;  /* 0x000000200300780c */ /* 0x000fe20003f26070 */
[----:B--2---:R-:W-:Y:S04]  /*03a0*/  STS.128 [R37.X4], R16 ;  /* 0x0000001025007388 */ /* 0x004fe80000004c00 */
        /* <DEDUP_REMOVED lines=12> */
[----:B------:R-:W5:Y:S04]  /*0470*/  LDS R17, [R34.X4+0x230] ;  /* 0x0002300022117984 */ /* 0x000f680000004800 */
[----:B------:R-:W5:Y:S01]  /*0480*/  LDS R19, [R34.X4+0x310] ;  /* 0x0003100022137984 */ /* 0x000f620000004800 */
[----:B0-----:R-:W-:Y:S01]  /*0490*/  FFMA R26, R48, R28, R26 ;  /* 0x0000001c301a7223 */ /* 0x001fe2000000001a */
[----:B-1----:R-:W-:-:S02]  /*04a0*/  FFMA R22, R28, R44, R22 ;  /* 0x0000002c1c167223 */ /* 0x002fc40000000016 */
[----:B------:R-:W0:Y:S01]  /*04b0*/  LDS R21, [R34.X4+0x380] ;  /* 0x0003800022157984 */ /* 0x000e220000004800 */
[C---:B--2---:R-:W-:Y:S01]  /*04c0*/  FFMA R24, R28.reuse, R46, R24 ;  /* 0x0000002e1c187223 */ /* 0x044fe20000000018 */
[----:B---3--:R-:W-:Y:S01]  /*04d0*/  FFMA R28, R28, R50, R40 ;  /* 0x000000321c1c7223 */ /* 0x008fe20000000028 */
[----:B----4-:R-:W-:Y:S01]  /*04e0*/  FFMA R20, R48, R4, R53 ;  /* 0x0000000430147223 */ /* 0x010fe20000000035 */
[C---:B------:R-:W-:Y:S01]  /*04f0*/  FFMA R40, R4.reuse, R44, R49 ;  /* 0x0000002c04287223 */ /* 0x040fe20000000031 */
[C---:B------:R-:W-:Y:S01]  /*0500*/  FFMA R52, R4.reuse, R46, R51 ;  /* 0x0000002e04347223 */ /* 0x040fe20000000033 */
[----:B------:R-:W-:Y:S01]  /*0510*/  FFMA R4, R4, R50, R23 ;  /* 0x0000003204047223 */ /* 0x000fe20000000017 */
[----:B-----5:R-:W-:Y:S01]  /*0520*/  FFMA R25, R48, R8, R25 ;  /* 0x0000000830197223 */ /* 0x020fe20000000019 */
[C---:B------:R-:W-:Y:S01]  /*0530*/  FFMA R41, R8.reuse, R44, R41 ;  /* 0x0000002c08297223 */ /* 0x040fe20000000029 */
[----:B------:R-:W-:Y:S01]  /*0540*/  FFMA R39, R8, R46, R39 ;  /* 0x0000002e08277223 */ /* 0x000fe20000000027 */
[----:B------:R-:W1:Y:S01]  /*0550*/  LDS R23, [R34.X4+0x460] ;  /* 0x0004600022177984 */ /* 0x000e620000004800 */
[----:B------:R-:W-:Y:S01]  /*0560*/  FFMA R48, R48, R12, R43 ;  /* 0x0000000c30307223 */ /* 0x000fe2000000002b */
[----:B------:R-:W-:-:S02]  /*0570*/  FFMA R8, R8, R50, R27 ;  /* 0x0000003208087223 */ /* 0x000fc4000000001b */
[----:B------:R-:W2:Y:S01]  /*0580*/  LDS R43, [R34.X4+0x3f0] ;  /* 0x0003f000222b7984 */ /* 0x000ea20000004800 */
[C---:B------:R-:W-:Y:S01]  /*0590*/  FFMA R44, R12.reuse, R44, R47 ;  /* 0x0000002c0c2c7223 */ /* 0x040fe2000000002f */
[C---:B------:R-:W-:Y:S01]  /*05a0*/  FFMA R46, R12.reuse, R46, R45 ;  /* 0x0000002e0c2e7223 */ /* 0x040fe2000000002d */
[----:B------:R-:W-:Y:S01]  /*05b0*/  FFMA R42, R12, R50, R42 ;  /* 0x000000320c2a7223 */ /* 0x000fe2000000002a */
[----:B------:R-:W3:Y:S01]  /*05c0*/  LDS R27, [R34.X4+0x4d0] ;  /* 0x0004d000221b7984 */ /* 0x000ee20000004800 */
[C---:B------:R-:W-:Y:S01]  /*05d0*/  FFMA R50, R16.reuse, R29, R26 ;  /* 0x0000001d10327223 */ /* 0x040fe2000000001a */
[-C--:B------:R-:W-:Y:S01]  /*05e0*/  FFMA R45, R16, R5.reuse, R20 ;  /* 0x00000005102d7223 */ /* 0x080fe20000000014 */
[-C--:B------:R-:W-:Y:S01]  /*05f0*/  FFMA R49, R18, R5.reuse, R40 ;  /* 0x0000000512317223 */ /* 0x080fe20000000028 */
[----:B------:R-:W4:Y:S01]  /*0600*/  LDS R12, [R34.X4+0x540] ;  /* 0x00054000220c7984 */ /* 0x000f220000004800 */
[----:B------:R-:W-:-:S03]  /*0610*/  FFMA R53, R17, R5, R52 ;  /* 0x0000000511357223 */ /* 0x000fc60000000034 */
[----:B------:R-:W5:Y:S01]  /*0620*/  LDS R26, [R34.X4+0x620] ;  /* 0x00062000221a7984 */ /* 0x000f620000004800 */
[----:B------:R-:W-:-:S03]  /*0630*/  FFMA R5, R19, R5, R4 ;  /* 0x0000000513057223 */ /* 0x000fc60000000004 */
[----:B------:R-:W5:Y:S04]  /*0640*/  LDS R40, [R34.X4+0x5b0] ;  /* 0x0005b00022287984 */ /* 0x000f680000004800 */
[----:B------:R-:W5:Y:S01]  /*0650*/  LDS R4, [R34.X4+0x690] ;  /* 0x0006900022047984 */ /* 0x000f620000004800 */
[----:B------:R-:W-:Y:S01]  /*0660*/  FFMA R25, R16, R9, R25 ;  /* 0x0000000910197223 */ /* 0x000fe20000000019 */
[C---:B------:R-:W-:Y:S01]  /*0670*/  FFMA R22, R18.reuse, R29, R22 ;  /* 0x0000001d12167223 */ /* 0x040fe20000000016 */
[-C--:B------:R-:W-:Y:S01]  /*0680*/  FFMA R41, R18, R9.reuse, R41 ;  /* 0x0000000912297223 */ /* 0x080fe20000000029 */
[C---:B------:R-:W-:Y:S01]  /*0690*/  FFMA R39, R17.reuse, R9, R39 ;  /* 0x0000000911277223 */ /* 0x040fe20000000027 */
[-C--:B------:R-:W-:Y:S01]  /*06a0*/  FFMA R47, R16, R13.reuse, R48 ;  /* 0x0000000d102f7223 */ /* 0x080fe20000000030 */
[----:B------:R-:W-:Y:S01]  /*06b0*/  FFMA R51, R18, R13, R44 ;  /* 0x0000000d12337223 */ /* 0x000fe2000000002c */
[-C--:B------:R-:W-:Y:S01]  /*06c0*/  FFMA R24, R17, R29.reuse, R24 ;  /* 0x0000001d11187223 */ /* 0x080fe20000000018 */
[C---:B------:R-:W-:Y:S01]  /*06d0*/  FFMA R28, R19.reuse, R29, R28 ;  /* 0x0000001d131c7223 */ /* 0x040fe2000000001c */
[----:B------:R-:W-:Y:S01]  /*06e0*/  FFMA R9, R19, R9, R8 ;  /* 0x0000000913097223 */ /* 0x000fe20000000008 */
[-C--:B------:R-:W-:Y:S01]  /*06f0*/  FFMA R17, R17, R13.reuse, R46 ;  /* 0x0000000d11117223 */ /* 0x080fe2000000002e */
[----:B------:R-:W-:Y:S01]  /*0700*/  FFMA R19, R19, R13, R42 ;  /* 0x0000000d13137223 */ /* 0x000fe2000000002a */
[C---:B0-----:R-:W-:Y:S01]  /*0710*/  FFMA R20, R21.reuse, R10, R25 ;  /* 0x0000000a15147223 */ /* 0x041fe20000000019 */
[C---:B------:R-:W-:Y:S01]  /*0720*/  FFMA R13, R21.reuse, R30, R50 ;  /* 0x0000001e150d7223 */ /* 0x040fe20000000032 */
[C---:B------:R-:W-:Y:S01]  /*0730*/  FFMA R8, R21.reuse, R6, R45 ;  /* 0x0000000615087223 */ /* 0x040fe2000000002d */
[----:B------:R-:W-:Y:S01]  /*0740*/  FFMA R48, R21, R14, R47 ;  /* 0x0000000e15307223 */ /* 0x000fe2000000002f */
        /* <DEDUP_REMOVED lines=12> */
[----:B------:R-:W-:Y:S01]  /*0810*/  LDS R5, [R34.X4+0x700] ;  /* 0x0007000022057984 */ /* 0x000fe20000004800 */
[C---:B----4-:R-:W-:Y:S01]  /*0820*/  FFMA R9, R12.reuse, R11, R20 ;  /* 0x0000000b0c097223 */ /* 0x050fe20000000014 */
[C---:B------:R-:W-:Y:S01]  /*0830*/  FFMA R13, R12.reuse, R31, R13 ;  /* 0x0000001f0c0d7223 */ /* 0x040fe2000000000d */
[C---:B------:R-:W-:Y:S01]  /*0840*/  FFMA R8, R12.reuse, R7, R8 ;  /* 0x000000070c087223 */ /* 0x040fe20000000008 */
[----:B------:R-:W0:Y:S01]  /*0850*/  LDS.128 R16, [R36+0xe10] ;  /* 0x000e100024107984 */ /* 0x000e220000000c00 */
[----:B------:R-:W-:Y:S01]  /*0860*/  FFMA R48, R12, R15, R48 ;  /* 0x0000000f0c307223 */ /* 0x000fe20000000030 */
[C---:B-----5:R-:W-:Y:S01]  /*0870*/  FFMA R49, R26.reuse, R31, R25 ;  /* 0x0000001f1a317223 */ /* 0x060fe20000000019 */
[C---:B------:R-:W-:Y:S01]  /*0880*/  FFMA R51, R26.reuse, R7, R42 ;  /* 0x000000071a337223 */ /* 0x040fe2000000002a */
[----:B------:R-:W1:Y:S01]  /*0890*/  LDS R47, [R34.X4+0x7e0] ;  /* 0x0007e000222f7984 */ /* 0x000e620000004800 */
[C---:B------:R-:W-:Y:S01]  /*08a0*/  FFMA R53, R26.reuse, R11, R44 ;  /* 0x0000000b1a357223 */ /* 0x040fe2000000002c */
[----:B------:R-:W-:-:S02]  /*08b0*/  FFMA R52, R26, R15, R52 ;  /* 0x0000000f1a347223 */ /* 0x000fc40000000034 */
[----:B------:R-:W2:Y:S01]  /*08c0*/  LDS R41, [R34.X4+0x770] ;  /* 0x0007700022297984 */ /* 0x000ea20000004800 */
[-C--:B------:R-:W-:Y:S01]  /*08d0*/  FFMA R12, R40, R31.reuse, R29 ;  /* 0x0000001f280c7223 */ /* 0x080fe2000000001d */
[C---:B------:R-:W-:Y:S02]  /*08e0*/  FFMA R42, R4.reuse, R31, R39 ;  /* 0x0000001f042a7223 */ /* 0x040fe40000000027 */
[----:B------:R-:W3:Y:S04]  /*08f0*/  LDS R45, [R34.X4+0x850] ;  /* 0x00085000222d7984 */ /* 0x000ee80000004800 */
[----:B------:R-:W4:Y:S04]  /*0900*/  LDS.128 R20, [R36+0xf10] ;  /* 0x000f100024147984 */ /* 0x000f280000000c00 */
[----:B------:R-:W5:Y:S04]  /*0910*/  LDS.128 R24, [R36+0x1010] ;  /* 0x0010100024187984 */ /* 0x000f680000000c00 */
[----:B------:R-:W5:Y:S01]  /*0920*/  LDS.128 R28, [R36+0x1110] ;  /* 0x00111000241c7984 */ /* 0x000f620000000c00 */
[C---:B------:R-:W-:Y:S01]  /*0930*/  FFMA R6, R4.reuse, R7, R6 ;  /* 0x0000000704067223 */ /* 0x040fe20000000006 */
[C---:B------:R-:W-:Y:S01]  /*0940*/  FFMA R10, R4.reuse, R11, R10 ;  /* 0x0000000b040a7223 */ /* 0x040fe2000000000a */
[----:B------:R-:W-:Y:S01]  /*0950*/  FFMA R14, R4, R15, R14 ;  /* 0x0000000f040e7223 */ /* 0x000fe2000000000e */
[----:B------:R-:W-:Y:S04]  /*0960*/  LDS R44, [R34.X4+0x9a0] ;  /* 0x0009a000222c7984 */ /* 0x000fe80000004800 */
[----:B------:R-:W5:Y:S01]  /*0970*/  LDS R4, [R34.X4+0x8c0] ;  /* 0x0008c00022047984 */ /* 0x000f620000004800 */
[C---:B------:R-:W-:Y:S01]  /*0980*/  FFMA R46, R40.reuse, R7, R46 ;  /* 0x00000007282e7223 */ /* 0x040fe2000000002e */
[----:B------:R-:W-:-:S02]  /*0990*/  FFMA R50, R40, R11, R50 ;  /* 0x0000000b28327223 */ /* 0x000fc40000000032 */
[----:B------:R-:W5:Y:S01]  /*09a0*/  LDS R7, [R34.X4+0x930] ;  /* 0x0009300022077984 */ /* 0x000f620000004800 */
[C---:B0-----:R-:W-:Y:S01]  /*09b0*/  FFMA R13, R5.reuse, R16, R13 ;  /* 0x00000010050d7223 */ /* 0x041fe2000000000d */
[C---:B-1----:R-:W-:Y:S01]  /*09c0*/  FFMA R49, R16.reuse, R47, R49 ;  /* 0x0000002f10317223 */ /* 0x042fe20000000031 */
[C---:B--2---:R-:W-:Y:S01]  /*09d0*/  FFMA R12, R16.reuse, R41, R12 ;  /* 0x00000029100c7223 */ /* 0x044fe2000000000c */
[----:B------:R-:W-:Y:S01]  /*09e0*/  LDS R39, [R34.X4+0xbd0] ;  /* 0x000bd00022277984 */ /* 0x000fe20000004800 */
[----:B---3--:R-:W-:Y:S01]  /*09f0*/  FFMA R42, R16, R45, R42 ;  /* 0x0000002d102a7223 */ /* 0x008fe2000000002a */
[C---:B----4-:R-:W-:Y:S01]  /*0a00*/  FFMA R8, R5.reuse, R20, R8 ;  /* 0x0000001405087223 */ /* 0x050fe20000000008 */
[C---:B------:R-:W-:Y:S01]  /*0a10*/  FFMA R16, R20.reuse, R47, R51 ;  /* 0x0000002f14107223 */ /* 0x040fe20000000033 */
[C---:B------:R-:W-:Y:S01]  /*0a20*/  FFMA R46, R20.reuse, R41, R46 ;  /* 0x00000029142e7223 */ /* 0x040fe2000000002e */
[----:B------:R-:W-:Y:S01]  /*0a30*/  FFMA R6, R20, R45, R6 ;  /* 0x0000002d14067223 */ /* 0x000fe20000000006 */
[C---:B-----5:R-:W-:Y:S01]  /*0a40*/  FFMA R20, R5.reuse, R24, R9 ;  /* 0x0000001805147223 */ /* 0x060fe20000000009 */
[----:B------:R-:W-:Y:S01]  /*0a50*/  FFMA R40, R40, R15, R43 ;  /* 0x0000000f28287223 */ /* 0x000fe2000000002b */
[----:B------:R-:W0:Y:S01]  /*0a60*/  LDS R9, [R34.X4+0xa10] ;  /* 0x000a100022097984 */ /* 0x000e220000004800 */
[----:B------:R-:W-:-:S03]  /*0a70*/  FFMA R48, R5, R28, R48 ;  /* 0x0000001c05307223 */ /* 0x000fc60000000030 */
[----:B------:R-:W1:Y:S04]  /*0a80*/  LDS R5, [R34.X4+0xa80] ;  /* 0x000a800022057984 */ /* 0x000e680000004800 */
[----:B------:R-:W2:Y:S01]  /*0a90*/  LDS R11, [R34.X4+0xb60] ;  /* 0x000b6000220b7984 */ /* 0x000ea20000004800 */
[C---:B------:R-:W-:Y:S01]  /*0aa0*/  FFMA R53, R24.reuse, R47, R53 ;  /* 0x0000002f18357223 */ /* 0x040fe20000000035 */
[C---:B------:R-:W-:Y:S02]  /*0ab0*/  FFMA R50, R24.reuse, R41, R50 ;  /* 0x0000002918327223 */ /* 0x040fe40000000032 */
[----:B------:R-:W3:Y:S01]  /*0ac0*/  LDS R15, [R34.X4+0xaf0] ;  /* 0x000af000220f7984 */ /* 0x000ee20000004800 */
[----:B------:R-:W-:Y:S01]  /*0ad0*/  FFMA R10, R24, R45, R10 ;  /* 0x0000002d180a7223 */ /* 0x000fe2000000000a */
[C---:B------:R-:W-:Y:S01]  /*0ae0*/  FFMA R52, R28.reuse, R47, R52 ;  /* 0x0000002f1c347223 */ /* 0x040fe20000000034 */
[C---:B------:R-:W-:Y:S01]  /*0af0*/  FFMA R40, R28.reuse, R41, R40 ;  /* 0x000000291c287223 */ /* 0x040fe20000000028 */
[----:B------:R-:W-:Y:S01]  /*0b00*/  FFMA R28, R28, R45, R14 ;  /* 0x0000002d1c1c7223 */ /* 0x000fe2000000000e */
[C---:B------:R-:W-:Y:S01]  /*0b10*/  FFMA R24, R4.reuse, R17, R13 ;  /* 0x0000001104187223 */ /* 0x040fe2000000000d */
[-C--:B------:R-:W-:Y:S01]  /*0b20*/  FFMA R13, R4, R21.reuse, R8 ;  /* 0x00000015040d7223 */ /* 0x080fe20000000008 */
[----:B------:R-:W-:Y:S01]  /*0b30*/  FFMA R45, R44, R21, R16 ;  /* 0x000000152c2d7223 */ /* 0x000fe20000000010 */
[----:B------:R-:W4:Y:S01]  /*0b40*/  LDS R14, [R34.X4+0xc40] ;  /* 0x000c4000220e7984 */ /* 0x000f220000004800 */
[C---:B------:R-:W-:Y:S01]  /*0b50*/  FFMA R41, R4.reuse, R25, R20 ;  /* 0x0000001904297223 */ /* 0x040fe20000000014 */
[----:B------:R-:W-:-:S02]  /*0b60*/  FFMA R43, R4, R29, R48 ;  /* 0x0000001d042b7223 */ /* 0x000fc40000000030 */
[----:B------:R-:W5:Y:S04]  /*0b70*/  LDS R8, [R34.X4+0xd20] ;  /* 0x000d200022087984 */ /* 0x000f680000004800 */
[----:B------:R-:W5:Y:S04]  /*0b80*/  LDS R16, [R34.X4+0xcb0] ;  /* 0x000cb00022107984 */ /* 0x000f680000004800 */
[----:B------:R-:W5:Y:S01]  /*0b90*/  LDS R4, [R34.X4+0xd90] ;  /* 0x000d900022047984 */ /* 0x000f620000004800 */
        /* <DEDUP_REMOVED lines=10> */
[C---:B-1----:R-:W-:Y:S01]  /*0c40*/  FFMA R17, R5.reuse, R18, R24 ;  /* 0x0000001205117223 */ /* 0x042fe20000000018 */
[C---:B------:R-:W-:Y:S01]  /*0c50*/  FFMA R10, R5.reuse, R22, R13 ;  /* 0x00000016050a7223 */ /* 0x040fe2000000000d */
[C---:B------:R-:W-:Y:S01]  /*0c60*/  FFMA R6, R5.reuse, R26, R41 ;  /* 0x0000001a05067223 */ /* 0x040fe20000000029 */
[----:B------:R-:W-:Y:S01]  /*0c70*/  FFMA R24, R5, R30, R43 ;  /* 0x0000001e05187223 */ /* 0x000fe2000000002b */
[----:B------:R-:W-:Y:S01]  /*0c80*/  FFMA R9, R9, R29, R28 ;  /* 0x0000001d09097223 */ /* 0x000fe2000000001c */
[C---:B--2---:R-:W-:Y:S01]  /*0c90*/  FFMA R5, R11.reuse, R18, R20 ;  /* 0x000000120b057223 */ /* 0x044fe20000000014 */
[C---:B------:R-:W-:Y:S01]  /*0ca0*/  FFMA R28, R11.reuse, R22, R45 ;  /* 0x000000160b1c7223 */ /* 0x040fe2000000002d */
[C---:B------:R-:W-:Y:S01]  /*0cb0*/  FFMA R20, R11.reuse, R26, R53 ;  /* 0x0000001a0b147223 */ /* 0x040fe20000000035 */
[----:B------:R-:W-:Y:S01]  /*0cc0*/  FFMA R40, R11, R30, R47 ;  /* 0x0000001e0b287223 */ /* 0x000fe2000000002f */
[C---:B---3--:R-:W-:Y:S01]  /*0cd0*/  FFMA R11, R15.reuse, R18, R12 ;  /* 0x000000120f0b7223 */ /* 0x048fe2000000000c */
[C---:B------:R-:W-:Y:S01]  /*0ce0*/  FFMA R46, R15.reuse, R30, R7 ;  /* 0x0000001e0f2e7223 */ /* 0x040fe20000000007 */
[----:B------:R-:W-:Y:S01]  /*0cf0*/  FFMA R12, R15, R26, R51 ;  /* 0x0000001a0f0c7223 */ /* 0x000fe20000000033 */
[----:B------:R-:W-:Y:S01]  /*0d00*/  FFMA R7, R39, R18, R42 ;  /* 0x0000001227077223 */ /* 0x000fe2000000002a */
[----:B------:R-:W-:Y:S01]  /*0d10*/  FFMA R44, R15, R22, R49 ;  /* 0x000000160f2c7223 */ /* 0x000fe20000000031 */
[C---:B------:R-:W-:Y:S01]  /*0d20*/  FFMA R42, R39.reuse, R26, R25 ;  /* 0x0000001a272a7223 */ /* 0x040fe20000000019 */
[C---:B------:R-:W-:Y:S01]  /*0d30*/  FFMA R18, R39.reuse, R22, R21 ;  /* 0x0000001627127223 */ /* 0x040fe20000000015 */
[----:B------:R-:W-:Y:S01]  /*0d40*/  FFMA R30, R39, R30, R9 ;  /* 0x0000001e271e7223 */ /* 0x000fe20000000009 */
[C---:B----4-:R-:W-:Y:S01]  /*0d50*/  FFMA R25, R14.reuse, R27, R6 ;  /* 0x0000001b0e197223 */ /* 0x050fe20000000006 */
[C---:B------:R-:W-:Y:S01]  /*0d60*/  FFMA R53, R14.reuse, R23, R10 ;  /* 0x000000170e357223 */ /* 0x040fe2000000000a */
[----:B------:R-:W-:Y:S01]  /*0d70*/  FFMA R43, R14, R31, R24 ;  /* 0x0000001f0e2b7223 */ /* 0x000fe20000000018 */
[C---:B-----5:R-:W-:Y:S01]  /*0d80*/  FFMA R41, R8.reuse, R27, R20 ;  /* 0x0000001b08297223 */ /* 0x060fe20000000014 */
[C---:B------:R-:W-:Y:S01]  /*0d90*/  FFMA R49, R8.reuse, R23, R28 ;  /* 0x0000001708317223 */ /* 0x040fe2000000001c */
[----:B------:R-:W-:Y:S01]  /*0da0*/  FFMA R47, R8, R31, R40 ;  /* 0x0000001f082f7223 */ /* 0x000fe20000000028 */
[C---:B------:R-:W-:Y:S01]  /*0db0*/  FFMA R39, R16.reuse, R27, R12 ;  /* 0x0000001b10277223 */ /* 0x040fe2000000000c */
[----:B------:R-:W-:Y:S01]  /*0dc0*/  FFMA R51, R16, R23, R44 ;  /* 0x0000001710337223 */ /* 0x000fe2000000002c */
[-C--:B------:R-:W-:Y:S01]  /*0dd0*/  FFMA R26, R14, R19.reuse, R17 ;  /* 0x000000130e1a7223 */ /* 0x080fe20000000011 */
[----:B------:R-:W-:Y:S01]  /*0de0*/  FFMA R22, R8, R19, R5 ;  /* 0x0000001308167223 */ /* 0x000fe20000000005 */
[----:B------:R-:W-:Y:S01]  /*0df0*/  FFMA R27, R4, R27, R42 ;  /* 0x0000001b041b7223 */ /* 0x000fe2000000002a */
[C---:B------:R-:W-:Y:S01]  /*0e00*/  FFMA R24, R16.reuse, R19, R11 ;  /* 0x0000001310187223 */ /* 0x040fe2000000000b */
[----:B------:R-:W-:Y:S01]  /*0e10*/  FFMA R45, R16, R31, R46 ;  /* 0x0000001f102d7223 */ /* 0x000fe2000000002e */
[C---:B------:R-:W-:Y:S01]  /*0e20*/  FFMA R40, R4.reuse, R19, R7 ;  /* 0x0000001304287223 */ /* 0x040fe20000000007 */
[C---:B------:R-:W-:Y:S01]  /*0e30*/  FFMA R23, R4.reuse, R23, R18 ;  /* 0x0000001704177223 */ /* 0x040fe20000000012 */
[----:B------:R-:W-:Y:S01]  /*0e40*/  FFMA R42, R4, R31, R30 ;  /* 0x0000001f042a7223 */ /* 0x000fe2000000001e */
[----:B------:R-:W-:Y:S05]  /*0e50*/  @!P1 BRA `(.L_x_101) ;  /* 0xfffff3e000009947 */ /* 0x000fea000383ffff */
[----:B------:R-:W0:Y:S01]  /*0e60*/  S2R R10, SR_CTAID.Z ;  /* 0x00000000000a7919 */ /* 0x000e220000002700 */
[----:B------:R-:W-:-:S02]  /*0e70*/  MOV R3, 0x4 ;  /* 0x0000000400037802 */ /* 0x000fc40000000f00 */
[----:B0-----:R-:W-:-:S05]  /*0e80*/  LEA R6, R10, R33, 0x5 ;  /* 0x000000210a067211 */ /* 0x001fca00078e28ff */
[----:B------:R-:W-:-:S05]  /*0e90*/  IMAD.WIDE R6, R6, R3, c[0x0][0x178] ;  /* 0x00005e0006067625 */ /* 0x000fca00078e0203 */
[----:B------:R-:W2:Y:S04]  /*0ea0*/  LDG.E.CONSTANT R4, [R6.64+0x20] ;  /* 0x0000200406047981 */ /* 0x000ea8000c1e9900 */
[----:B------:R-:W3:Y:S04]  /*0eb0*/  LDG.E.CONSTANT R8, [R6.64+0x40] ;  /* 0x0000400406087981 */ /* 0x000ee8000c1e9900 */
[----:B------:R0:W4:Y:S04]  /*0ec0*/  LDG.E.CONSTANT R0, [R6.64+0x60] ;  /* 0x0000600406007981 */ /* 0x000128000c1e9900 */
[----:B------:R0:W5:Y:S01]  /*0ed0*/  LDG.E.CONSTANT R5, [R6.64] ;  /* 0x0000000406057981 */ /* 0x000162000c1e9900 */
        /* <DEDUP_REMOVED lines=13> */
[----:B0-----:R-:W-:Y:S01]  /*0fb0*/  FMNMX R7, RZ, R4, !PT ;  /* 0x00000004ff077209 */ /* 0x001fe20007800000 */
[--C-:B----4-:R-:W-:Y:S01]  /*0fc0*/  FADD R43, R43, R0.reuse ;  /* 0x000000002b2b7221 */ /* 0x110fe20000000000 */
[--C-:B------:R-:W-:Y:S01]  /*0fd0*/  FADD R47, R47, R0.reuse ;  /* 0x000000002f2f7221 */ /* 0x100fe20000000000 */
[--C-:B------:R-:W-:Y:S01]  /*0fe0*/  FADD R45, R45, R0.reuse ;  /* 0x000000002d2d7221 */ /* 0x100fe20000000000 */
[----:B------:R-:W-:Y:S01]  /*0ff0*/  FMNMX R9, RZ, R8, !PT ;  /* 0x00000008ff097209 */ /* 0x000fe20007800000 */
[----:B------:R-:W-:Y:S01]  /*1000*/  FADD R0, R42, R0 ;  /* 0x000000002a007221 */ /* 0x000fe20000000000 */
[--C-:B-----5:R-:W-:Y:S01]  /*1010*/  FADD R26, R26, R5.reuse ;  /* 0x000000051a1a7221 */ /* 0x120fe20000000000 */
[--C-:B------:R-:W-:Y:S01]  /*1020*/  FADD R22, R22, R5.reuse ;  /* 0x0000000516167221 */ /* 0x100fe20000000000 */
[--C-:B------:R-:W-:Y:S01]  /*1030*/  FADD R24, R24, R5.reuse ;  /* 0x0000000518187221 */ /* 0x100fe20000000000 */
[----:B------:R-:W-:Y:S01]  /*1040*/  FADD R40, R40, R5 ;  /* 0x0000000528287221 */ /* 0x000fe20000000000 */
[----:B------:R0:W-:Y:S01]  /*1050*/  STG.E [R2.64+0x18aa0], R7 ;  /* 0x018aa00702007986 */ /* 0x0001e2000c101904 */
[----:B------:R-:W-:-:S02]  /*1060*/  FMNMX R53, RZ, R53, !PT ;  /* 0x00000035ff357209 */ /* 0x000fc40007800000 */
[----:B------:R-:W-:Y:S01]  /*1070*/  FMNMX R49, RZ, R49, !PT ;  /* 0x00000031ff317209 */ /* 0x000fe20007800000 */
[----:B------:R1:W-:Y:S01]  /*1080*/  STG.E [R2.64+0x312a0], R9 ;  /* 0x0312a00902007986 */ /* 0x0003e2000c101904 */
        /* <DEDUP_REMOVED lines=27> */
.L_x_102:
        /* <DEDUP_REMOVED lines=12> */
.L_x_143:


//--------------------- .text.tvmgen_default_fused_nn_conv2d_add_nn_relu_6_kernel --------------------------
	.section	.text.tvmgen_default_fused_nn_conv2d_add_nn_relu_6_kernel,"ax",@progbits
	.sectionflags	@"SHF_BARRIERS=1"
	.sectioninfo	@"SHI_REGISTERS=64"
	.align	128
        .global         tvmgen_default_fused_nn_conv2d_add_nn_relu_6_kernel
        .type           tvmgen_default_fused_nn_conv2d_add_nn_relu_6_kernel,@function
        .size           tvmgen_default_fused_nn_conv2d_add_nn_relu_6_kernel,(.L_x_144 - tvmgen_default_fused_nn_conv2d_add_nn_relu_6_kernel)
        .other          tvmgen_default_fused_nn_conv2d_add_nn_relu_6_kernel,@"STO_CUDA_ENTRY STV_DEFAULT"
tvmgen_default_fused_nn_conv2d_add_nn_relu_6_kernel:
.text.tvmgen_default_fused_nn_conv2d_add_nn_relu_6_kernel:
[----:B------:R-:W-:Y:S02]  /*0000*/  MOV R1, c[0x0][0x28] ;  /* 0x00000a0000017a02 */ /* 0x000fe40000000f00 */
[----:B------:R-:W0:Y:S01]  /*0010*/  S2R R0, SR_TID.Y ;  /* 0x0000000000007919 */ /* 0x000e220000002200 */
[----:B------:R-:W-:Y:S01]  /*0020*/  CS2R R46, SRZ ;  /* 0x00000000002e7805 */ /* 0x000fe2000001ff00 */
[----:B------:R-:W-:Y:S01]  /*0030*/  CS2R R44, SRZ ;  /* 0x00000000002c7805 */ /* 0x000fe2000001ff00 */
[----:B------:R-:W-:Y:S01]  /*0040*/  CS2R R42, SRZ ;  /* 0x00000000002a7805 */ /* 0x000fe2000001ff00 */
[----:B------:R-:W1:Y:S01]  /*0050*/  S2R R2, SR_TID.X ;  /* 0x0000000000027919 */ /* 0x000e620000002100 */
        /* <DEDUP_REMOVED lines=11> */
[----:B------:R-:W-:-:S02]  /*0110*/  UMOV UR4, URZ ;  /* 0x0000003f00047c82 */ /* 0x000fc40008000000 */
.L_x_104:
[----:B------:R-:W2:Y:S01]  /*0120*/  S2R R3, SR_TID.Z ;  /* 0x0000000000037919 */ /* 0x000ea20000002300 */
[----:B------:R-:W-:Y:S01]  /*0130*/  MOV R12, UR4 ;  /* 0x00000004000c7c02 */ /* 0x000fe20008000f00 */
[----:B------:R-:W-:Y:S01]  /*0140*/  ULDC.64 UR6, c[0x0][0x118] ;  /* 0x0000460000067ab9 */ /* 0x000fe20000000a00 */
[----:B------:R-:W-:Y:S01]  /*0150*/  MOV R25, 0x4 ;  /* 0x0000000400197802 */ /* 0x000fe20000000f00 */
[----:B------:R-:W2:Y:S04]  /*0160*/  S2R R6, SR_CTAID.Y ;  /* 0x0000000000067919 */ /* 0x000ea80000002600 */
[----:B------:R-:W3:Y:S04]  /*0170*/  S2R R7, SR_CTAID.Z ;  /* 0x0000000000077919 */ /* 0x000ee80000002700 */
[----:B------:R-:W4:Y:S04]  /*0180*/  S2R R5, SR_CTAID.X ;  /* 0x0000000000057919 */ /* 0x000f280000002500 */
[----:B------:R-:W-:Y:S01]  /*0190*/  BAR.SYNC.DEFER_BLOCKING 0x0 ;  /* 0x0000000000007b1d */ /* 0x000fe20000010000 */
[----:B--2---:R-:W-:Y:S01]  /*01a0*/  IMAD R13, R3, 0x7, R6 ;  /* 0x00000007030d7824 */ /* 0x004fe200078e0206 */
[----:B---3--:R-:W-:-:S04]  /*01b0*/  LEA R15, R7, R3, 0x4 ;  /* 0x00000003070f7211 */ /* 0x008fc800078e20ff */
[-C--:B0-----:R-:W-:Y:S02]  /*01c0*/  LEA R4, R13, R0.reuse, 0x2 ;  /* 0x000000000d047211 */ /* 0x081fe400078e10ff */
[----:B------:R-:W-:Y:S02]  /*01d0*/  LEA R15, R15, R0, 0x2 ;  /* 0x000000000f0f7211 */ /* 0x000fe400078e10ff */
[----:B----4-:R-:W-:Y:S02]  /*01e0*/  LEA R13, R4, R5, 0x1 ;  /* 0x00000005040d7211 */ /* 0x010fe400078e08ff */
[----:B------:R-:W-:Y:S02]  /*01f0*/  MOV R4, UR4 ;  /* 0x0000000400047c02 */ /* 0x000fe40008000f00 */
[-C--:B-1----:R-:W-:Y:S02]  /*0200*/  LEA R13, R13, R2.reuse, 0x1 ;  /* 0x000000020d0d7211 */ /* 0x082fe400078e08ff */
[----:B------:R-:W-:-:S03]  /*0210*/  LEA R15, R15, R2, 0x6 ;  /* 0x000000020f0f7211 */ /* 0x000fc600078e30ff */
[----:B------:R-:W-:Y:S01]  /*0220*/  IMAD R13, R4, 0x700, R13 ;  /* 0x00000700040d7824 */ /* 0x000fe200078e020d */
[----:B------:R-:W-:-:S04]  /*0230*/  LEA R15, R12, R15, 0x1 ;  /* 0x0000000f0c0f7211 */ /* 0x000fc800078e08ff */
[----:B------:R-:W-:Y:S02]  /*0240*/  LEA R26, R13, -R13, 0x3 ;  /* 0x8000000d0d1a7211 */ /* 0x000fe400078e18ff */
[----:B------:R-:W-:-:S03]  /*0250*/  SHF.L.U32 R24, R15, 0x3, RZ ;  /* 0x000000030f187819 */ /* 0x000fc600000006ff */
[----:B------:R-:W-:-:S04]  /*0260*/  IMAD.WIDE R26, R26, R25, c[0x0][0x168] ;  /* 0x00005a001a1a7625 */ /* 0x000fc800078e0219 */
[----:B------:R-:W-:Y:S01]  /*0270*/  IMAD.WIDE R24, R24, R25, c[0x0][0x170] ;  /* 0x00005c0018187625 */ /* 0x000fe200078e0219 */
[----:B------:R0:W2:Y:S04]  /*0280*/  LDG.E.CONSTANT R28, [R26.64] ;  /* 0x000000061a1c7981 */ /* 0x0000a8000c1e9900 */
[----:B------:R0:W3:Y:S04]  /*0290*/  LDG.E.CONSTANT R30, [R26.64+0x4] ;  /* 0x000004061a1e7981 */ /* 0x0000e8000c1e9900 */
[----:B------:R0:W4:Y:S04]  /*02a0*/  LDG.E.CONSTANT R32, [R26.64+0x8] ;  /* 0x000008061a207981 */ /* 0x000128000c1e9900 */
[----:B------:R0:W5:Y:S04]  /*02b0*/  LDG.E.CONSTANT R34, [R26.64+0xc] ;  /* 0x00000c061a227981 */ /* 0x000168000c1e9900 */
[----:B------:R0:W5:Y:S04]  /*02c0*/  LDG.E.CONSTANT R56, [R26.64+0x10] ;  /* 0x000010061a387981 */ /* 0x000168000c1e9900 */
[----:B------:R0:W5:Y:S04]  /*02d0*/  LDG.E.CONSTANT R58, [R26.64+0x14] ;  /* 0x000014061a3a7981 */ /* 0x000168000c1e9900 */
[----:B------:R0:W5:Y:S04]  /*02e0*/  LDG.E.CONSTANT R60, [R26.64+0x18] ;  /* 0x000018061a3c7981 */ /* 0x000168000c1e9900 */
        /* <DEDUP_REMOVED lines=8> */
[----:B------:R-:W-:Y:S01]  /*0370*/  IMAD R4, R0, 0xe, RZ ;  /* 0x0000000e00047824 */ /* 0x000fe200078e02ff */
[----:B------:R-:W-:-:S03]  /*0380*/  UIADD3 UR4, UR4, 0x1, URZ ;  /* 0x0000000104047890 */ /* 0x000fc6000fffe03f */
[C---:B------:R-:W-:Y:S01]  /*0390*/  IMAD R29, R3.reuse, 0x38, R4 ;  /* 0x00000038031d7824 */ /* 0x040fe200078e0204 */
[----:B------:R-:W-:Y:S01]  /*03a0*/  SHF.L.U32 R3, R3, 0x6, RZ ;  /* 0x0000000603037819 */ /* 0x000fe200000006ff */
[----:B------:R-:W-:Y:S01]  /*03b0*/  UISETP.GE.U32.AND UP0, UPT, UR4, 0x20, UPT ;  /* 0x000000200400788c */ /* 0x000fe2000bf06070 */
[----:B------:R-:W-:Y:S01]  /*03c0*/  IADD3 R4, R4, R2, RZ ;  /* 0x0000000204047210 */ /* 0x000fe20007ffe0ff */
[----:B------:R-:W-:Y:S01]  /*03d0*/  IMAD R57, R2, 0x7, R29 ;  /* 0x0000000702397824 */ /* 0x000fe200078e021d */
[----:B0-----:R-:W-:-:S03]  /*03e0*/  LEA R27, R0, R3, 0x4 ;  /* 0x00000003001b7211 */ /* 0x001fc600078e20ff */
[----:B------:R-:W-:Y:S02]  /*03f0*/  PLOP3.LUT P0, PT, PT, PT, UP0, 0x80, 0x0 ;  /* 0x000000000000781c */ /* 0x000fe40003f0f008 */
[----:B------:R-:W-:Y:S01]  /*0400*/  LEA R59, R2, R27, 0x3 ;  /* 0x0000001b023b7211 */ /* 0x000fe200078e18ff */
[----:B--2---:R-:W-:Y:S04]  /*0410*/  STS [R57.X4], R28 ;  /* 0x0000001c39007388 */ /* 0x004fe80000004800 */
[----:B---3--:R-:W-:Y:S04]  /*0420*/  STS [R57.X4+0x4], R30 ;  /* 0x0000041e39007388 */ /* 0x008fe80000004800 */
[----:B----4-:R-:W-:Y:S04]  /*0430*/  STS [R57.X4+0x8], R32 ;  /* 0x0000082039007388 */ /* 0x010fe80000004800 */
[----:B-----5:R-:W-:Y:S04]  /*0440*/  STS [R57.X4+0xc], R34 ;  /* 0x00000c2239007388 */ /* 0x020fe80000004800 */
[----:B------:R-:W-:Y:S04]  /*0450*/  STS [R57.X4+0x10], R56 ;  /* 0x0000103839007388 */ /* 0x000fe80000004800 */
[----:B------:R-:W-:Y:S04]  /*0460*/  STS [R57.X4+0x14], R58 ;  /* 0x0000143a39007388 */ /* 0x000fe80000004800 */
[----:B------:R-:W-:Y:S04]  /*0470*/  STS [R57.X4+0x18], R60 ;  /* 0x0000183c39007388 */ /* 0x000fe80000004800 */
[----:B------:R-:W-:Y:S04]  /*0480*/  STS.128 [R59.X4+0xe00], R12 ;  /* 0x000e000c3b007388 */ /* 0x000fe80000004c00 */
[----:B------:R-:W-:Y:S04]  /*0490*/  STS.128 [R59.X4+0xe10], R20 ;  /* 0x000e10143b007388 */ /* 0x000fe80000004c00 */
[----:B------:R-:W-:Y:S06]  /*04a0*/  BAR.SYNC.DEFER_BLOCKING 0x0 ;  /* 0x0000000000007b1d */ /* 0x000fec0000010000 */
[----:B------:R-:W-:Y:S04]  /*04b0*/  LDS.128 R12, [R3+0xe00] ;  /* 0x000e0000030c7984 */ /* 0x000fe80000000c00 */
[----:B------:R-:W-:Y:S04]  /*04c0*/  LDS.128 R24, [R3+0x1200] ;  /* 0x0012000003187984 */ /* 0x000fe80000000c00 */
[----:B------:R-:W-:Y:S04]  /*04d0*/  LDS.128 R28, [R3+0x1600] ;  /* 0x00160000031c7984 */ /* 0x000fe80000000c00 */
[----:B------:R-:W-:Y:S04]  /*04e0*/  LDS.128 R32, [R3+0x1a00] ;  /* 0x001a000003207984 */ /* 0x000fe80000000c00 */
[----:B------:R-:W0:Y:S04]  /*04f0*/  LDS R22, [R4.X4+0x8] ;  /* 0x0000080004167984 */ /* 0x000e280000004800 */
[----:B------:R-:W1:Y:S04]  /*0500*/  LDS R23, [R4.X4+0x10] ;  /* 0x0000100004177984 */ /* 0x000e680000004800 */
[----:B------:R-:W2:Y:S04]  /*0510*/  LDS R56, [R4.X4+0x18] ;  /* 0x0000180004387984 */ /* 0x000ea80000004800 */
[----:B------:R-:W3:Y:S04]  /*0520*/  LDS R21, [R4.X4+0x20] ;  /* 0x0000200004157984 */ /* 0x000ee80000004800 */
[----:B------:R-:W4:Y:S04]  /*0530*/  LDS R20, [R4.X4+0x28] ;  /* 0x0000280004147984 */ /* 0x000f280000004800 */
[----:B------:R-:W5:Y:S04]  /*0540*/  LDS R61, [R4.X4] ;  /* 0x00000000043d7984 */ /* 0x000f680000004800 */
[----:B------:R-:W-:Y:S04]  /*0550*/  LDS R58, [R4.X4+0x100] ;  /* 0x00010000043a7984 */ /* 0x000fe80000004800 */
[----:B------:R-:W5:Y:S01]  /*0560*/  LDS R57, [R4.X4+0xf8] ;  /* 0x0000f80004397984 */ /* 0x000f620000004800 */
[-C--:B0-----:R-:W-:Y:S01]  /*0570*/  FFMA R46, R12, R22.reuse, R46 ;  /* 0x000000160c2e7223 */ /* 0x081fe2000000002e */
[-C--:B------:R-:W-:Y:S01]  /*0580*/  FFMA R40, R24, R22.reuse, R40 ;  /* 0x0000001618287223 */ /* 0x080fe20000000028 */
[-C--:B------:R-:W-:Y:S01]  /*0590*/  FFMA R17, R28, R22.reuse, R17 ;  /* 0x000000161c117223 */ /* 0x080fe20000000011 */
[----:B------:R-:W-:Y:S01]  /*05a0*/  FFMA R49, R32, R22, R49 ;  /* 0x0000001620317223 */ /* 0x000fe20000000031 */
[-C--:B-1----:R-:W-:Y:S01]  /*05b0*/  FFMA R45, R12, R23.reuse, R45 ;  /* 0x000000170c2d7223 */ /* 0x082fe2000000002d */
[----:B------:R-:W0:Y:S01]  /*05c0*/  LDS R22, [R4.X4+0x30] ;  /* 0x0000300004167984 */ /* 0x000e220000004800 */
[-C--:B------:R-:W-:Y:S01]  /*05d0*/  FFMA R39, R24, R23.reuse, R39 ;  /* 0x0000001718277223 */ /* 0x080fe20000000027 */
[-C--:B------:R-:W-:Y:S01]  /*05e0*/  FFMA R16, R28, R23.reuse, R16 ;  /* 0x000000171c107223 */ /* 0x080fe20000000010 */
[----:B------:R-:W-:Y:S01]  /*05f0*/  FFMA R50, R32, R23, R50 ;  /* 0x0000001720327223 */ /* 0x000fe20000000032 */
[-C--:B--2---:R-:W-:Y:S01]  /*0600*/  FFMA R44, R12, R56.reuse, R44 ;  /* 0x000000380c2c7223 */ /* 0x084fe2000000002c */
[----:B------:R-:W1:Y:S01]  /*0610*/  LDS R23, [R4.X4+0xe0] ;  /* 0x0000e00004177984 */ /* 0x000e620000004800 */
[-C--:B------:R-:W-:Y:S01]  /*0620*/  FFMA R38, R24, R56.reuse, R38 ;  /* 0x0000003818267223 */ /* 0x080fe20000000026 */
[-C--:B------:R-:W-:Y:S01]  /*0630*/  FFMA R10, R28, R56.reuse, R10 ;  /* 0x000000381c0a7223 */ /* 0x080fe2000000000a */
[----:B------:R-:W-:Y:S01]  /*0640*/  FFMA R51, R32, R56, R51 ;  /* 0x0000003820337223 */ /* 0x000fe20000000033 */
[-C--:B---3--:R-:W-:Y:S01]  /*0650*/  FFMA R56, R12, R21.reuse, R43 ;  /* 0x000000150c387223 */ /* 0x088fe2000000002b */
[-C--:B------:R-:W-:Y:S01]  /*0660*/  FFMA R37, R24, R21.reuse, R37 ;  /* 0x0000001518257223 */ /* 0x080fe20000000025 */
[-C--:B------:R-:W-:Y:S01]  /*0670*/  FFMA R9, R28, R21.reuse, R9 ;  /* 0x000000151c097223 */ /* 0x080fe20000000009 */
[----:B------:R-:W-:Y:S01]  /*0680*/  FFMA R21, R32, R21, R52 ;  /* 0x0000001520157223 */ /* 0x000fe20000000034 */
[-C--:B----4-:R-:W-:Y:S01]  /*0690*/  FFMA R42, R12, R20.reuse, R42 ;  /* 0x000000140c2a7223 */ /* 0x090fe2000000002a */
[----:B------:R-:W2:Y:S01]  /*06a0*/  LDS R52, [R4.X4+0xf0] ;  /* 0x0000f00004347984 */ /* 0x000ea20000004800 */
[-C--:B------:R-:W-:Y:S01]  /*06b0*/  FFMA R36, R24, R20.reuse, R36 ;  /* 0x0000001418247223 */ /* 0x080fe20000000024 */
[----:B------:R-:W-:Y:S01]  /*06c0*/  FFMA R8, R28, R20, R8 ;  /* 0x000000141c087223 */ /* 0x000fe20000000008 */
[----:B-----5:R-:W-:Y:S01]  /*06d0*/  FFMA R47, R12, R61, R47 ;  /* 0x0000003d0c2f7223 */ /* 0x020fe2000000002f */
[C---:B------:R-:W-:Y:S01]  /*06e0*/  FFMA R41, R61.reuse, R24, R41 ;  /* 0x000000183d297223 */ /* 0x040fe20000000029 */
[C---:B------:R-:W-:Y:S01]  /*06f0*/  FFMA R18, R61.reuse, R28, R18 ;  /* 0x0000001c3d127223 */ /* 0x040fe20000000012 */
[----:B------:R-:W-:Y:S01]  /*0700*/  FFMA R48, R61, R32, R48 ;  /* 0x000000203d307223 */ /* 0x000fe20000000030 */
[----:B------:R-:W3:Y:S01]  /*0710*/  LDS R43, [R4.X4+0xe8] ;  /* 0x0000e800042b7984 */ /* 0x000ee20000004800 */
[----:B------:R-:W-:Y:S01]  /*0720*/  FFMA R20, R32, R20, R53 ;  /* 0x0000001420147223 */ /* 0x000fe20000000035 */
[C---:B------:R-:W-:Y:S01]  /*0730*/  FFMA R38, R57.reuse, R25, R38 ;  /* 0x0000001939267223 */ /* 0x040fe20000000026 */
[CC--:B------:R-:W-:Y:S01]  /*0740*/  FFMA R10, R57.reuse, R29.reuse, R10 ;  /* 0x0000001d390a7223 */ /* 0x0c0fe2000000000a */
[----:B------:R-:W4:Y:S01]  /*0750*/  LDS R53, [R4.X4+0x108] ;  /* 0x0001080004357984 */ /* 0x000f220000004800 */
[C---:B------:R-:W-:Y:S01]  /*0760*/  FFMA R9, R58.reuse, R29, R9 ;  /* 0x0000001d3a097223 */ /* 0x040fe20000000009 */
[C---:B------:R-:W-:Y:S01]  /*0770*/  FFMA R44, R57.reuse, R13, R44 ;  /* 0x0000000d392c7223 */ /* 0x040fe2000000002c */
[----:B------:R-:W-:Y:S01]  /*0780*/  FFMA R51, R57, R33, R51 ;  /* 0x0000002139337223 */ /* 0x000fe20000000033 */
[C---:B------:R-:W-:Y:S01]  /*0790*/  FFMA R56, R58.reuse, R13, R56 ;  /* 0x0000000d3a387223 */ /* 0x040fe20000000038 */
[----:B------:R-:W-:Y:S01]  /*07a0*/  FFMA R21, R58, R33, R21 ;  /* 0x000000213a157223 */ /* 0x000fe20000000015 */
[----:B------:R-:W-:Y:S01]  /*07b0*/  LDS R57, [R4.X4+0x388] ;  /* 0x0003880004397984 */ /* 0x000fe20000004800 */
[-C--:B0-----:R-:W-:Y:S01]  /*07c0*/  FFMA R11, R24, R22.reuse, R11 ;  /* 0x00000016180b7223 */ /* 0x081fe2000000000b */
[----:B------:R-:W-:-:S02]  /*07d0*/  FFMA R19, R28, R22, R19 ;  /* 0x000000161c137223 */ /* 0x000fc40000000013 */
[----:B------:R-:W0:Y:S01]  /*07e0*/  LDS R24, [R4.X4+0x110] ;  /* 0x0001100004187984 */ /* 0x000e220000004800 */
[-C--:B------:R-:W-:Y:S01]  /*07f0*/  FFMA R12, R12, R22.reuse, R54 ;  /* 0x000000160c0c7223 */ /* 0x080fe20000000036 */
[----:B------:R-:W-:Y:S01]  /*0800*/  FFMA R22, R32, R22, R55 ;  /* 0x0000001620167223 */ /* 0x000fe20000000037 */
[C---:B-1----:R-:W-:Y:S01]  /*0810*/  FFMA R47, R23.reuse, R13, R47 ;  /* 0x0000000d172f7223 */ /* 0x042fe2000000002f */
[C---:B------:R-:W-:Y:S01]  /*0820*/  FFMA R41, R23.reuse, R25, R41 ;  /* 0x0000001917297223 */ /* 0x040fe20000000029 */
[C---:B------:R-:W-:Y:S01]  /*0830*/  FFMA R18, R23.reuse, R29, R18 ;  /* 0x0000001d17127223 */ /* 0x040fe20000000012 */
[----:B------:R-:W-:Y:S01]  /*0840*/  FFMA R48, R23, R33, R48 ;  /* 0x0000002117307223 */ /* 0x000fe20000000030 */
[----:B------:R-:W1:Y:S04]  /*0850*/  LDS R28, [R4.X4+0x1c8] ;  /* 0x0001c800041c7984 */ /* 0x000e680000004800 */
[----:B------:R-:W5:Y:S01]  /*0860*/  LDS R23, [R4.X4+0x1c0] ;  /* 0x0001c00004177984 */ /* 0x000f620000004800 */
[C---:B--2---:R-:W-:Y:S01]  /*0870*/  FFMA R45, R52.reuse, R13, R45 ;  /* 0x0000000d342d7223 */ /* 0x044fe2000000002d */
[C---:B------:R-:W-:Y:S01]  /*0880*/  FFMA R39, R52.reuse, R25, R39 ;  /* 0x0000001934277223 */ /* 0x040fe20000000027 */
[C---:B------:R-:W-:Y:S01]  /*0890*/  FFMA R16, R52.reuse, R29, R16 ;  /* 0x0000001d34107223 */ /* 0x040fe20000000010 */
[----:B------:R-:W-:Y:S01]  /*08a0*/  FFMA R50, R52, R33, R50 ;  /* 0x0000002134327223 */ /* 0x000fe20000000032 */
[----:B------:R-:W-:Y:S01]  /*08b0*/  FFMA R52, R58, R25, R37 ;  /* 0x000000193a347223 */ /* 0x000fe20000000025 */
[----:B------:R-:W2:Y:S01]  /*08c0*/  LDS R32, [R4.X4+0x1d0] ;  /* 0x0001d00004207984 */ /* 0x000ea20000004800 */
[C---:B---3--:R-:W-:Y:S01]  /*08d0*/  FFMA R46, R43.reuse, R13, R46 ;  /* 0x0000000d2b2e7223 */ /* 0x048fe2000000002e */
[C---:B------:R-:W-:Y:S01]  /*08e0*/  FFMA R40, R43.reuse, R25, R40 ;  /* 0x000000192b287223 */ /* 0x040fe20000000028 */
[C---:B------:R-:W-:Y:S01]  /*08f0*/  FFMA R17, R43.reuse, R29, R17 ;  /* 0x0000001d2b117223 */ /* 0x040fe20000000011 */
[----:B------:R-:W-:Y:S01]  /*0900*/  FFMA R49, R43, R33, R49 ;  /* 0x000000212b317223 */ /* 0x000fe20000000031 */
[----:B------:R-:W3:Y:S01]  /*0910*/  LDS R37, [R4.X4+0x1e0] ;  /* 0x0001e00004257984 */ /* 0x000ee20000004800 */
[C---:B----4-:R-:W-:Y:S01]  /*0920*/  FFMA R42, R53.reuse, R13, R42 ;  /* 0x0000000d352a7223 */ /* 0x050fe2000000002a */
[C---:B------:R-:W-:Y:S01]  /*0930*/  FFMA R36, R53.reuse, R25, R36 ;  /* 0x0000001935247223 */ /* 0x040fe20000000024 */
[C---:B------:R-:W-:Y:S01]  /*0940*/  FFMA R8, R53.reuse, R29, R8 ;  /* 0x0000001d35087223 */ /* 0x040fe20000000008 */
[----:B------:R-:W4:Y:S01]  /*0950*/  LDS R43, [R4.X4+0x1d8] ;  /* 0x0001d800042b7984 */ /* 0x000f220000004800 */
[----:B------:R-:W-:-:S03]  /*0960*/  FFMA R20, R53, R33, R20 ;  /* 0x0000002135147223 */ /* 0x000fc60000000014 */
[----:B------:R-:W4:Y:S04]  /*0970*/  LDS R54, [R4.X4+0x1e8] ;  /* 0x0001e80004367984 */ /* 0x000f280000004800 */
[----:B------:R-:W4:Y:S04]  /*0980*/  LDS R53, [R4.X4+0x1f0] ;  /* 0x0001f00004357984 */ /* 0x000f280000004800 */
[----:B------:R-:W-:Y:S01]  /*0990*/  LDS R58, [R4.X4+0x380] ;  /* 0x00038000043a7984 */ /* 0x000fe20000004800 */
[C---:B0-----:R-:W-:Y:S01]  /*09a0*/  FFMA R11, R24.reuse, R25, R11 ;  /* 0x00000019180b7223 */ /* 0x041fe2000000000b */
[C---:B------:R-:W-:Y:S01]  /*09b0*/  FFMA R19, R24.reuse, R29, R19 ;  /* 0x0000001d18137223 */ /* 0x040fe20000000013 */
[C---:B------:R-:W-:Y:S01]  /*09c0*/  FFMA R12, R24.reuse, R13, R12 ;  /* 0x0000000d180c7223 */ /* 0x040fe2000000000c */
[----:B------:R-:W0:Y:S01]  /*09d0*/  LDS R25, [R4.X4+0x2a8] ;  /* 0x0002a80004197984 */ /* 0x000e220000004800 */
[----:B------:R-:W-:-:S03]  /*09e0*/  FFMA R22, R24, R33, R22 ;  /* 0x0000002118167223 */ /* 0x000fc60000000016 */
[----:B------:R-:W0:Y:S01]  /*09f0*/  LDS R29, [R4.X4+0x2b0] ;  /* 0x0002b000041d7984 */ /* 0x000e220000004800 */
[C---:B-1----:R-:W-:Y:S01]  /*0a00*/  FFMA R46, R28.reuse, R14, R46 ;  /* 0x0000000e1c2e7223 */ /* 0x042fe2000000002e */
[C---:B------:R-:W-:Y:S01]  /*0a10*/  FFMA R40, R28.reuse, R26, R40 ;  /* 0x0000001a1c287223 */ /* 0x040fe20000000028 */
[C---:B------:R-:W-:Y:S01]  /*0a20*/  FFMA R17, R28.reuse, R30, R17 ;  /* 0x0000001e1c117223 */ /* 0x040fe20000000011 */
[C---:B-----5:R-:W-:Y:S01]  /*0a30*/  FFMA R47, R23.reuse, R14, R47 ;  /* 0x0000000e172f7223 */ /* 0x060fe2000000002f */
[C---:B------:R-:W-:Y:S01]  /*0a40*/  FFMA R41, R23.reuse, R26, R41 ;  /* 0x0000001a17297223 */ /* 0x040fe20000000029 */
[C---:B------:R-:W-:Y:S01]  /*0a50*/  FFMA R18, R23.reuse, R30, R18 ;  /* 0x0000001e17127223 */ /* 0x040fe20000000012 */
[-C--:B------:R-:W-:Y:S01]  /*0a60*/  FFMA R48, R23, R34.reuse, R48 ;  /* 0x0000002217307223 */ /* 0x080fe20000000030 */
[----:B------:R-:W-:Y:S01]  /*0a70*/  FFMA R49, R28, R34, R49 ;  /* 0x000000221c317223 */ /* 0x000fe20000000031 */
[----:B------:R-:W1:Y:S01]  /*0a80*/  LDS R13, [R4.X4+0x2a0] ;  /* 0x0002a000040d7984 */ /* 0x000e620000004800 */
[C---:B--2---:R-:W-:Y:S01]  /*0a90*/  FFMA R45, R32.reuse, R14, R45 ;  /* 0x0000000e202d7223 */ /* 0x044fe2000000002d */
[C---:B------:R-:W-:Y:S01]  /*0aa0*/  FFMA R39, R32.reuse, R26, R39 ;  /* 0x0000001a20277223 */ /* 0x040fe20000000027 */
[C---:B------:R-:W-:Y:S01]  /*0ab0*/  FFMA R16, R32.reuse, R30, R16 ;  /* 0x0000001e20107223 */ /* 0x040fe20000000010 */
[----:B------:R-:W2:Y:S01]  /*0ac0*/  LDS R33, [R4.X4+0x2b8] ;  /* 0x0002b80004217984 */ /* 0x000ea20000004800 */
[----:B------:R-:W-:Y:S01]  /*0ad0*/  FFMA R50, R32, R34, R50 ;  /* 0x0000002220327223 */ /* 0x000fe20000000032 */
[----:B---3--:R-:W-:-:S02]  /*0ae0*/  FFMA R52, R37, R26, R52 ;  /* 0x0000001a25347223 */ /* 0x008fc40000000034 */
[----:B------:R-:W3:Y:S01]  /*0af0*/  LDS R23, [R4.X4+0x2c0] ;  /* 0x0002c00004177984 */ /* 0x000ee20000004800 */
[C---:B------:R-:W-:Y:S01]  /*0b00*/  FFMA R9, R37.reuse, R30, R9 ;  /* 0x0000001e25097223 */ /* 0x040fe20000000009 */
[----:B------:R-:W-:Y:S01]  /*0b10*/  FFMA R21, R37, R34, R21 ;  /* 0x0000002225157223 */ /* 0x000fe20000000015 */
[C---:B----4-:R-:W-:Y:S01]  /*0b20*/  FFMA R38, R43.reuse, R26, R38 ;  /* 0x0000001a2b267223 */ /* 0x050fe20000000026 */
[----:B------:R-:W4:Y:S01]  /*0b30*/  LDS R28, [R4.X4+0x2c8] ;  /* 0x0002c800041c7984 */ /* 0x000f220000004800 */
[C---:B------:R-:W-:Y:S01]  /*0b40*/  FFMA R44, R43.reuse, R14, R44 ;  /* 0x0000000e2b2c7223 */ /* 0x040fe2000000002c */
[C---:B------:R-:W-:Y:S01]  /*0b50*/  FFMA R10, R43.reuse, R30, R10 ;  /* 0x0000001e2b0a7223 */ /* 0x040fe2000000000a */
[C---:B------:R-:W-:Y:S01]  /*0b60*/  FFMA R36, R54.reuse, R26, R36 ;  /* 0x0000001a36247223 */ /* 0x040fe20000000024 */
[----:B------:R-:W5:Y:S01]  /*0b70*/  LDS R24, [R4.X4+0x2d0] ;  /* 0x0002d00004187984 */ /* 0x000f620000004800 */
[----:B------:R-:W-:Y:S01]  /*0b80*/  FFMA R51, R43, R34, R51 ;  /* 0x000000222b337223 */ /* 0x000fe20000000033 */
        /* <DEDUP_REMOVED lines=8> */
[----:B------:R-:W-:Y:S01]  /*0c10*/  LDS R55, [R4.X4+0x390] ;  /* 0x0003900004377984 */ /* 0x000fe20000004800 */
[C---:B0-----:R-:W-:Y:S01]  /*0c20*/  FFMA R46, R25.reuse, R15, R46 ;  /* 0x0000000f192e7223 */ /* 0x041fe2000000002e */
[C---:B------:R-:W-:Y:S01]  /*0c30*/  FFMA R40, R25.reuse, R27, R40 ;  /* 0x0000001b19287223 */ /* 0x040fe20000000028 */
        /* <DEDUP_REMOVED lines=26> */
[----:B------:R-:W0:Y:S04]  /*0de0*/  LDS.128 R8, [R3+0xe10] ;  /* 0x000e100003087984 */ /* 0x000e280000000c00 */
[----:B------:R-:W1:Y:S04]  /*0df0*/  LDS.128 R12, [R3+0x1210] ;  /* 0x00121000030c7984 */ /* 0x000e680000000c00 */
[----:B------:R-:W2:Y:S04]  /*0e00*/  LDS.128 R16, [R3+0x1610] ;  /* 0x0016100003107984 */ /* 0x000ea80000000c00 */
[----:B------:R-:W3:Y:S04]  /*0e10*/  LDS.128 R20, [R3+0x1a10] ;  /* 0x001a100003147984 */ /* 0x000ee80000000c00 */
[----:B------:R-:W4:Y:S04]  /*0e20*/  LDS R26, [R4.X4+0x398] ;  /* 0x00039800041a7984 */ /* 0x000f280000004800 */
[----:B------:R-:W5:Y:S04]  /*0e30*/  LDS R31, [R4.X4+0x3a0] ;  /* 0x0003a000041f7984 */ /* 0x000f680000004800 */
[----:B------:R-:W5:Y:S04]  /*0e40*/  LDS R24, [R4.X4+0x3a8] ;  /* 0x0003a80004187984 */ /* 0x000f680000004800 */
[----:B------:R-:W5:Y:S01]  /*0e50*/  LDS R35, [R4.X4+0x3b0] ;  /* 0x0003b00004237984 */ /* 0x000f620000004800 */
[C---:B0-----:R-:W-:Y:S01]  /*0e60*/  FFMA R47, R8.reuse, R58, R47 ;  /* 0x0000003a082f7223 */ /* 0x041fe2000000002f */
[C---:B------:R-:W-:Y:S01]  /*0e70*/  FFMA R46, R8.reuse, R57, R46 ;  /* 0x00000039082e7223 */ /* 0x040fe2000000002e */
[----:B------:R-:W-:Y:S01]  /*0e80*/  FFMA R45, R8, R55, R45 ;  /* 0x00000037082d7223 */ /* 0x000fe2000000002d */
[----:B-1----:R-:W-:Y:S01]  /*0e90*/  FFMA R41, R58, R12, R41 ;  /* 0x0000000c3a297223 */ /* 0x002fe20000000029 */
[C---:B------:R-:W-:Y:S01]  /*0ea0*/  FFMA R40, R12.reuse, R57, R40 ;  /* 0x000000390c287223 */ /* 0x040fe20000000028 */
[----:B------:R-:W-:Y:S01]  /*0eb0*/  FFMA R39, R12, R55, R39 ;  /* 0x000000370c277223 */ /* 0x000fe20000000027 */
[----:B--2---:R-:W-:Y:S01]  /*0ec0*/  FFMA R32, R58, R16, R32 ;  /* 0x000000103a207223 */ /* 0x004fe20000000020 */
[C---:B------:R-:W-:Y:S01]  /*0ed0*/  FFMA R37, R16.reuse, R57, R37 ;  /* 0x0000003910257223 */ /* 0x040fe20000000025 */
[----:B------:R-:W-:Y:S01]  /*0ee0*/  FFMA R25, R16, R55, R25 ;  /* 0x0000003710197223 */ /* 0x000fe20000000019 */
[----:B---3--:R-:W-:Y:S01]  /*0ef0*/  FFMA R48, R58, R20, R48 ;  /* 0x000000143a307223 */ /* 0x008fe20000000030 */
[C---:B------:R-:W-:Y:S01]  /*0f00*/  FFMA R49, R20.reuse, R57, R49 ;  /* 0x0000003914317223 */ /* 0x040fe20000000031 */
[----:B------:R-:W-:Y:S01]  /*0f10*/  FFMA R50, R20, R55, R50 ;  /* 0x0000003714327223 */ /* 0x000fe20000000032 */
[----:B------:R-:W0:Y:S01]  /*0f20*/  LDS R57, [R4.X4+0x470] ;  /* 0x0004700004397984 */ /* 0x000e220000004800 */
        /* <DEDUP_REMOVED lines=12> */
[----:B------:R-:W1:Y:S01]  /*0ff0*/  LDS R26, [R4.X4+0x460] ;  /* 0x00046000041a7984 */ /* 0x000e620000004800 */
[-C--:B------:R-:W-:Y:S01]  /*1000*/  FFMA R54, R8, R35.reuse, R54 ;  /* 0x0000002308367223 */ /* 0x080fe20000000036 */
[-C--:B------:R-:W-:Y:S01]  /*1010*/  FFMA R27, R12, R35.reuse, R27 ;  /* 0x000000230c1b7223 */ /* 0x080fe2000000001b */
[-C--:B------:R-:W-:Y:S01]  /*1020*/  FFMA R30, R16, R35.reuse, R30 ;  /* 0x00000023101e7223 */ /* 0x080fe2000000001e */
[----:B------:R-:W2:Y:S01]  /*1030*/  LDS R31, [R4.X4+0x478] ;  /* 0x00047800041f7984 */ /* 0x000ea20000004800 */
[----:B------:R-:W-:-:S03]  /*1040*/  FFMA R34, R20, R35, R34 ;  /* 0x0000002314227223 */ /* 0x000fc60000000022 */
[----:B------:R-:W3:Y:S04]  /*1050*/  LDS R24, [R4.X4+0x480] ;  /* 0x0004800004187984 */ /* 0x000ee80000004800 */
[----:B------:R-:W4:Y:S04]  /*1060*/  LDS R55, [R4.X4+0x468] ;  /* 0x0004680004377984 */ /* 0x000f280000004800 */
[----:B------:R-:W5:Y:S04]  /*1070*/  LDS R58, [R4.X4+0x488] ;  /* 0x00048800043a7984 */ /* 0x000f680000004800 */
[----:B------:R-:W5:Y:S04]  /*1080*/  LDS R8, [R4.X4+0x490] ;  /* 0x0004900004087984 */ /* 0x000f680000004800 */
[----:B------:R-:W5:Y:S01]  /*1090*/  LDS R12, [R4.X4+0x540] ;  /* 0x00054000040c7984 */ /* 0x000f620000004800 */
[----:B0-----:R-:W-:-:S03]  /*10a0*/  FFMA R45, R57, R9, R45 ;  /* 0x00000009392d7223 */ /* 0x001fc6000000002d */
[----:B------:R-:W0:Y:S01]  /*10b0*/  LDS R16, [R4.X4+0x548] ;  /* 0x0005480004107984 */ /* 0x000e220000004800 */
[C---:B------:R-:W-:Y:S01]  /*10c0*/  FFMA R39, R57.reuse, R13, R39 ;  /* 0x0000000d39277223 */ /* 0x040fe20000000027 */
[C---:B------:R-:W-:Y:S01]  /*10d0*/  FFMA R25, R57.reuse, R17, R25 ;  /* 0x0000001139197223 */ /* 0x040fe20000000019 */
[----:B------:R-:W-:Y:S01]  /*10e0*/  FFMA R50, R57, R21, R50 ;  /* 0x0000001539327223 */ /* 0x000fe20000000032 */
[----:B------:R-:W0:Y:S04]  /*10f0*/  LDS R20, [R4.X4+0x550] ;  /* 0x0005500004147984 */ /* 0x000e280000004800 */
[----:B------:R-:W0:Y:S01]  /*1100*/  LDS R35, [R4.X4+0x570] ;  /* 0x0005700004237984 */ /* 0x000e220000004800 */
        /* <DEDUP_REMOVED lines=12> */
[----:B------:R-:W1:Y:S01]  /*11d0*/  LDS R26, [R4.X4+0x558] ;  /* 0x00055800041a7984 */ /* 0x000e620000004800 */
[C---:B----4-:R-:W-:Y:S01]  /*11e0*/  FFMA R46, R55.reuse, R9, R46 ;  /* 0x00000009372e7223 */ /* 0x050fe2000000002e */
[C---:B------:R-:W-:Y:S01]  /*11f0*/  FFMA R40, R55.reuse, R13, R40 ;  /* 0x0000000d37287223 */ /* 0x040fe20000000028 */
[C---:B------:R-:W-:Y:S01]  /*1200*/  FFMA R37, R55.reuse, R17, R37 ;  /* 0x0000001137257223 */ /* 0x040fe20000000025 */
[----:B------:R-:W2:Y:S01]  /*1210*/  LDS R31, [R4.X4+0x560] ;  /* 0x00056000041f7984 */ /* 0x000ea20000004800 */
[C---:B-----5:R-:W-:Y:S01]  /*1220*/  FFMA R42, R58.reuse, R9, R42 ;  /* 0x000000093a2a7223 */ /* 0x060fe2000000002a */
[----:B------:R-:W-:Y:S01]  /*1230*/  FFMA R49, R55, R21, R49 ;  /* 0x0000001537317223 */ /* 0x000fe20000000031 */
[----:B------:R-:W-:Y:S01]  /*1240*/  FFMA R36, R58, R13, R36 ;  /* 0x0000000d3a247223 */ /* 0x000fe20000000024 */
[----:B------:R-:W3:Y:S01]  /*1250*/  LDS R24, [R4.X4+0x568] ;  /* 0x0005680004187984 */ /* 0x000ee20000004800 */
[C---:B------:R-:W-:Y:S01]  /*1260*/  FFMA R54, R8.reuse, R9, R54 ;  /* 0x0000000908367223 */ /* 0x040fe20000000036 */
[C---:B------:R-:W-:Y:S01]  /*1270*/  FFMA R27, R8.reuse, R13, R27 ;  /* 0x0000000d081b7223 */ /* 0x040fe2000000001b */
[C---:B------:R-:W-:Y:S01]  /*1280*/  FFMA R30, R8.reuse, R17, R30 ;  /* 0x00000011081e7223 */ /* 0x040fe2000000001e */
[----:B------:R-:W4:Y:S01]  /*1290*/  LDS R9, [R4.X4+0x620] ;  /* 0x0006200004097984 */ /* 0x000f220000004800 */
[----:B------:R-:W-:Y:S01]  /*12a0*/  FFMA R34, R8, R21, R34 ;  /* 0x0000001508227223 */ /* 0x000fe20000000022 */
[----:B------:R-:W-:Y:S01]  /*12b0*/  FFMA R53, R58, R17, R53 ;  /* 0x000000113a357223 */ /* 0x000fe20000000035 */
[C---:B------:R-:W-:Y:S01]  /*12c0*/  FFMA R47, R12.reuse, R10, R47 ;  /* 0x0000000a0c2f7223 */ /* 0x040fe2000000002f */
[----:B------:R-:W5:Y:S01]  /*12d0*/  LDS R13, [R4.X4+0x628] ;  /* 0x00062800040d7984 */ /* 0x000f620000004800 */
[C---:B------:R-:W-:Y:S01]  /*12e0*/  FFMA R41, R12.reuse, R14, R41 ;  /* 0x0000000e0c297223 */ /* 0x040fe20000000029 */
[C---:B------:R-:W-:Y:S01]  /*12f0*/  FFMA R32, R12.reuse, R18, R32 ;  /* 0x000000120c207223 */ /* 0x040fe20000000020 */
[----:B------:R-:W-:Y:S01]  /*1300*/  FFMA R48, R12, R22, R48 ;  /* 0x000000160c307223 */ /* 0x000fe20000000030 */
[----:B------:R-:W5:Y:S01]  /*1310*/  LDS R8, [R4.X4+0x630] ;  /* 0x0006300004087984 */ /* 0x000f620000004800 */
[C---:B0-----:R-:W-:Y:S01]  /*1320*/  FFMA R46, R16.reuse, R10, R46 ;  /* 0x0000000a102e7223 */ /* 0x041fe2000000002e */
[C---:B------:R-:W-:Y:S01]  /*1330*/  FFMA R40, R16.reuse, R14, R40 ;  /* 0x0000000e10287223 */ /* 0x040fe20000000028 */
[C---:B------:R-:W-:Y:S01]  /*1340*/  FFMA R37, R16.reuse, R18, R37 ;  /* 0x0000001210257223 */ /* 0x040fe20000000025 */
[----:B------:R-:W0:Y:S01]  /*1350*/  LDS R17, [R4.X4+0x638] ;  /* 0x0006380004117984 */ /* 0x000e220000004800 */
[----:B------:R-:W-:Y:S01]  /*1360*/  FFMA R49, R16, R22, R49 ;  /* 0x0000001610317223 */ /* 0x000fe20000000031 */
[-C--:B------:R-:W-:Y:S01]  /*1370*/  FFMA R45, R20, R10.reuse, R45 ;  /* 0x0000000a142d7223 */ /* 0x080fe2000000002d */
[----:B------:R-:W-:Y:S01]  /*1380*/  FFMA R54, R35, R10, R54 ;  /* 0x0000000a23367223 */ /* 0x000fe20000000036 */
[----:B------:R-:W0:Y:S01]  /*1390*/  LDS R12, [R4.X4+0x640] ;  /* 0x00064000040c7984 */ /* 0x000e220000004800 */
[----:B------:R-:W-:Y:S01]  /*13a0*/  FFMA R28, R58, R21, R28 ;  /* 0x000000153a1c7223 */ /* 0x000fe2000000001c */
[C---:B------:R-:W-:Y:S01]  /*13b0*/  FFMA R39, R20.reuse, R14, R39 ;  /* 0x0000000e14277223 */ /* 0x040fe20000000027 */
[C---:B------:R-:W-:Y:S01]  /*13c0*/  FFMA R25, R20.reuse, R18, R25 ;  /* 0x0000001214197223 */ /* 0x040fe20000000019 */
[----:B------:R-:W0:Y:S01]  /*13d0*/  LDS R16, [R4.X4+0x648] ;  /* 0x0006480004107984 */ /* 0x000e220000004800 */
[----:B------:R-:W-:-:S03]  /*13e0*/  FFMA R50, R20, R22, R50 ;  /* 0x0000001614327223 */ /* 0x000fc60000000032 */
[----:B------:R-:W-:Y:S01]  /*13f0*/  LDS R57, [R4.X4+0x708] ;  /* 0x0007080004397984 */ /* 0x000fe20000004800 */
        /* <DEDUP_REMOVED lines=10> */
[----:B------:R-:W1:Y:S01]  /*14a0*/  LDS R10, [R4.X4+0x650] ;  /* 0x00065000040a7984 */ /* 0x000e620000004800 */
[C---:B------:R-:W-:Y:S01]  /*14b0*/  FFMA R53, R24.reuse, R18, R53 ;  /* 0x0000001218357223 */ /* 0x040fe20000000035 */
[C---:B----4-:R-:W-:Y:S01]  /*14c0*/  FFMA R47, R9.reuse, R11, R47 ;  /* 0x0000000b092f7223 */ /* 0x050fe2000000002f */
[C---:B------:R-:W-:Y:S01]  /*14d0*/  FFMA R41, R9.reuse, R15, R41 ;  /* 0x0000000f09297223 */ /* 0x040fe20000000029 */
[C---:B------:R-:W-:Y:S01]  /*14e0*/  FFMA R20, R9.reuse, R19, R32 ;  /* 0x0000001309147223 */ /* 0x040fe20000000020 */
[----:B------:R-:W-:Y:S01]  /*14f0*/  FFMA R48, R9, R23, R48 ;  /* 0x0000001709307223 */ /* 0x000fe20000000030 */
        /* <DEDUP_REMOVED lines=24> */
[----:B------:R-:W0:Y:S04]  /*1680*/  LDS.128 R24, [R3+0xe20] ;  /* 0x000e200003187984 */ /* 0x000e280000000c00 */
[----:B------:R-:W2:Y:S04]  /*1690*/  LDS.128 R28, [R3+0x1220] ;  /* 0x00122000031c7984 */ /* 0x000ea80000000c00 */
[----:B------:R-:W3:Y:S01]  /*16a0*/  LDS.128 R32, [R3+0x1620] ;  /* 0x0016200003207984 */ /* 0x000ee20000000c00 */
[C---:B-1----:R-:W-:Y:S01]  /*16b0*/  FFMA R54, R10.reuse, R11, R54 ;  /* 0x0000000b0a367223 */ /* 0x042fe20000000036 */
[----:B------:R-:W-:-:S02]  /*16c0*/  FFMA R19, R10, R19, R18 ;  /* 0x000000130a137223 */ /* 0x000fc40000000012 */
[----:B------:R-:W1:Y:S01]  /*16d0*/  LDS.128 R36, [R3+0x1a20] ;  /* 0x001a200003247984 */ /* 0x000e620000000c00 */
[C---:B------:R-:W-:Y:S01]  /*16e0*/  FFMA R15, R10.reuse, R15, R14 ;  /* 0x0000000f0a0f7223 */ /* 0x040fe2000000000e */
[----:B------:R-:W-:Y:S02]  /*16f0*/  FFMA R22, R10, R23, R22 ;  /* 0x000000170a167223 */ /* 0x000fe40000000016 */
[----:B------:R-:W4:Y:S04]  /*1700*/  LDS R11, [R4.X4+0x710] ;  /* 0x00071000040b7984 */ /* 0x000f280000004800 */
[----:B------:R-:W5:Y:S04]  /*1710*/  LDS R18, [R4.X4+0x720] ;  /* 0x0007200004127984 */ /* 0x000f680000004800 */
[----:B------:R-:W5:Y:S04]  /*1720*/  LDS R14, [R4.X4+0x718] ;  /* 0x00071800040e7984 */ /* 0x000f680000004800 */
[----:B------:R-:W5:Y:S04]  /*1730*/  LDS R58, [R4.X4+0x700] ;  /* 0x00070000043a7984 */ /* 0x000f680000004800 */
[----:B------:R-:W5:Y:S04]  /*1740*/  LDS R10, [R4.X4+0x728] ;  /* 0x00072800040a7984 */ /* 0x000f680000004800 */
[----:B------:R-:W5:Y:S01]  /*1750*/  LDS R23, [R4.X4+0x730] ;  /* 0x0007300004177984 */ /* 0x000f620000004800 */
[-C--:B0-----:R-:W-:Y:S01]  /*1760*/  FFMA R46, R24, R57.reuse, R46 ;  /* 0x00000039182e7223 */ /* 0x081fe2000000002e */
[-C--:B--2---:R-:W-:Y:S01]  /*1770*/  FFMA R40, R28, R57.reuse, R40 ;  /* 0x000000391c287223 */ /* 0x084fe20000000028 */
[-C--:B---3--:R-:W-:Y:S01]  /*1780*/  FFMA R9, R32, R57.reuse, R9 ;  /* 0x0000003920097223 */ /* 0x088fe20000000009 */
[----:B-1----:R-:W-:Y:S01]  /*1790*/  FFMA R49, R36, R57, R49 ;  /* 0x0000003924317223 */ /* 0x002fe20000000031 */
[-C--:B----4-:R-:W-:Y:S01]  /*17a0*/  FFMA R45, R24, R11.reuse, R45 ;  /* 0x0000000b182d7223 */ /* 0x090fe2000000002d */
[-C--:B------:R-:W-:Y:S01]  /*17b0*/  FFMA R13, R28, R11.reuse, R13 ;  /* 0x0000000b1c0d7223 */ /* 0x080fe2000000000d */
[-C--:B------:R-:W-:Y:S01]  /*17c0*/  FFMA R21, R32, R11.reuse, R21 ;  /* 0x0000000b20157223 */ /* 0x080fe20000000015 */
[----:B------:R-:W-:Y:S01]  /*17d0*/  FFMA R50, R36, R11, R50 ;  /* 0x0000000b24327223 */ /* 0x000fe20000000032 */
[-C--:B-----5:R-:W-:Y:S01]  /*17e0*/  FFMA R56, R24, R18.reuse, R56 ;  /* 0x0000001218387223 */ /* 0x0a0fe20000000038 */
[----:B------:R-:W0:Y:S01]  /*17f0*/  LDS R11, [R4.X4+0x7e0] ;  /* 0x0007e000040b7984 */ /* 0x000e220000004800 */
[-C--:B------:R-:W-:Y:S01]  /*1800*/  FFMA R52, R28, R18.reuse, R52 ;  /* 0x000000121c347223 */ /* 0x080fe20000000034 */
[-C--:B------:R-:W-:Y:S01]  /*1810*/  FFMA R17, R32, R18.reuse, R17 ;  /* 0x0000001220117223 */ /* 0x080fe20000000011 */
[----:B------:R-:W-:Y:S01]  /*1820*/  FFMA R57, R36, R18, R43 ;  /* 0x0000001224397223 */ /* 0x000fe2000000002b */
[-C--:B------:R-:W-:Y:S01]  /*1830*/  FFMA R44, R24, R14.reuse, R44 ;  /* 0x0000000e182c7223 */ /* 0x080fe2000000002c */
[----:B------:R-:W1:Y:S01]  /*1840*/  LDS R18, [R4.X4+0x7f0] ;  /* 0x0007f00004127984 */ /* 0x000e620000004800 */
[-C--:B------:R-:W-:Y:S01]  /*1850*/  FFMA R8, R28, R14.reuse, R8 ;  /* 0x0000000e1c087223 */ /* 0x080fe20000000008 */
[-C--:B------:R-:W-:Y:S01]  /*1860*/  FFMA R55, R32, R14.reuse, R55 ;  /* 0x0000000e20377223 */ /* 0x080fe20000000037 */
[----:B------:R-:W-:Y:S01]  /*1870*/  FFMA R51, R36, R14, R51 ;  /* 0x0000000e24337223 */ /* 0x000fe20000000033 */
[----:B------:R-:W-:Y:S01]  /*1880*/  FFMA R47, R24, R58, R47 ;  /* 0x0000003a182f7223 */ /* 0x000fe2000000002f */
[----:B------:R-:W2:Y:S01]  /*1890*/  LDS R14, [R4.X4+0x7e8] ;  /* 0x0007e800040e7984 */ /* 0x000ea20000004800 */
[C---:B------:R-:W-:Y:S01]  /*18a0*/  FFMA R41, R58.reuse, R28, R41 ;  /* 0x0000001c3a297223 */ /* 0x040fe20000000029 */
[C---:B------:R-:W-:Y:S01]  /*18b0*/  FFMA R20, R58.reuse, R32, R20 ;  /* 0x000000203a147223 */ /* 0x040fe20000000014 */
[----:B------:R-:W-:Y:S01]  /*18c0*/  FFMA R48, R58, R36, R48 ;  /* 0x000000243a307223 */ /* 0x000fe20000000030 */
[-C--:B------:R-:W-:Y:S01]  /*18d0*/  FFMA R42, R24, R10.reuse, R42 ;  /* 0x0000000a182a7223 */ /* 0x080fe2000000002a */
[-C--:B------:R-:W-:Y:S01]  /*18e0*/  FFMA R12, R28, R10.reuse, R12 ;  /* 0x0000000a1c0c7223 */ /* 0x080fe2000000000c */
[-C--:B------:R-:W-:Y:S01]  /*18f0*/  FFMA R53, R32, R10.reuse, R53 ;  /* 0x0000000a20357223 */ /* 0x080fe20000000035 */
[----:B------:R-:W-:Y:S01]  /*1900*/  FFMA R16, R36, R10, R16 ;  /* 0x0000000a24107223 */ /* 0x000fe20000000010 */
[-C--:B------:R-:W-:Y:S01]  /*1910*/  FFMA R54, R24, R23.reuse, R54 ;  /* 0x0000001718367223 */ /* 0x080fe20000000036 */
[----:B------:R-:W3:Y:S01]  /*1920*/  LDS R10, [R4.X4+0x808] ;  /* 0x00080800040a7984 */ /* 0x000ee20000004800 */
[-C--:B------:R-:W-:Y:S01]  /*1930*/  FFMA R15, R28, R23.reuse, R15 ;  /* 0x000000171c0f7223 */ /* 0x080fe2000000000f */
[-C--:B------:R-:W-:Y:S01]  /*1940*/  FFMA R19, R32, R23.reuse, R19 ;  /* 0x0000001720137223 */ /* 0x080fe20000000013 */
[----:B------:R-:W-:Y:S01]  /*1950*/  FFMA R22, R36, R23, R22 ;  /* 0x0000001724167223 */ /* 0x000fe20000000016 */
[----:B------:R-:W4:Y:S04]  /*1960*/  LDS R58, [R4.X4+0x7f8] ;  /* 0x0007f800043a7984 */ /* 0x000f280000004800 */
[----:B------:R-:W5:Y:S04]  /*1970*/  LDS R43, [R4.X4+0x800] ;  /* 0x00080000042b7984 */ /* 0x000f680000004800 */
[----:B------:R-:W5:Y:S04]  /*1980*/  LDS R24, [R4.X4+0x810] ;  /* 0x0008100004187984 */ /* 0x000f680000004800 */
[----:B------:R-:W5:Y:S04]  /*1990*/  LDS R23, [R4.X4+0x8d0] ;  /* 0x0008d00004177984 */ /* 0x000f680000004800 */
[----:B------:R-:W5:Y:S01]  /*19a0*/  LDS R28, [R4.X4+0x8e0] ;  /* 0x0008e000041c7984 */ /* 0x000f620000004800 */
[C---:B0-----:R-:W-:Y:S01]  /*19b0*/  FFMA R47, R11.reuse, R25, R47 ;  /* 0x000000190b2f7223 */ /* 0x041fe2000000002f */
[C---:B------:R-:W-:Y:S01]  /*19c0*/  FFMA R41, R11.reuse, R29, R41 ;  /* 0x0000001d0b297223 */ /* 0x040fe20000000029 */
[C---:B------:R-:W-:Y:S01]  /*19d0*/  FFMA R20, R11.reuse, R33, R20 ;  /* 0x000000210b147223 */ /* 0x040fe20000000014 */
[----:B------:R-:W-:Y:S01]  /*19e0*/  FFMA R48, R11, R37, R48 ;  /* 0x000000250b307223 */ /* 0x000fe20000000030 */
[----:B------:R-:W0:Y:S01]  /*19f0*/  LDS R32, [R4.X4+0x8e8] ;  /* 0x0008e80004207984 */ /* 0x000e220000004800 */
[C---:B-1----:R-:W-:Y:S01]  /*1a00*/  FFMA R45, R18.reuse, R25, R45 ;  /* 0x00000019122d7223 */ /* 0x042fe2000000002d */
[C---:B------:R-:W-:Y:S01]  /*1a10*/  FFMA R13, R18.reuse, R29, R13 ;  /* 0x0000001d120d7223 */ /* 0x040fe2000000000d */
[C---:B------:R-:W-:Y:S01]  /*1a20*/  FFMA R21, R18.reuse, R33, R21 ;  /* 0x0000002112157223 */ /* 0x040fe20000000015 */
[----:B------:R-:W1:Y:S01]  /*1a30*/  LDS R11, [R4.X4+0x8c0] ;  /* 0x0008c000040b7984 */ /* 0x000e620000004800 */
[----:B------:R-:W-:Y:S01]  /*1a40*/  FFMA R50, R18, R37, R50 ;  /* 0x0000002512327223 */ /* 0x000fe20000000032 */
[C---:B--2---:R-:W-:Y:S01]  /*1a50*/  FFMA R46, R14.reuse, R25, R46 ;  /* 0x000000190e2e7223 */ /* 0x044fe2000000002e */
[C---:B------:R-:W-:Y:S01]  /*1a60*/  FFMA R40, R14.reuse, R29, R40 ;  /* 0x0000001d0e287223 */ /* 0x040fe20000000028 */
[----:B------:R-:W2:Y:S01]  /*1a70*/  LDS R18, [R4.X4+0x8d8] ;  /* 0x0008d80004127984 */ /* 0x000ea20000004800 */
[C---:B------:R-:W-:Y:S01]  /*1a80*/  FFMA R9, R14.reuse, R33, R9 ;  /* 0x000000210e097223 */ /* 0x040fe20000000009 */
[----:B------:R-:W-:-:S02]  /*1a90*/  FFMA R49, R14, R37, R49 ;  /* 0x000000250e317223 */ /* 0x000fc40000000031 */
[----:B------:R-:W2:Y:S01]  /*1aa0*/  LDS R14, [R4.X4+0x8c8] ;  /* 0x0008c800040e7984 */ /* 0x000ea20000004800 */
[C---:B---3--:R-:W-:Y:S01]  /*1ab0*/  FFMA R42, R10.reuse, R25, R42 ;  /* 0x000000190a2a7223 */ /* 0x048fe2000000002a */
[C---:B------:R-:W-:Y:S01]  /*1ac0*/  FFMA R12, R10.reuse, R29, R12 ;  /* 0x0000001d0a0c7223 */ /* 0x040fe2000000000c */
[C---:B------:R-:W-:Y:S01]  /*1ad0*/  FFMA R53, R10.reuse, R33, R53 ;  /* 0x000000210a357223 */ /* 0x040fe20000000035 */
[----:B------:R-:W-:Y:S01]  /*1ae0*/  FFMA R16, R10, R37, R16 ;  /* 0x000000250a107223 */ /* 0x000fe20000000010 */
[C---:B----4-:R-:W-:Y:S01]  /*1af0*/  FFMA R44, R58.reuse, R25, R44 ;  /* 0x000000193a2c7223 */ /* 0x050fe2000000002c */
[----:B------:R-:W3:Y:S01]  /*1b00*/  LDS R10, [R4.X4+0x8f0] ;  /* 0x0008f000040a7984 */ /* 0x000ee20000004800 */
[C---:B------:R-:W-:Y:S01]  /*1b10*/  FFMA R8, R58.reuse, R29, R8 ;  /* 0x0000001d3a087223 */ /* 0x040fe20000000008 */
[C---:B------:R-:W-:Y:S01]  /*1b20*/  FFMA R55, R58.reuse, R33, R55 ;  /* 0x000000213a377223 */ /* 0x040fe20000000037 */
[C---:B-----5:R-:W-:Y:S01]  /*1b30*/  FFMA R56, R43.reuse, R25, R56 ;  /* 0x000000192b387223 */ /* 0x060fe20000000038 */
[C---:B------:R-:W-:Y:S01]  /*1b40*/  FFMA R52, R43.reuse, R29, R52 ;  /* 0x0000001d2b347223 */ /* 0x040fe20000000034 */
[----:B------:R-:W-:Y:S01]  /*1b50*/  FFMA R51, R58, R37, R51 ;  /* 0x000000253a337223 */ /* 0x000fe20000000033 */
[----:B------:R-:W-:Y:S01]  /*1b60*/  FFMA R17, R43, R33, R17 ;  /* 0x000000212b117223 */ /* 0x000fe20000000011 */
[C---:B------:R-:W-:Y:S01]  /*1b70*/  FFMA R54, R24.reuse, R25, R54 ;  /* 0x0000001918367223 */ /* 0x040fe20000000036 */
[C---:B------:R-:W-:Y:S01]  /*1b80*/  FFMA R15, R24.reuse, R29, R15 ;  /* 0x0000001d180f7223 */ /* 0x040fe2000000000f */
[----:B------:R-:W4:Y:S01]  /*1b90*/  LDS R25, [R4.X4+0x9a0] ;  /* 0x0009a00004197984 */ /* 0x000f220000004800 */
[C---:B------:R-:W-:Y:S01]  /*1ba0*/  FFMA R19, R24.reuse, R33, R19 ;  /* 0x0000002118137223 */ /* 0x040fe20000000013 */
[-C--:B------:R-:W-:Y:S01]  /*1bb0*/  FFMA R22, R24, R37.reuse, R22 ;  /* 0x0000002518167223 */ /* 0x080fe20000000016 */
[C---:B------:R-:W-:Y:S01]  /*1bc0*/  FFMA R45, R23.reuse, R26, R45 ;  /* 0x0000001a172d7223 */ /* 0x040fe2000000002d */
[----:B------:R-:W5:Y:S01]  /*1bd0*/  LDS R29, [R4.X4+0x9a8] ;  /* 0x0009a800041d7984 */ /* 0x000f620000004800 */
[C---:B------:R-:W-:Y:S01]  /*1be0*/  FFMA R13, R23.reuse, R30, R13 ;  /* 0x0000001e170d7223 */ /* 0x040fe2000000000d */
[C---:B------:R-:W-:Y:S01]  /*1bf0*/  FFMA R21, R23.reuse, R34, R21 ;  /* 0x0000002217157223 */ /* 0x040fe20000000015 */
[----:B------:R-:W-:Y:S01]  /*1c00*/  FFMA R50, R23, R38, R50 ;  /* 0x0000002617327223 */ /* 0x000fe20000000032 */
[----:B------:R-:W5:Y:S01]  /*1c10*/  LDS R24, [R4.X4+0x9b0] ;  /* 0x0009b00004187984 */ /* 0x000f620000004800 */
[----:B------:R-:W-:Y:S01]  /*1c20*/  FFMA R57, R43, R37, R57 ;  /* 0x000000252b397223 */ /* 0x000fe20000000039 */
[C---:B------:R-:W-:Y:S01]  /*1c30*/  FFMA R56, R28.reuse, R26, R56 ;  /* 0x0000001a1c387223 */ /* 0x040fe20000000038 */
[C---:B------:R-:W-:Y:S01]  /*1c40*/  FFMA R52, R28.reuse, R30, R52 ;  /* 0x0000001e1c347223 */ /* 0x040fe20000000034 */
[----:B------:R-:W5:Y:S01]  /*1c50*/  LDS R33, [R4.X4+0x9b8] ;  /* 0x0009b80004217984 */ /* 0x000f620000004800 */
[----:B------:R-:W-:Y:S01]  /*1c60*/  FFMA R57, R28, R38, R57 ;  /* 0x000000261c397223 */ /* 0x000fe20000000039 */
[-C--:B0-----:R-:W-:Y:S01]  /*1c70*/  FFMA R42, R32, R26.reuse, R42 ;  /* 0x0000001a202a7223 */ /* 0x081fe2000000002a */
[C---:B-1----:R-:W-:Y:S01]  /*1c80*/  FFMA R47, R11.reuse, R26, R47 ;  /* 0x0000001a0b2f7223 */ /* 0x042fe2000000002f */
[C---:B------:R-:W-:Y:S01]  /*1c90*/  FFMA R41, R11.reuse, R30, R41 ;  /* 0x0000001e0b297223 */ /* 0x040fe20000000029 */
[C---:B------:R-:W-:Y:S01]  /*1ca0*/  FFMA R20, R11.reuse, R34, R20 ;  /* 0x000000220b147223 */ /* 0x040fe20000000014 */
[----:B------:R-:W-:Y:S01]  /*1cb0*/  FFMA R48, R11, R38, R48 ;  /* 0x000000260b307223 */ /* 0x000fe20000000030 */
[C---:B--2---:R-:W-:Y:S01]  /*1cc0*/  FFMA R44, R18.reuse, R26, R44 ;  /* 0x0000001a122c7223 */ /* 0x044fe2000000002c */
[----:B------:R-:W0:Y:S01]  /*1cd0*/  LDS R11, [R4.X4+0x9c0] ;  /* 0x0009c000040b7984 */ /* 0x000e220000004800 */
[C---:B------:R-:W-:Y:S01]  /*1ce0*/  FFMA R8, R18.reuse, R30, R8 ;  /* 0x0000001e12087223 */ /* 0x040fe20000000008 */
[C---:B------:R-:W-:Y:S01]  /*1cf0*/  FFMA R55, R18.reuse, R34, R55 ;  /* 0x0000002212377223 */ /* 0x040fe20000000037 */
[----:B------:R-:W-:Y:S01]  /*1d00*/  FFMA R51, R18, R38, R51 ;  /* 0x0000002612337223 */ /* 0x000fe20000000033 */
[----:B------:R-:W1:Y:S01]  /*1d10*/  LDS R23, [R4.X4+0x9d0] ;  /* 0x0009d00004177984 */ /* 0x000e620000004800 */
[C---:B------:R-:W-:Y:S01]  /*1d20*/  FFMA R46, R14.reuse, R26, R46 ;  /* 0x0000001a0e2e7223 */ /* 0x040fe2000000002e */
[C---:B------:R-:W-:Y:S01]  /*1d30*/  FFMA R40, R14.reuse, R30, R40 ;  /* 0x0000001e0e287223 */ /* 0x040fe20000000028 */
[C---:B------:R-:W-:Y:S01]  /*1d40*/  FFMA R9, R14.reuse, R34, R9 ;  /* 0x000000220e097223 */ /* 0x040fe20000000009 */
[----:B------:R-:W2:Y:S01]  /*1d50*/  LDS R18, [R4.X4+0x9c8] ;  /* 0x0009c80004127984 */ /* 0x000ea20000004800 */
[----:B------:R-:W-:Y:S01]  /*1d60*/  FFMA R49, R14, R38, R49 ;  /* 0x000000260e317223 */ /* 0x000fe20000000031 */
[----:B------:R-:W-:Y:S01]  /*1d70*/  FFMA R14, R28, R34, R17 ;  /* 0x000000221c0e7223 */ /* 0x000fe20000000011 */
[----:B---3--:R-:W-:Y:S01]  /*1d80*/  FFMA R54, R10, R26, R54 ;  /* 0x0000001a0a367223 */ /* 0x008fe20000000036 */
[C---:B------:R-:W-:Y:S01]  /*1d90*/  FFMA R17, R32.reuse, R30, R12 ;  /* 0x0000001e20117223 */ /* 0x040fe2000000000c */
        /* <DEDUP_REMOVED lines=22> */
[----:B------:R-:W-:Y:S01]  /*1f00*/  LDS R36, [R4.X4+0xa98] ;  /* 0x000a980004247984 */ /* 0x000fe20000004800 */
[C---:B0-----:R-:W-:Y:S01]  /*1f10*/  FFMA R56, R11.reuse, R27, R56 ;  /* 0x0000001b0b387223 */ /* 0x041fe20000000038 */
[C---:B------:R-:W-:Y:S01]  /*1f20*/  FFMA R52, R11.reuse, R31, R52 ;  /* 0x0000001f0b347223 */ /* 0x040fe20000000034 */
[C---:B------:R-:W-:Y:S01]  /*1f30*/  FFMA R32, R11.reuse, R35, R14 ;  /* 0x000000230b207223 */ /* 0x040fe2000000000e */
[----:B------:R-:W-:Y:S01]  /*1f40*/  FFMA R59, R11, R39, R57 ;  /* 0x000000270b3b7223 */ /* 0x000fe20000000039 */
[----:B------:R-:W-:Y:S01]  /*1f50*/  LDS R33, [R4.X4+0xa90] ;  /* 0x000a900004217984 */ /* 0x000fe20000004800 */
[C---:B-1----:R-:W-:Y:S01]  /*1f60*/  FFMA R54, R23.reuse, R27, R54 ;  /* 0x0000001b17367223 */ /* 0x042fe20000000036 */
[C---:B------:R-:W-:Y:S01]  /*1f70*/  FFMA R30, R23.reuse, R31, R30 ;  /* 0x0000001f171e7223 */ /* 0x040fe2000000001e */
[C---:B------:R-:W-:Y:S01]  /*1f80*/  FFMA R34, R23.reuse, R35, R34 ;  /* 0x0000002317227223 */ /* 0x040fe20000000022 */
[----:B------:R-:W-:Y:S01]  /*1f90*/  LDS R57, [R4.X4+0xa88] ;  /* 0x000a880004397984 */ /* 0x000fe20000004800 */
[C---:B--2---:R-:W-:Y:S01]  /*1fa0*/  FFMA R42, R18.reuse, R27, R42 ;  /* 0x0000001b122a7223 */ /* 0x044fe2000000002a */
[C---:B------:R-:W-:Y:S01]  /*1fb0*/  FFMA R60, R18.reuse, R31, R17 ;  /* 0x0000001f123c7223 */ /* 0x040fe20000000011 */
[C---:B------:R-:W-:Y:S01]  /*1fc0*/  FFMA R53, R18.reuse, R35, R53 ;  /* 0x0000002312357223 */ /* 0x040fe20000000035 */
[----:B------:R-:W-:Y:S01]  /*1fd0*/  LDS R37, [R4.X4+0xaa0] ;  /* 0x000aa00004257984 */ /* 0x000fe20000004800 */
[-C--:B------:R-:W-:Y:S01]  /*1fe0*/  FFMA R61, R18, R39.reuse, R16 ;  /* 0x00000027123d7223 */ /* 0x080fe20000000010 */
[----:B------:R-:W-:-:S02]  /*1ff0*/  FFMA R39, R23, R39, R22 ;  /* 0x0000002717277223 */ /* 0x000fc40000000016 */
[----:B------:R-:W-:Y:S04]  /*2000*/  LDS R38, [R4.X4+0xaa8] ;  /* 0x000aa80004267984 */ /* 0x000fe80000004800 */
[----:B------:R-:W-:Y:S04]  /*2010*/  LDS R43, [R4.X4+0xab0] ;  /* 0x000ab000042b7984 */ /* 0x000fe80000004800 */
[----:B------:R-:W0:Y:S04]  /*2020*/  LDS.128 R8, [R3+0x1230] ;  /* 0x0012300003087984 */ /* 0x000e280000000c00 */
[----:B------:R-:W1:Y:S04]  /*2030*/  LDS.128 R16, [R3+0x1630] ;  /* 0x0016300003107984 */ /* 0x000e680000000c00 */
[----:B------:R-:W2:Y:S04]  /*2040*/  LDS.128 R12, [R3+0xe30] ;  /* 0x000e3000030c7984 */ /* 0x000ea80000000c00 */
[----:B------:R-:W3:Y:S04]  /*2050*/  LDS.128 R20, [R3+0x1a30] ;  /* 0x001a300003147984 */ /* 0x000ee80000000c00 */
[----:B------:R-:W4:Y:S04]  /*2060*/  LDS R3, [R4.X4+0xb60] ;  /* 0x000b600004037984 */ /* 0x000f280000004800 */
[----:B------:R-:W5:Y:S04]  /*2070*/  LDS R27, [R4.X4+0xb78] ;  /* 0x000b7800041b7984 */ /* 0x000f680000004800 */
[----:B------:R-:W4:Y:S04]  /*2080*/  LDS R31, [R4.X4+0xb88] ;  /* 0x000b8800041f7984 */ /* 0x000f280000004800 */
[----:B------:R-:W4:Y:S01]  /*2090*/  LDS R35, [R4.X4+0xb90] ;  /* 0x000b900004237984 */ /* 0x000f220000004800 */
[----:B0-----:R-:W-:Y:S01]  /*20a0*/  FFMA R41, R58, R8, R41 ;  /* 0x000000083a297223 */ /* 0x001fe20000000029 */
[C---:B------:R-:W-:Y:S01]  /*20b0*/  FFMA R40, R8.reuse, R57, R40 ;  /* 0x0000003908287223 */ /* 0x040fe20000000028 */
[C---:B------:R-:W-:Y:S01]  /*20c0*/  FFMA R28, R8.reuse, R33, R28 ;  /* 0x00000021081c7223 */ /* 0x040fe2000000001c */
[C---:B------:R-:W-:Y:S01]  /*20d0*/  FFMA R24, R8.reuse, R36, R24 ;  /* 0x0000002408187223 */ /* 0x040fe20000000018 */
[C---:B------:R-:W-:Y:S01]  /*20e0*/  FFMA R52, R8.reuse, R37, R52 ;  /* 0x0000002508347223 */ /* 0x040fe20000000034 */
[C---:B------:R-:W-:Y:S01]  /*20f0*/  FFMA R60, R8.reuse, R38, R60 ;  /* 0x00000026083c7223 */ /* 0x040fe2000000003c */
[----:B------:R-:W-:Y:S01]  /*2100*/  FFMA R30, R8, R43, R30 ;  /* 0x0000002b081e7223 */ /* 0x000fe2000000001e */
[----:B-1----:R-:W-:Y:S01]  /*2110*/  FFMA R26, R58, R16, R26 ;  /* 0x000000103a1a7223 */ /* 0x002fe2000000001a */
[----:B------:R-:W0:Y:S01]  /*2120*/  LDS R8, [R4.X4+0xb68] ;  /* 0x000b680004087984 */ /* 0x000e220000004800 */
[C---:B------:R-:W-:Y:S01]  /*2130*/  FFMA R25, R16.reuse, R57, R25 ;  /* 0x0000003910197223 */ /* 0x040fe20000000019 */
[C---:B------:R-:W-:Y:S01]  /*2140*/  FFMA R29, R16.reuse, R33, R29 ;  /* 0x00000021101d7223 */ /* 0x040fe2000000001d */
[C---:B------:R-:W-:Y:S01]  /*2150*/  FFMA R55, R16.reuse, R36, R55 ;  /* 0x0000002410377223 */ /* 0x040fe20000000037 */
[C---:B------:R-:W-:Y:S01]  /*2160*/  FFMA R32, R16.reuse, R37, R32 ;  /* 0x0000002510207223 */ /* 0x040fe20000000020 */
[C---:B------:R-:W-:Y:S01]  /*2170*/  FFMA R53, R16.reuse, R38, R53 ;  /* 0x0000002610357223 */ /* 0x040fe20000000035 */
[----:B------:R-:W-:Y:S01]  /*2180*/  FFMA R34, R16, R43, R34 ;  /* 0x0000002b10227223 */ /* 0x000fe20000000022 */
[CC--:B--2---:R-:W-:Y:S01]  /*2190*/  FFMA R45, R12.reuse, R33.reuse, R45 ;  /* 0x000000210c2d7223 */ /* 0x0c4fe2000000002d */
[-C--:B------:R-:W-:Y:S01]  /*21a0*/  FFMA R44, R12, R36.reuse, R44 ;  /* 0x000000240c2c7223 */ /* 0x080fe2000000002c */
[----:B------:R-:W1:Y:S01]  /*21b0*/  LDS R16, [R4.X4+0xb70] ;  /* 0x000b700004107984 */ /* 0x000e620000004800 */
[C---:B---3--:R-:W-:Y:S01]  /*21c0*/  FFMA R50, R20.reuse, R33, R50 ;  /* 0x0000002114327223 */ /* 0x048fe20000000032 */
[----:B------:R-:W-:Y:S01]  /*21d0*/  FFMA R51, R20, R36, R51 ;  /* 0x0000002414337223 */ /* 0x000fe20000000033 */
[----:B------:R-:W-:Y:S01]  /*21e0*/  FFMA R48, R58, R20, R48 ;  /* 0x000000143a307223 */ /* 0x000fe20000000030 */
[----:B------:R-:W2:Y:S01]  /*21f0*/  LDS R33, [R4.X4+0xb80] ;  /* 0x000b800004217984 */ /* 0x000ea20000004800 */
[C---:B------:R-:W-:Y:S01]  /*2200*/  FFMA R49, R20.reuse, R57, R49 ;  /* 0x0000003914317223 */ /* 0x040fe20000000031 */
[C---:B------:R-:W-:Y:S01]  /*2210*/  FFMA R59, R20.reuse, R37, R59 ;  /* 0x00000025143b7223 */ /* 0x040fe2000000003b */
[C---:B------:R-:W-:Y:S01]  /*2220*/  FFMA R61, R20.reuse, R38, R61 ;  /* 0x00000026143d7223 */ /* 0x040fe2000000003d */
[----:B------:R-:W3:Y:S01]  /*2230*/  LDS R36, [R4.X4+0xc48] ;  /* 0x000c480004247984 */ /* 0x000ee20000004800 */
[----:B------:R-:W-:Y:S01]  /*2240*/  FFMA R39, R20, R43, R39 ;  /* 0x0000002b14277223 */ /* 0x000fe20000000027 */
[C---:B------:R-:W-:Y:S01]  /*2250*/  FFMA R46, R12.reuse, R57, R46 ;  /* 0x000000390c2e7223 */ /* 0x040fe2000000002e */
[C---:B------:R-:W-:Y:S01]  /*2260*/  FFMA R47, R12.reuse, R58, R47 ;  /* 0x0000003a0c2f7223 */ /* 0x040fe2000000002f */
[----:B------:R-:W3:Y:S01]  /*2270*/  LDS R20, [R4.X4+0xc40] ;  /* 0x000c400004147984 */ /* 0x000ee20000004800 */
[C---:B------:R-:W-:Y:S01]  /*2280*/  FFMA R56, R12.reuse, R37, R56 ;  /* 0x000000250c387223 */ /* 0x040fe20000000038 */
[C---:B------:R-:W-:Y:S01]  /*2290*/  FFMA R42, R12.reuse, R38, R42 ;  /* 0x000000260c2a7223 */ /* 0x040fe2000000002a */
[C---:B----4-:R-:W-:Y:S01]  /*22a0*/  FFMA R47, R3.reuse, R13, R47 ;  /* 0x0000000d032f7223 */ /* 0x050fe2000000002f */
[C---:B------:R-:W-:Y:S01]  /*22b0*/  FFMA R41, R3.reuse, R9, R41 ;  /* 0x0000000903297223 */ /* 0x040fe20000000029 */
[----:B------:R-:W-:Y:S01]  /*22c0*/  FFMA R26, R3, R17, R26 ;  /* 0x00000011031a7223 */ /* 0x000fe2000000001a */
[C---:B-----5:R-:W-:Y:S01]  /*22d0*/  FFMA R44, R27.reuse, R13, R44 ;  /* 0x0000000d1b2c7223 */ /* 0x060fe2000000002c */
[C---:B------:R-:W-:Y:S01]  /*22e0*/  FFMA R24, R27.reuse, R9, R24 ;  /* 0x000000091b187223 */ /* 0x040fe20000000018 */
[C---:B------:R-:W-:Y:S01]  /*22f0*/  FFMA R55, R27.reuse, R17, R55 ;  /* 0x000000111b377223 */ /* 0x040fe20000000037 */
[----:B------:R-:W-:Y:S01]  /*2300*/  FFMA R51, R27, R21, R51 ;  /* 0x000000151b337223 */ /* 0x000fe20000000033 */
[----:B------:R-:W-:Y:S01]  /*2310*/  FFMA R12, R12, R43, R54 ;  /* 0x0000002b0c0c7223 */ /* 0x000fe20000000036 */
[----:B------:R-:W-:Y:S01]  /*2320*/  FFMA R3, R3, R21, R48 ;  /* 0x0000001503037223 */ /* 0x000fe20000000030 */
[----:B------:R-:W4:Y:S01]  /*2330*/  LDS R37, [R4.X4+0xc50] ;  /* 0x000c500004257984 */ /* 0x000f220000004800 */
[-C--:B------:R-:W-:Y:S01]  /*2340*/  FFMA R60, R31, R9.reuse, R60 ;  /* 0x000000091f3c7223 */ /* 0x080fe2000000003c */
[----:B------:R-:W-:Y:S01]  /*2350*/  FFMA R30, R35, R9, R30 ;  /* 0x00000009231e7223 */ /* 0x000fe2000000001e */
[C---:B------:R-:W-:Y:S01]  /*2360*/  FFMA R42, R31.reuse, R13, R42 ;  /* 0x0000000d1f2a7223 */ /* 0x040fe2000000002a */
[----:B------:R-:W5:Y:S01]  /*2370*/  LDS R27, [R4.X4+0xc60] ;  /* 0x000c6000041b7984 */ /* 0x000f620000004800 */
[C---:B------:R-:W-:Y:S01]  /*2380*/  FFMA R53, R31.reuse, R17, R53 ;  /* 0x000000111f357223 */ /* 0x040fe20000000035 */
[----:B------:R-:W-:Y:S01]  /*2390*/  FFMA R61, R31, R21, R61 ;  /* 0x000000151f3d7223 */ /* 0x000fe2000000003d */
[C---:B0-----:R-:W-:Y:S01]  /*23a0*/  FFMA R46, R8.reuse, R13, R46 ;  /* 0x0000000d082e7223 */ /* 0x041fe2000000002e */
[C---:B------:R-:W-:Y:S01]  /*23b0*/  FFMA R40, R8.reuse, R9, R40 ;  /* 0x0000000908287223 */ /* 0x040fe20000000028 */
[C---:B------:R-:W-:Y:S01]  /*23c0*/  FFMA R25, R8.reuse, R17, R25 ;  /* 0x0000001108197223 */ /* 0x040fe20000000019 */
[----:B------:R-:W-:Y:S01]  /*23d0*/  FFMA R8, R8, R21, R49 ;  /* 0x0000001508087223 */ /* 0x000fe20000000031 */
[----:B------:R-:W0:Y:S01]  /*23e0*/  LDS R38, [R4.X4+0xc68] ;  /* 0x000c680004267984 */ /* 0x000e220000004800 */
[C---:B------:R-:W-:Y:S01]  /*23f0*/  FFMA R34, R35.reuse, R17, R34 ;  /* 0x0000001123227223 */ /* 0x040fe20000000022 */
[----:B------:R-:W-:-:S02]  /*2400*/  FFMA R39, R35, R21, R39 ;  /* 0x0000001523277223 */ /* 0x000fc40000000027 */
[----:B------:R-:W0:Y:S01]  /*2410*/  LDS R49, [R4.X4+0xd28] ;  /* 0x000d280004317984 */ /* 0x000e220000004800 */
[C---:B-1----:R-:W-:Y:S01]  /*2420*/  FFMA R45, R16.reuse, R13, R45 ;  /* 0x0000000d102d7223 */ /* 0x042fe2000000002d */
[C---:B------:R-:W-:Y:S01]  /*2430*/  FFMA R28, R16.reuse, R9, R28 ;  /* 0x00000009101c7223 */ /* 0x040fe2000000001c */
[C---:B------:R-:W-:Y:S01]  /*2440*/  FFMA R29, R16.reuse, R17, R29 ;  /* 0x00000011101d7223 */ /* 0x040fe2000000001d */
[----:B------:R-:W-:Y:S01]  /*2450*/  FFMA R50, R16, R21, R50 ;  /* 0x0000001510327223 */ /* 0x000fe20000000032 */
[C---:B--2---:R-:W-:Y:S01]  /*2460*/  FFMA R56, R33.reuse, R13, R56 ;  /* 0x0000000d21387223 */ /* 0x044fe20000000038 */
[----:B------:R-:W1:Y:S01]  /*2470*/  LDS R16, [R4.X4+0xc58] ;  /* 0x000c580004107984 */ /* 0x000e620000004800 */
[C---:B------:R-:W-:Y:S01]  /*2480*/  FFMA R52, R33.reuse, R9, R52 ;  /* 0x0000000921347223 */ /* 0x040fe20000000034 */
[C---:B------:R-:W-:Y:S01]  /*2490*/  FFMA R32, R33.reuse, R17, R32 ;  /* 0x0000001121207223 */ /* 0x040fe20000000020 */
[----:B------:R-:W-:Y:S01]  /*24a0*/  FFMA R59, R33, R21, R59 ;  /* 0x00000015213b7223 */ /* 0x000fe2000000003b */
[C---:B---3--:R-:W-:Y:S01]  /*24b0*/  FFMA R46, R36.reuse, R14, R46 ;  /* 0x0000000e242e7223 */ /* 0x048fe2000000002e */
[C---:B------:R-:W-:Y:S01]  /*24c0*/  FFMA R40, R36.reuse, R10, R40 ;  /* 0x0000000a24287223 */ /* 0x040fe20000000028 */
[C---:B------:R-:W-:Y:S01]  /*24d0*/  FFMA R25, R36.reuse, R18, R25 ;  /* 0x0000001224197223 */ /* 0x040fe20000000019 */
[----:B------:R-:W2:Y:S01]  /*24e0*/  LDS R33, [R4.X4+0xc70] ;  /* 0x000c700004217984 */ /* 0x000ea20000004800 */
[----:B------:R-:W-:Y:S01]  /*24f0*/  FFMA R36, R36, R22, R8 ;  /* 0x0000001624247223 */ /* 0x000fe20000000008 */
[C---:B------:R-:W-:Y:S01]  /*2500*/  FFMA R47, R20.reuse, R14, R47 ;  /* 0x0000000e142f7223 */ /* 0x040fe2000000002f */
[C---:B------:R-:W-:Y:S01]  /*2510*/  FFMA R41, R20.reuse, R10, R41 ;  /* 0x0000000a14297223 */ /* 0x040fe20000000029 */
[----:B------:R-:W3:Y:S01]  /*2520*/  LDS R9, [R4.X4+0xd30] ;  /* 0x000d300004097984 */ /* 0x000ee20000004800 */
[C---:B------:R-:W-:Y:S01]  /*2530*/  FFMA R26, R20.reuse, R18, R26 ;  /* 0x00000012141a7223 */ /* 0x040fe2000000001a */
[----:B------:R-:W-:Y:S01]  /*2540*/  FFMA R13, R35, R13, R12 ;  /* 0x0000000d230d7223 */ /* 0x000fe2000000000c */
[----:B------:R-:W-:Y:S01]  /*2550*/  FFMA R20, R20, R22, R3 ;  /* 0x0000001614147223 */ /* 0x000fe20000000003 */
[----:B------:R-:W3:Y:S04]  /*2560*/  LDS R8, [R4.X4+0xd40] ;  /* 0x000d400004087984 */ /* 0x000ee80000004800 */
[----:B------:R-:W3:Y:S01]  /*2570*/  LDS R48, [R4.X4+0xd20] ;  /* 0x000d200004307984 */ /* 0x000ee20000004800 */
[C---:B----4-:R-:W-:Y:S01]  /*2580*/  FFMA R45, R37.reuse, R14, R45 ;  /* 0x0000000e252d7223 */ /* 0x050fe2000000002d */
[C---:B------:R-:W-:Y:S01]  /*2590*/  FFMA R28, R37.reuse, R10, R28 ;  /* 0x0000000a251c7223 */ /* 0x040fe2000000001c */
[C---:B------:R-:W-:Y:S01]  /*25a0*/  FFMA R29, R37.reuse, R18, R29 ;  /* 0x00000012251d7223 */ /* 0x040fe2000000001d */
[----:B------:R-:W4:Y:S01]  /*25b0*/  LDS R3, [R4.X4+0xd38] ;  /* 0x000d380004037984 */ /* 0x000f220000004800 */
[----:B------:R-:W-:Y:S01]  /*25c0*/  FFMA R50, R37, R22, R50 ;  /* 0x0000001625327223 */ /* 0x000fe20000000032 */
[C---:B-----5:R-:W-:Y:S01]  /*25d0*/  FFMA R52, R27.reuse, R10, R52 ;  /* 0x0000000a1b347223 */ /* 0x060fe20000000034 */
[C---:B------:R-:W-:Y:S01]  /*25e0*/  FFMA R56, R27.reuse, R14, R56 ;  /* 0x0000000e1b387223 */ /* 0x040fe20000000038 */
[----:B------:R-:W5:Y:S01]  /*25f0*/  LDS R12, [R4.X4+0xd48] ;  /* 0x000d4800040c7984 */ /* 0x000f620000004800 */
        /* <DEDUP_REMOVED lines=39> */
[C---:B0-----:R-:W-:Y:S01]  /*2870*/  FFMA R54, R4.reuse, R15, R13 ;  /* 0x0000000f04367223 */ /* 0x041fe2000000000d */
[C---:B------:R-:W-:Y:S01]  /*2880*/  FFMA R11, R4.reuse, R11, R30 ;  /* 0x0000000b040b7223 */ /* 0x040fe2000000001e */
[C---:B------:R-:W-:Y:S01]  /*2890*/  FFMA R19, R4.reuse, R19, R34 ;  /* 0x0000001304137223 */ /* 0x040fe20000000022 */
[----:B------:R-:W-:Y:S01]  /*28a0*/  FFMA R55, R4, R23, R22 ;  /* 0x0000001704377223 */ /* 0x000fe20000000016 */
[----:B------:R-:W-:Y:S01]  /*28b0*/  @P0 CALL.REL.NOINC `(.L_x_103) ;  /* 0x0000001000000944 */ /* 0x000fe20003c00000 */
[----:B------:R-:W-:Y:S05]  /*28c0*/  BRA `(.L_x_104) ;  /* 0xffffd85000007947 */ /* 0x000fea000383ffff */
.L_x_103:
[----:B------:R-:W0:Y:S01]  /*28d0*/  S2R R20, SR_TID.Z ;  /* 0x0000000000147919 */ /* 0x000e220000002300 */
[----:B------:R-:W-:Y:S01]  /*28e0*/  MOV R3, 0x4 ;  /* 0x0000000400037802 */ /* 0x000fe20000000f00 */
[----:B------:R-:W-:Y:S01]  /*28f0*/  ULDC.64 UR4, c[0x0][0x118] ;  /* 0x0000460000047ab9 */ /* 0x000fe20000000a00 */
[----:B0-----:R-:W-:-:S05]  /*2900*/  LEA R12, R7, R20, 0x6 ;  /* 0x00000014070c7211 */ /* 0x001fca00078e30ff */
[----:B------:R-:W-:-:S05]  /*2910*/  IMAD.WIDE R12, R12, R3, c[0x0][0x178] ;  /* 0x00005e000c0c7625 */ /* 0x000fca00078e0203 */
[----:B------:R-:W2:Y:S04]  /*2920*/  LDG.E.CONSTANT R21, [R12.64] ;  /* 0x000000040c157981 */ /* 0x000ea8000c1e9900 */
[----:B------:R-:W3:Y:S04]  /*2930*/  LDG.E.CONSTANT R14, [R12.64+0x40] ;  /* 0x000040040c0e7981 */ /* 0x000ee8000c1e9900 */
[----:B------:R0:W4:Y:S04]  /*2940*/  LDG.E.CONSTANT R15, [R12.64+0x80] ;  /* 0x000080040c0f7981 */ /* 0x000128000c1e9900 */
[----:B------:R0:W5:Y:S01]  /*2950*/  LDG.E.CONSTANT R4, [R12.64+0xc0] ;  /* 0x0000c0040c047981 */ /* 0x000162000c1e9900 */
[----:B------:R-:W-:-:S04]  /*2960*/  IMAD R2, R20, 0x310, R2 ;  /* 0x0000031014027824 */ /* 0x000fc800078e0202 */
        /* <DEDUP_REMOVED lines=12> */
[----:B------:R-:W-:Y:S01]  /*2a30*/  FMNMX R7, RZ, R44, !PT ;  /* 0x0000002cff077209 */ /* 0x000fe20007800000 */
[--C-:B------:R-:W-:Y:S01]  /*2a40*/  FADD R36, R36, R14.reuse ;  /* 0x0000000e24247221 */ /* 0x100fe20000000000 */
[--C-:B------:R-:W-:Y:S01]  /*2a50*/  FADD R41, R41, R14.reuse ;  /* 0x0000000e29297221 */ /* 0x100fe20000000000 */
[--C-:B------:R-:W-:Y:S01]  /*2a60*/  FADD R39, R39, R14.reuse ;  /* 0x0000000e27277221 */ /* 0x100fe20000000000 */
[--C-:B------:R-:W-:Y:S01]  /*2a70*/  FADD R37, R37, R14.reuse ;  /* 0x0000000e25257221 */ /* 0x100fe20000000000 */
[----:B------:R1:W-:Y:S01]  /*2a80*/  STG.E [R2.64+0x8], R5 ;  /* 0x0000080502007986 */ /* 0x0003e2000c101904 */
[----:B------:R-:W-:Y:S01]  /*2a90*/  FADD R14, R11, R14 ;  /* 0x0000000e0b0e7221 */ /* 0x000fe20000000000 */
[----:B0-----:R-:W-:Y:S01]  /*2aa0*/  FMNMX R13, RZ, R42, !PT ;  /* 0x0000002aff0d7209 */ /* 0x001fe20007800000 */
[--C-:B----4-:R-:W-:Y:S01]  /*2ab0*/  FADD R18, R18, R15.reuse ;  /* 0x0000000f12127221 */ /* 0x110fe20000000000 */
[----:B------:R0:W-:Y:S01]  /*2ac0*/  STG.E [R2.64+0x18], R7 ;  /* 0x0000180702007986 */ /* 0x0001e2000c101904 */
[----:B------:R-:W-:Y:S01]  /*2ad0*/  FMNMX R11, RZ, R36, !PT ;  /* 0x00000024ff0b7209 */ /* 0x000fe20007800000 */
[--C-:B------:R-:W-:Y:S01]  /*2ae0*/  FADD R16, R16, R15.reuse ;  /* 0x0000000f10107221 */ /* 0x100fe20000000000 */
[--C-:B------:R-:W-:Y:S01]  /*2af0*/  FADD R10, R10, R15.reuse ;  /* 0x0000000f0a0a7221 */ /* 0x100fe20000000000 */
[----:B------:R-:W-:Y:S01]  /*2b00*/  FADD R0, R9, R15 ;  /* 0x0000000f09007221 */ /* 0x000fe20000000000 */
[----:B------:R2:W-:Y:S01]  /*2b10*/  STG.E [R2.64+0x28], R13 ;  /* 0x0000280d02007986 */ /* 0x0005e2000c101904 */
[--C-:B------:R-:W-:Y:S01]  /*2b20*/  FADD R45, R45, R21.reuse ;  /* 0x000000152d2d7221 */ /* 0x100fe20000000000 */
[----:B------:R-:W-:Y:S01]  /*2b30*/  FADD R43, R43, R21 ;  /* 0x000000152b2b7221 */ /* 0x000fe20000000000 */
[----:B-1----:R-:W-:Y:S01]  /*2b40*/  FMNMX R5, RZ, R40, !PT ;  /* 0x00000028ff057209 */ /* 0x002fe20007800000 */
[----:B------:R1:W-:Y:S01]  /*2b50*/  STG.E [R2.64+0xc428], R11 ;  /* 0x00c4280b02007986 */ /* 0x0003e2000c101904 */
[--C-:B------:R-:W-:Y:S01]  /*2b60*/  FADD R17, R17, R15.reuse ;  /* 0x0000000f11117221 */ /* 0x100fe20000000000 */
[----:B------:R-:W-:Y:S01]  /*2b70*/  FADD R8, R8, R15 ;  /* 0x0000000f08087221 */ /* 0x000fe20000000000 */
[----:B0-----:R-:W-:Y:S01]  /*2b80*/  FMNMX R7, RZ, R38, !PT ;  /* 0x00000026ff077209 */ /* 0x001fe20007800000 */
[----:B------:R0:W-:Y:S01]  /*2b90*/  STG.E [R2.64+0xc408], R5 ;  /* 0x00c4080502007986 */ /* 0x0001e2000c101904 */
[----:B------:R-:W-:Y:S01]  /*2ba0*/  FMNMX R9, RZ, R10, !PT ;  /* 0x0000000aff097209 */ /* 0x000fe20007800000 */
[--C-:B-----5:R-:W-:Y:S01]  /*2bb0*/  FADD R48, R48, R4.reuse ;  /* 0x0000000430307221 */ /* 0x120fe20000000000 */
[--C-:B------:R-:W-:Y:S01]  /*2bc0*/  FADD R49, R49, R4.reuse ;  /* 0x0000000431317221 */ /* 0x100fe20000000000 */
[----:B------:R3:W-:Y:S01]  /*2bd0*/  STG.E [R2.64+0xc418], R7 ;  /* 0x00c4180702007986 */ /* 0x0007e2000c101904 */
[----:B--2---:R-:W-:Y:S01]  /*2be0*/  FMNMX R13, RZ, R14, !PT ;  /* 0x0000000eff0d7209 */ /* 0x004fe20007800000 */
[--C-:B------:R-:W-:Y:S01]  /*2bf0*/  FADD R50, R50, R4.reuse ;  /* 0x0000000432327221 */ /* 0x100fe20000000000 */
[--C-:B------:R-:W-:Y:S01]  /*2c00*/  FADD R51, R51, R4.reuse ;  /* 0x0000000433337221 */ /* 0x100fe20000000000 */
[----:B-1----:R-:W-:Y:S01]  /*2c10*/  FMNMX R11, RZ, R0, !PT ;  /* 0x00000000ff0b7209 */ /* 0x002fe20007800000 */
[--C-:B------:R-:W-:Y:S01]  /*2c20*/  FADD R52, R52, R4.reuse ;  /* 0x0000000434347221 */ /* 0x100fe20000000000 */
[--C-:B------:R-:W-:Y:S01]  /*2c30*/  FADD R53, R53, R4.reuse ;  /* 0x0000000435357221 */ /* 0x100fe20000000000 */
[----:B------:R-:W-:Y:S01]  /*2c40*/  FADD R21, R54, R21 ;  /* 0x0000001536157221 */ /* 0x000fe20000000000 */
[----:B0-----:R-:W-:Y:S01]  /*2c50*/  FMNMX R5, RZ, R18, !PT ;  /* 0x00000012ff057209 */ /* 0x001fe20007800000 */
[----:B------:R-:W-:Y:S01]  /*2c60*/  FADD R15, R19, R15 ;  /* 0x0000000f130f7221 */ /* 0x000fe20000000000 */
[----:B------:R-:W-:Y:S01]  /*2c70*/  FADD R4, R55, R4 ;  /* 0x0000000437047221 */ /* 0x000fe20000000000 */
[----:B------:R0:W-:Y:S01]  /*2c80*/  STG.E [R2.64+0xc430], R13 ;  /* 0x00c4300d02007986 */ /* 0x0001e2000c101904 */
[----:B---3--:R-:W-:-:S02]  /*2c90*/  FMNMX R7, RZ, R16, !PT ;  /* 0x00000010ff077209 */ /* 0x008fc40007800000 */
        /* <DEDUP_REMOVED lines=8> */
[----:B------:R-:W-:-:S02]  /*2d20*/  FMNMX R39, RZ, R39, !PT ;  /* 0x00000027ff277209 */ /* 0x000fc40007800000 */
[----:B------:R-:W-:Y:S01]  /*2d30*/  FMNMX R37, RZ, R37, !PT ;  /* 0x00000025ff257209 */ /* 0x000fe20007800000 */
[----:B------:R4:W-:Y:S01]  /*2d40*/  STG.E [R2.64+0x18820], R11 ;  /* 0x0188200b02007986 */ /* 0x0009e2000c101904 */
[----:B------:R-:W-:Y:S02]  /*2d50*/  FMNMX R17, RZ, R17, !PT ;  /* 0x00000011ff117209 */ /* 0x000fe40007800000 */
[----:B0-----:R-:W-:Y:S01]  /*2d60*/  FMNMX R13, RZ, R8, !PT ;  /* 0x00000008ff0d7209 */ /* 0x001fe20007800000 */
[----:B------:R-:W-:Y:S01]  /*2d70*/  STG.E [R2.64], R47 ;  /* 0x0000002f02007986 */ /* 0x000fe2000c101904 */
[----:B------:R-:W-:Y:S02]  /*2d80*/  FMNMX R15, RZ, R15, !PT ;  /* 0x0000000fff0f7209 */ /* 0x000fe40007800000 */
[----:B-1----:R-:W-:Y:S01]  /*2d90*/  FMNMX R5, RZ, R48, !PT ;  /* 0x00000030ff057209 */ /* 0x002fe20007800000 */
[----:B------:R-:W-:Y:S01]  /*2da0*/  STG.E [R2.64+0x10], R45 ;  /* 0x0000102d02007986 */ /* 0x000fe2000c101904 */
[----:B------:R-:W-:-:S02]  /*2db0*/  FMNMX R49, RZ, R49, !PT ;  /* 0x00000031ff317209 */ /* 0x000fc40007800000 */
[----:B--2---:R-:W-:Y:S01]  /*2dc0*/  FMNMX R7, RZ, R50, !PT ;  /* 0x00000032ff077209 */ /* 0x004fe20007800000 */
[----:B------:R-:W-:Y:S01]  /*2dd0*/  STG.E [R2.64+0x20], R43 ;  /* 0x0000202b02007986 */ /* 0x000fe2000c101904 */
[----:B------:R-:W-:Y:S02]  /*2de0*/  FMNMX R51, RZ, R51, !PT ;  /* 0x00000033ff337209 */ /* 0x000fe40007800000 */
[----:B---3--:R-:W-:Y:S01]  /*2df0*/  FMNMX R9, RZ, R52, !PT ;  /* 0x00000034ff097209 */ /* 0x008fe20007800000 */
[----:B------:R-:W-:Y:S01]  /*2e00*/  STG.E [R2.64+0x30], R21 ;  /* 0x0000301502007986 */ /* 0x000fe2000c101904 */
[----:B------:R-:W-:Y:S02]  /*2e10*/  FMNMX R53, RZ, R53, !PT ;  /* 0x00000035ff357209 */ /* 0x000fe40007800000 */
[----:B----4-:R-:W-:Y:S01]  /*2e20*/  FMNMX R11, RZ, R4, !PT ;  /* 0x00000004ff0b7209 */ /* 0x010fe20007800000 */
        /* <DEDUP_REMOVED lines=14> */
.L_x_105:
        /* <DEDUP_REMOVED lines=15> */
.L_x_144:


//--------------------- .text.tvmgen_default_fused_nn_max_pool2d_kernel --------------------------
	.section	.text.tvmgen_default_fused_nn_max_pool2d_kernel,"ax",@progbits
	.sectioninfo	@"SHI_REGISTERS=20"
	.align	128
        .global         tvmgen_default_fused_nn_max_pool2d_kernel
        .type           tvmgen_default_fused_nn_max_pool2d_kernel,@function
        .size           tvmgen_default_fused_nn_max_pool2d_kernel,(.L_x_145 - tvmgen_default_fused_nn_max_pool2d_kernel)
        .other          tvmgen_default_fused_nn_max_pool2d_kernel,@"STO_CUDA_ENTRY STV_DEFAULT"
tvmgen_default_fused_nn_max_pool2d_kernel:
.text.tvmgen_default_fused_nn_max_pool2d_kernel:
[----:B------:R-:W-:Y:S02]  /*0000*/  IMAD.MOV.U32 R1, RZ, RZ, c[0x0][0x28] ;  /* 0x00000a00ff017624 */ /* 0x000fe400078e00ff */
[----:B------:R-:W0:Y:S01]  /*0010*/  S2R R2, SR_TID.X ;  /* 0x0000000000027919 */ /* 0x000e220000002100 */
[----:B------:R-:W-:Y:S01]  /*0020*/  IMAD.MOV.U32 R17, RZ, RZ, 0x4 ;  /* 0x00000004ff117424 */ /* 0x000fe200078e00ff */
[----:B------:R-:W-:Y:S02]  /*0030*/  ULDC.64 UR4, c[0x0][0x118] ;  /* 0x0000460000047ab9 */ /* 0x000fe40000000a00 */
[----:B------:R-:W1:Y:S01]  /*0040*/  S2R R15, SR_CTAID.X ;  /* 0x00000000000f7919 */ /* 0x000e620000002500 */
[--C-:B0-----:R-:W-:Y:S01]  /*0050*/  SHF.R.S32.HI R4, RZ, 0x3, R2.reuse ;  /* 0x00000003ff047819 */ /* 0x101fe20000011402 */
[C---:B-1----:R-:W-:Y:S02]  /*0060*/  IMAD R3, R15.reuse, 0x10, R2 ;  /* 0x000000100f037824 */ /* 0x042fe400078e0202 */
[----:B------:R-:W-:Y:S02]  /*0070*/  IMAD.MOV.U32 R2, RZ, RZ, RZ ;  /* 0x000000ffff027224 */ /* 0x000fe400078e00ff */
[----:B------:R-:W-:-:S02]  /*0080*/  IMAD R5, R15, 0x80, R4 ;  /* 0x000000800f057824 */ /* 0x000fc400078e0204 */
[----:B------:R-:W-:-:S04]  /*0090*/  IMAD.HI R2, R3, -0x6db6db6d, R2 ;  /* 0x9249249303027827 */ /* 0x000fc800078e0202 */
[----:B------:R-:W-:Y:S01]  /*00a0*/  IMAD.HI R0, R5, 0x5397829d, RZ ;  /* 0x5397829d05007827 */ /* 0x000fe200078e02ff */
[----:B------:R-:W-:-:S03]  /*00b0*/  SHF.R.U32.HI R9, RZ, 0x1f, R2 ;  /* 0x0000001fff097819 */ /* 0x000fc60000011602 */
[----:B------:R-:W-:Y:S01]  /*00c0*/  IMAD.MOV.U32 R4, RZ, RZ, RZ ;  /* 0x000000ffff047224 */ /* 0x000fe200078e00ff */
[----:B------:R-:W-:Y:S02]  /*00d0*/  SHF.R.U32.HI R7, RZ, 0x1f, R0 ;  /* 0x0000001fff077819 */ /* 0x000fe40000011600 */
[----:B------:R-:W-:Y:S01]  /*00e0*/  LEA.HI.SX32 R9, R2, R9, 0x1b ;  /* 0x0000000902097211 */ /* 0x000fe200078fdaff */
[----:B------:R-:W-:Y:S01]  /*00f0*/  IMAD.HI R4, R5, -0x6db6db6d, R4 ;  /* 0x9249249305047827 */ /* 0x000fe200078e0204 */
[----:B------:R-:W-:Y:S02]  /*0100*/  LEA.HI.SX32 R7, R0, R7, 0x19 ;  /* 0x0000000700077211 */ /* 0x000fe400078fcaff */
[----:B------:R-:W-:Y:S01]  /*0110*/  MOV R0, 0xff7ffffd ;  /* 0xff7ffffd00007802 */ /* 0x000fe20000000f00 */
[----:B------:R-:W-:Y:S01]  /*0120*/  IMAD R9, R9, -0x38, R3 ;  /* 0xffffffc809097824 */ /* 0x000fe200078e0203 */
[----:B------:R-:W-:Y:S01]  /*0130*/  SHF.R.U32.HI R11, RZ, 0x1f, R4 ;  /* 0x0000001fff0b7819 */ /* 0x000fe20000011604 */
[----:B------:R-:W-:-:S02]  /*0140*/  IMAD R7, R7, -0x188, R5 ;  /* 0xfffffe7807077824 */ /* 0x000fc400078e0205 */
[----:B------:R-:W-:Y:S01]  /*0150*/  IMAD.MOV.U32 R2, RZ, RZ, -0x800003 ;  /* 0xff7ffffdff027424 */ /* 0x000fe200078e00ff */
[----:B------:R-:W-:Y:S02]  /*0160*/  LEA.HI.SX32 R4, R4, R11, 0x1e ;  /* 0x0000000b04047211 */ /* 0x000fe400078ff2ff */
[C---:B------:R-:W-:Y:S02]  /*0170*/  ISETP.GE.AND P0, PT, R9.reuse, 0x1, PT ;  /* 0x000000010900780c */ /* 0x040fe40003f06270 */
[----:B------:R-:W-:Y:S01]  /*0180*/  ISETP.GT.AND P1, PT, R9, -0x1, PT ;  /* 0xffffffff0900780c */ /* 0x000fe20003f24270 */
[----:B------:R-:W-:Y:S01]  /*0190*/  IMAD R4, R4, 0x70, R9 ;  /* 0x0000007004047824 */ /* 0x000fe200078e0209 */
[C---:B------:R-:W-:Y:S02]  /*01a0*/  ISETP.LT.OR P0, PT, R7.reuse, 0x7, !P0 ;  /* 0x000000070700780c */ /* 0x040fe40004701670 */
[C---:B------:R-:W-:Y:S01]  /*01b0*/  ISETP.GT.AND P3, PT, R7.reuse, 0x6, P1 ;  /* 0x000000060700780c */ /* 0x040fe20000f64270 */
[----:B------:R-:W-:Y:S01]  /*01c0*/  IMAD.SHL.U32 R4, R4, 0x2, RZ ;  /* 0x0000000204047824 */ /* 0x000fe200078e00ff */
[----:B------:R-:W-:-:S03]  /*01d0*/  ISETP.GT.AND P2, PT, R7, -0x7, PT ;  /* 0xfffffff90700780c */ /* 0x000fc60003f44270 */
[----:B------:R-:W-:Y:S01]  /*01e0*/  IMAD.WIDE R4, R4, R17, c[0x0][0x160] ;  /* 0x0000580004047625 */ /* 0x000fe200078e0211 */
[----:B------:R-:W-:Y:S02]  /*01f0*/  ISETP.GT.AND P2, PT, R9, RZ, P2 ;  /* 0x000000ff0900720c */ /* 0x000fe40001744270 */
[----:B------:R-:W-:Y:S01]  /*0200*/  ISETP.GT.AND P1, PT, R7, -0x7, P1 ;  /* 0xfffffff90700780c */ /* 0x000fe20000f24270 */
[----:B------:R-:W-:Y:S02]  /*0210*/  IMAD.MOV.U32 R8, RZ, RZ, -0x800003 ;  /* 0xff7ffffdff087424 */ /* 0x000fe400078e00ff */
[----:B------:R-:W2:Y:S01]  /*0220*/  @!P0 LDG.E.CONSTANT R2, [R4.64+-0x1c4] ;  /* 0xfffe3c0404028981 */ /* 0x000ea2000c1e9900 */
[----:B------:R-:W-:-:S03]  /*0230*/  IMAD.MOV.U32 R6, RZ, RZ, -0x800003 ;  /* 0xff7ffffdff067424 */ /* 0x000fc600078e00ff */
[----:B------:R-:W3:Y:S01]  /*0240*/  @P3 LDG.E.CONSTANT R0, [R4.64+-0x1c0] ;  /* 0xfffe400404003981 */ /* 0x000ee2000c1e9900 */
[----:B------:R-:W-:-:S03]  /*0250*/  IMAD.MOV.U32 R10, RZ, RZ, -0x800003 ;  /* 0xff7ffffdff0a7424 */ /* 0x000fc600078e00ff */
[----:B------:R-:W4:Y:S01]  /*0260*/  @P3 LDG.E.CONSTANT R8, [R4.64+-0x1bc] ;  /* 0xfffe440404083981 */ /* 0x000f22000c1e9900 */
[----:B------:R-:W-:-:S03]  /*0270*/  IMAD.MOV.U32 R9, RZ, RZ, -0x800003 ;  /* 0xff7ffffdff097424 */ /* 0x000fc600078e00ff */
[----:B------:R-:W5:Y:S01]  /*0280*/  @P2 LDG.E.CONSTANT R6, [R4.64+-0x4] ;  /* 0xfffffc0404062981 */ /* 0x000f62000c1e9900 */
[----:B------:R-:W-:-:S03]  /*0290*/  MOV R12, 0xff7ffffd ;  /* 0xff7ffffd000c7802 */ /* 0x000fc60000000f00 */
[----:B------:R-:W5:Y:S01]  /*02a0*/  @P1 LDG.E.CONSTANT R10, [R4.64] ;  /* 0x00000004040a1981 */ /* 0x000f62000c1e9900 */
[----:B------:R-:W-:-:S03]  /*02b0*/  IMAD.MOV.U32 R11, RZ, RZ, -0x800003 ;  /* 0xff7ffffdff0b7424 */ /* 0x000fc600078e00ff */
[----:B------:R-:W5:Y:S01]  /*02c0*/  @P1 LDG.E.CONSTANT R9, [R4.64+0x4] ;  /* 0x0000040404091981 */ /* 0x000f62000c1e9900 */
[----:B------:R-:W-:-:S03]  /*02d0*/  IMAD.MOV.U32 R13, RZ, RZ, -0x800003 ;  /* 0xff7ffffdff0d7424 */ /* 0x000fc600078e00ff */
[----:B------:R-:W5:Y:S04]  /*02e0*/  @P2 LDG.E.CONSTANT R12, [R4.64+0x1bc] ;  /* 0x0001bc04040c2981 */ /* 0x000f68000c1e9900 */
[----:B------:R-:W5:Y:S04]  /*02f0*/  @P1 LDG.E.CONSTANT R11, [R4.64+0x1c0] ;  /* 0x0001c004040b1981 */ /* 0x000f68000c1e9900 */
[----:B------:R-:W5:Y:S01]  /*0300*/  @P1 LDG.E.CONSTANT R13, [R4.64+0x1c4] ;  /* 0x0001c404040d1981 */ /* 0x000f62000c1e9900 */
[----:B--2---:R-:W-:Y:S01]  /*0310*/  FMNMX R7, R2, -3.40282306073709652508e+38, !PT ;  /* 0xff7ffffd02077809 */ /* 0x004fe20007800000 */
[----:B------:R-:W-:-:S03]  /*0320*/  IMAD R2, R15, 0x3f0, R3 ;  /* 0x000003f00f027824 */ /* 0x000fc600078e0203 */
[----:B---3--:R-:W-:Y:S01]  /*0330*/  FMNMX R7, R7, R0, !PT ;  /* 0x0000000007077209 */ /* 0x008fe20007800000 */
[----:B------:R-:W-:-:S03]  /*0340*/  IMAD.WIDE R2, R2, R17, c[0x0][0x168] ;  /* 0x00005a0002027625 */ /* 0x000fc600078e0211 */
[----:B----4-:R-:W-:-:S04]  /*0350*/  FMNMX R7, R7, R8, !PT ;  /* 0x0000000807077209 */ /* 0x010fc80007800000 */
[----:B-----5:R-:W-:-:S04]  /*0360*/  FMNMX R7, R7, R6, !PT ;  /* 0x0000000607077209 */ /* 0x020fc80007800000 */
[----:B------:R-:W-:-:S04]  /*0370*/  FMNMX R10, R7, R10, !PT ;  /* 0x0000000a070a7209 */ /* 0x000fc80007800000 */
[----:B------:R-:W-:-:S04]  /*0380*/  FMNMX R9, R10, R9, !PT ;  /* 0x000000090a097209 */ /* 0x000fc80007800000 */
[----:B------:R-:W-:-:S04]  /*0390*/  FMNMX R12, R9, R12, !PT ;  /* 0x0000000c090c7209 */ /* 0x000fc80007800000 */
[----:B------:R-:W-:-:S04]  /*03a0*/  FMNMX R12, R12, R11, !PT ;  /* 0x0000000b0c0c7209 */ /* 0x000fc80007800000 */
[----:B------:R-:W-:-:S05]  /*03b0*/  FMNMX R13, R12, R13, !PT ;  /* 0x0000000d0c0d7209 */ /* 0x000fca0007800000 */
[----:B------:R-:W-:Y:S01]  /*03c0*/  STG.E [R2.64], R13 ;  /* 0x0000000d02007986 */ /* 0x000fe2000c101904 */
[----:B------:R-:W-:Y:S05]  /*03d0*/  EXIT ;  /* 0x000000000000794d */ /* 0x000fea0003800000 */
.L_x_106:
        /* <DEDUP_REMOVED lines=10> */
.L_x_145:


//--------------------- .text.tvmgen_default_fused_nn_conv2d_add_add_nn_relu_kernel --------------------------
	.section	.text.tvmgen_default_fused_nn_conv2d_add_add_nn_relu_kernel,"ax",@progbits
	.sectionflags	@"SHF_BARRIERS=1"
	.sectioninfo	@"SHI_REGISTERS=62"
	.align	128
        .global         tvmgen_default_fused_nn_conv2d_add_add_nn_relu_kernel
        .type           tvmgen_default_fused_nn_conv2d_add_add_nn_relu_kernel,@function
        .size           tvmgen_default_fused_nn_conv2d_add_add_nn_relu_kernel,(.L_x_146 - tvmgen_default_fused_nn_conv2d_add_add_nn_relu_kernel)
        .other          tvmgen_default_fused_nn_conv2d_add_add_nn_relu_kernel,@"STO_CUDA_ENTRY STV_DEFAULT"
tvmgen_default_fused_nn_conv2d_add_add_nn_relu_kernel:
.text.tvmgen_default_fused_nn_conv2d_add_add_nn_relu_kernel:
        /* <DEDUP_REMOVED lines=32> */
.L_x_108:
        /* <DEDUP_REMOVED lines=65> */
.L_x_107:
        /* <DEDUP_REMOVED lines=11> */
[-C--:B-1----:R-:W-:Y:S01]  /*06c0*/  FFMA R30, R8, R48.reuse, R39 ;  /* 0x00000030081e7223 */ /* 0x082fe20000000027 */
        /* <DEDUP_REMOVED lines=11> */
[----:B------:R-:W-:Y:S01]  /*0780*/  LDS R49, [R26+0x150] ;  /* 0x000150001a317984 */ /* 0x000fe20000000800 */
[----:B------:R-:W-:-:S03]  /*0790*/  FFMA R4, R4, R54, R51 ;  /* 0x0000003604047223 */ /* 0x000fc60000000033 */
[----:B------:R-:W-:Y:S04]  /*07a0*/  LDS R51, [R26+0x380] ;  /* 0x000380001a337984 */ /* 0x000fe80000000800 */
[----:B------:R-:W-:Y:S01]  /*07b0*/  LDS R53, [R26+0x460] ;  /* 0x000460001a357984 */ /* 0x000fe20000000800 */
[----:B0-----:R-:W-:Y:S01]  /*07c0*/  FFMA R48, R16, R48, R25 ;  /* 0x0000003010307223 */ /* 0x001fe20000000019 */
[----:B------:R-:W-:Y:S02]  /*07d0*/  FFMA R32, R32, R16, R29 ;  /* 0x0000001020207223 */ /* 0x000fe4000000001d */
[----:B------:R-:W0:Y:S01]  /*07e0*/  LDS R25, [R26] ;  /* 0x000000001a197984 */ /* 0x000e220000000800 */
[C---:B------:R-:W-:Y:S01]  /*07f0*/  FFMA R40, R16.reuse, R40, R27 ;  /* 0x0000002810287223 */ /* 0x040fe2000000001b */
[----:B------:R-:W-:-:S02]  /*0800*/  FFMA R16, R16, R54, R31 ;  /* 0x0000003610107223 */ /* 0x000fc4000000001f */
        /* <DEDUP_REMOVED lines=145> */
[----:B------:R-:W-:Y:S01]  /*1120*/  IMAD R2, R21, 0xc40, R3 ;  /* 0x00000c4015027824 */ /* 0x000fe200078e0203 */
[----:B------:R-:W-:-:S03]  /*1130*/  MOV R13, 0x4 ;  /* 0x00000004000d7802 */ /* 0x000fc60000000f00 */
[C---:B0-----:R-:W-:Y:S01]  /*1140*/  IMAD R3, R5.reuse, 0x31000, R2 ;  /* 0x0003100005037824 */ /* 0x041fe200078e0202 */
[----:B------:R-:W-:-:S03]  /*1150*/  LEA R4, R5, R21, 0x6 ;  /* 0x0000001505047211 */ /* 0x000fc600078e30ff */
[----:B------:R-:W-:Y:S02]  /*1160*/  IMAD R3, R0, 0xe0, R3 ;  /* 0x000000e000037824 */ /* 0x000fe400078e0203 */
[----:B------:R-:W-:-:S04]  /*1170*/  IMAD.WIDE R4, R4, R13, c[0x0][0x178] ;  /* 0x00005e0004047625 */ /* 0x000fc800078e020d */
[----:B------:R-:W-:Y:S01]  /*1180*/  IMAD R20, R20, 0x1c, R3 ;  /* 0x0000001c14147824 */ /* 0x000fe200078e0203 */
[----:B------:R0:W2:Y:S03]  /*1190*/  LDG.E.CONSTANT R22, [R4.64] ;  /* 0x0000000404167981 */ /* 0x0000a6000c1e9900 */
[CC--:B------:R-:W-:Y:S01]  /*11a0*/  IMAD.WIDE R2, R20.reuse, R13.reuse, c[0x0][0x180] ;  /* 0x0000600014027625 */ /* 0x0c0fe200078e020d */
        /* <DEDUP_REMOVED lines=21> */
[----:B------:R-:W-:Y:S01]  /*1300*/  FADD R39, R39, R22 ;  /* 0x0000001627277221 */ /* 0x000fe20000000000 */
[--C-:B---3--:R-:W-:Y:S01]  /*1310*/  FADD R47, R47, R14.reuse ;  /* 0x0000000e2f2f7221 */ /* 0x108fe20000000000 */
[--C-:B------:R-:W-:Y:S01]  /*1320*/  FADD R45, R45, R14.reuse ;  /* 0x0000000e2d2d7221 */ /* 0x100fe20000000000 */
[--C-:B------:R-:W-:Y:S01]  /*1330*/  FADD R36, R43, R14.reuse ;  /* 0x0000000e2b247221 */ /* 0x100fe20000000000 */
[----:B------:R-:W-:Y:S01]  /*1340*/  FADD R49, R49, R14 ;  /* 0x0000000e31317221 */ /* 0x000fe20000000000 */
[----:B----4-:R-:W-:Y:S01]  /*1350*/  FADD R24, R53, R24 ;  /* 0x0000001835187221 */ /* 0x010fe20000000000 */
[--C-:B-----5:R-:W-:Y:S01]  /*1360*/  FADD R35, R35, R16.reuse ;  /* 0x0000001023237221 */ /* 0x120fe20000000000 */
[--C-:B------:R-:W-:Y:S01]  /*1370*/  FADD R33, R33, R16.reuse ;  /* 0x0000001021217221 */ /* 0x100fe20000000000 */
[--C-:B------:R-:W-:Y:S01]  /*1380*/  FADD R23, R17, R16.reuse ;  /* 0x0000001011177221 */ /* 0x100fe20000000000 */
[----:B------:R-:W-:Y:S01]  /*1390*/  FADD R14, R51, R16 ;  /* 0x00000010330e7221 */ /* 0x000fe20000000000 */
[--C-:B------:R-:W-:Y:S01]  /*13a0*/  FADD R16, R27, R18.reuse ;  /* 0x000000121b107221 */ /* 0x100fe20000000000 */
[----:B------:R-:W-:Y:S01]  /*13b0*/  FMNMX R13, RZ, R24, !PT ;  /* 0x00000018ff0d7209 */ /* 0x000fe20007800000 */
[--C-:B------:R-:W-:Y:S01]  /*13c0*/  FADD R29, R29, R18.reuse ;  /* 0x000000121d1d7221 */ /* 0x100fe20000000000 */
        /* <DEDUP_REMOVED lines=9> */
[----:B------:R0:W-:Y:S01]  /*1460*/  STG.E [R2.64], R13 ;  /* 0x0000000d02007986 */ /* 0x0001e2000c101904 */
[----:B------:R-:W-:Y:S01]  /*1470*/  FMNMX R15, RZ, R26, !PT ;  /* 0x0000001aff0f7209 */ /* 0x000fe20007800000 */
        /* <DEDUP_REMOVED lines=23> */
[----:B0-----:R-:W-:-:S03]  /*15f0*/  FMNMX R15, RZ, R36, !PT ;  /* 0x00000024ff0f7209 */ /* 0x001fc60007800000 */
[----:B------:R0:W-:Y:S01]  /*1600*/  STG.E [R2.64+0x1c0], R13 ;  /* 0x0001c00d02007986 */ /* 0x0001e2000c101904 */
[----:B-1----:R-:W-:Y:S02]  /*1610*/  FMNMX R17, RZ, R8, !PT ;  /* 0x00000008ff117209 */ /* 0x002fe40007800000 */
[----:B--2---:R-:W-:Y:S02]  /*1620*/  FMNMX R9, RZ, R0, !PT ;  /* 0x00000000ff097209 */ /* 0x004fe40007800000 */
[----:B---3--:R-:W-:Y:S02]  /*1630*/  FMNMX R11, RZ, R14, !PT ;  /* 0x0000000eff0b7209 */ /* 0x008fe40007800000 */
        /* <DEDUP_REMOVED lines=12> */
.L_x_109:
        /* <DEDUP_REMOVED lines=16> */
.L_x_146:


//--------------------- .text.tvmgen_default_fused_nn_batch_flatten_kernel --------------------------
	.section	.text.tvmgen_default_fused_nn_batch_flatten_kernel,"ax",@progbits
	.sectioninfo	@"SHI_REGISTERS=8"
	.align	128
        .global         tvmgen_default_fused_nn_batch_flatten_kernel
        .type           tvmgen_default_fused_nn_batch_flatten_kernel,@function
        .size           tvmgen_default_fused_nn_batch_flatten_kernel,(.L_x_147 - tvmgen_default_fused_nn_batch_flatten_kernel)
        .other          tvmgen_default_fused_nn_batch_flatten_kernel,@"STO_CUDA_ENTRY STV_DEFAULT"
tvmgen_default_fused_nn_batch_flatten_kernel:
.text.tvmgen_default_fused_nn_batch_flatten_kernel:
        /* <DEDUP_REMOVED lines=8> */
[----:B------:R-:W-:-:S05]  /*0080*/  IMAD.WIDE R4, R4, R5, c[0x0][0x168] ;  /* 0x00005a0004047625 */ /* 0x000fca00078e0205 */
[----:B--2---:R-:W-:Y:S01]  /*0090*/  STG.E [R4.64], R3 ;  /* 0x0000000304007986 */ /* 0x004fe2000c101904 */
[----:B------:R-:W-:Y:S05]  /*00a0*/  EXIT ;  /* 0x000000000000794d */ /* 0x000fea0003800000 */
.L_x_110:
        /* <DEDUP_REMOVED lines=13> */
.L_x_147:


//--------------------- .nv.shared.tvmgen_default_fused_nn_conv2d_add_nn_relu_11_kernel --------------------------
	.section	.nv.shared.tvmgen_default_fused_nn_conv2d_add_nn_relu_11_kernel,"aw",@nobits
	.sectionflags	@""
	.align	4
.nv.shared.tvmgen_default_fused_nn_conv2d_add_nn_relu_11_kernel:
	.zero		2496


//--------------------- .nv.shared.tvmgen_default_fused_nn_conv2d_add_add_nn_relu_1_kernel --------------------------
	.section	.nv.shared.tvmgen_default_fused_nn_conv2d_add_add_nn_relu_1_kernel,"aw",@nobits
	.sectionflags	@""
	.align	4
.nv.shared.tvmgen_default_fused_nn_conv2d_add_add_nn_relu_1_kernel:
	.zero		7680


//--------------------- .nv.shared.tvmgen_default_fused_nn_conv2d_add_nn_relu_7_kernel --------------------------
	.section	.nv.shared.tvmgen_default_fused_nn_conv2d_add_nn_relu_7_kernel,"aw",@nobits
	.sectionflags	@""
	.align	4
.nv.shared.tvmgen_default_fused_nn_conv2d_add_nn_relu_7_kernel:
	.zero		4044


//--------------------- .nv.shared.tvmgen_default_fused_nn_contrib_conv2d_winograd_without_weight_transform_add_nn_relu_1_kernel_1 --------------------------
	.section	.nv.shared.tvmgen_default_fused_nn_contrib_conv2d_winograd_without_weight_transform_add_nn_relu_1_kernel_1,"aw",@nobits
	.sectionflags	@""
	.align	4
.nv.shared.tvmgen_default_fused_nn_contrib_conv2d_winograd_without_weight_transform_add_nn_relu_1_kernel_1:
	.zero		8320


//--------------------- .nv.shared.tvmgen_default_fused_nn_dense_add_kernel --------------------------
	.section	.nv.shared.tvmgen_default_fused_nn_dense_add_kernel,"aw",@nobits
	.sectionflags	@""
	.align	4
.nv.shared.tvmgen_default_fused_nn_dense_add_kernel:
	.zero		16


//--------------------- .nv.shared.tvmgen_default_fused_nn_conv2d_add_nn_relu_kernel --------------------------
	.section	.nv.shared.tvmgen_default_fused_nn_conv2d_add_nn_relu_kernel,"aw",@nobits
	.sectionflags	@""
	.align	4
.nv.shared.tvmgen_default_fused_nn_conv2d_add_nn_relu_kernel:
	.zero		2708


//--------------------- .nv.shared.tvmgen_default_fused_nn_conv2d_add_nn_relu_4_kernel --------------------------
	.section	.nv.shared.tvmgen_default_fused_nn_conv2d_add_nn_relu_4_kernel,"aw",@nobits
	.sectionflags	@""
	.align	4
.nv.shared.tvmgen_default_fused_nn_conv2d_add_nn_relu_4_kernel:
	.zero		6888


//--------------------- .nv.shared.tvmgen_default_fused_nn_conv2d_add_nn_relu_2_kernel --------------------------
	.section	.nv.shared.tvmgen_default_fused_nn_conv2d_add_nn_relu_2_kernel,"aw",@nobits
	.sectionflags	@""
	.align	4
.nv.shared.tvmgen_default_fused_nn_conv2d_add_nn_relu_2_kernel:
	.zero		5632


//--------------------- .nv.shared.tvmgen_default_fused_nn_contrib_conv2d_winograd_without_weight_transform_add_nn_relu_kernel_1 --------------------------
	.section	.nv.shared.tvmgen_default_fused_nn_contrib_conv2d_winograd_without_weight_transform_add_nn_relu_kernel_1,"aw",@nobits
	.sectionflags	@""
	.align	4
.nv.shared.tvmgen_default_fused_nn_contrib_conv2d_winograd_without_weight_transform_add_nn_relu_kernel_1:
	.zero		7296


//--------------------- .nv.shared.tvmgen_default_fused_nn_conv2d_add_nn_relu_9_kernel --------------------------
	.section	.nv.shared.tvmgen_default_fused_nn_conv2d_add_nn_relu_9_kernel,"aw",@nobits
	.sectionflags	@""
	.align	4
.nv.shared.tvmgen_default_fused_nn_conv2d_add_nn_relu_9_kernel:
	.zero		3840


//--------------------- .nv.shared.tvmgen_default_fused_nn_conv2d_add_add_nn_relu_3_kernel --------------------------
	.section	.nv.shared.tvmgen_default_fused_nn_conv2d_add_add_nn_relu_3_kernel,"aw",@nobits
	.sectionflags	@""
	.align	4
.nv.shared.tvmgen_default_fused_nn_conv2d_add_add_nn_relu_3_kernel:
	.zero		5184


//--------------------- .nv.shared.tvmgen_default_fused_nn_conv2d_add_add_nn_relu_2_kernel --------------------------
	.section	.nv.shared.tvmgen_default_fused_nn_conv2d_add_add_nn_relu_2_kernel,"aw",@nobits
	.sectionflags	@""
	.align	4
.nv.shared.tvmgen_default_fused_nn_conv2d_add_add_nn_relu_2_kernel:
	.zero		2944


//--------------------- .nv.shared.tvmgen_default_fused_nn_conv2d_add_nn_relu_1_kernel --------------------------
	.section	.nv.shared.tvmgen_default_fused_nn_conv2d_add_nn_relu_1_kernel,"aw",@nobits
	.sectionflags	@""
	.align	4
.nv.shared.tvmgen_default_fused_nn_conv2d_add_nn_relu_1_kernel:
	.zero		7680


//--------------------- .nv.shared.tvmgen_default_fused_nn_conv2d_add_nn_relu_8_kernel --------------------------
	.section	.nv.shared.tvmgen_default_fused_nn_conv2d_add_nn_relu_8_kernel,"aw",@nobits
	.sectionflags	@""
	.align	4
.nv.shared.tvmgen_default_fused_nn_conv2d_add_nn_relu_8_kernel:
	.zero		3840


//--------------------- .nv.shared.tvmgen_default_fused_nn_conv2d_add_1_kernel --------------------------
	.section	.nv.shared.tvmgen_default_fused_nn_conv2d_add_1_kernel,"aw",@nobits
	.sectionflags	@""
	.align	4
.nv.shared.tvmgen_default_fused_nn_conv2d_add_1_kernel:
	.zero		5856


//--------------------- .nv.shared.tvmgen_default_fused_nn_conv2d_add_nn_relu_10_kernel --------------------------
	.section	.nv.shared.tvmgen_default_fused_nn_conv2d_add_nn_relu_10_kernel,"aw",@nobits
	.sectionflags	@""
	.align	4
.nv.shared.tvmgen_default_fused_nn_conv2d_add_nn_relu_10_kernel:
	.zero		6408


//--------------------- .nv.shared.tvmgen_default_fused_nn_conv2d_add_nn_relu_5_kernel --------------------------
	.section	.nv.shared.tvmgen_default_fused_nn_conv2d_add_nn_relu_5_kernel,"aw",@nobits
	.sectionflags	@""
	.align	4
.nv.shared.tvmgen_default_fused_nn_conv2d_add_nn_relu_5_kernel:
	.zero		2816


//--------------------- .nv.shared.tvmgen_default_fused_nn_contrib_conv2d_winograd_without_weight_transform_add_nn_relu_3_kernel_1 --------------------------
	.section	.nv.shared.tvmgen_default_fused_nn_contrib_conv2d_winograd_without_weight_transform_add_nn_relu_3_kernel_1,"aw",@nobits
	.sectionflags	@""
	.align	4
.nv.shared.tvmgen_default_fused_nn_contrib_conv2d_winograd_without_weight_transform_add_nn_relu_3_kernel_1:
	.zero		5120


//--------------------- .nv.shared.tvmgen_default_fused_nn_conv2d_add_kernel --------------------------
	.section	.nv.shared.tvmgen_default_fused_nn_conv2d_add_kernel,"aw",@nobits
	.sectionflags	@""
	.align	4
.nv.shared.tvmgen_default_fused_nn_conv2d_add_kernel:
	.zero		11264


//--------------------- .nv.shared.tvmgen_default_fused_nn_conv2d_add_2_kernel --------------------------
	.section	.nv.shared.tvmgen_default_fused_nn_conv2d_add_2_kernel,"aw",@nobits
	.sectionflags	@""
	.align	4
.nv.shared.tvmgen_default_fused_nn_conv2d_add_2_kernel:
	.zero		3616


//--------------------- .nv.shared.tvmgen_default_fused_nn_contrib_conv2d_winograd_without_weight_transform_add_nn_relu_2_kernel_1 --------------------------
	.section	.nv.shared.tvmgen_default_fused_nn_contrib_conv2d_winograd_without_weight_transform_add_nn_relu_2_kernel_1,"aw",@nobits
	.sectionflags	@""
	.align	4
.nv.shared.tvmgen_default_fused_nn_contrib_conv2d_winograd_without_weight_transform_add_nn_relu_2_kernel_1:
	.zero		2080


//--------------------- .nv.shared.tvmgen_default_fused_nn_conv2d_add_3_kernel --------------------------
	.section	.nv.shared.tvmgen_default_fused_nn_conv2d_add_3_kernel,"aw",@nobits
	.sectionflags	@""
	.align	4
.nv.shared.tvmgen_default_fused_nn_conv2d_add_3_kernel:
	.zero		4512


//--------------------- .nv.shared.tvmgen_default_fused_nn_conv2d_add_nn_relu_3_kernel --------------------------
	.section	.nv.shared.tvmgen_default_fused_nn_conv2d_add_nn_relu_3_kernel,"aw",@nobits
	.sectionflags	@""
	.align	4
.nv.shared.tvmgen_default_fused_nn_conv2d_add_nn_relu_3_kernel:
	.zero		4608


//--------------------- .nv.shared.tvmgen_default_fused_nn_conv2d_add_nn_relu_6_kernel --------------------------
	.section	.nv.shared.tvmgen_default_fused_nn_conv2d_add_nn_relu_6_kernel,"aw",@nobits
	.sectionflags	@""
	.align	4
.nv.shared.tvmgen_default_fused_nn_conv2d_add_nn_relu_6_kernel:
	.zero		7680


//--------------------- .nv.shared.tvmgen_default_fused_nn_conv2d_add_add_nn_relu_kernel --------------------------
	.section	.nv.shared.tvmgen_default_fused_nn_conv2d_add_add_nn_relu_kernel,"aw",@nobits
	.sectionflags	@""
	.align	4
.nv.shared.tvmgen_default_fused_nn_conv2d_add_add_nn_relu_kernel:
	.zero		11264
